//
// Generated by NVIDIA NVVM Compiler
//
// Compiler Build ID: CL-36424714
// Cuda compilation tools, release 13.0, V13.0.88
// Based on NVVM 20.0.0
//

.version 9.0
.target sm_100
.address_size 64

	// .globl	_Z11jacobi_stepPdPKdii
// _ZZN3cub18CUB_300001_SM_10006detail6reduce28DeviceReduceSingleTileKernelINS2_10policy_hubIdjN4cuda3__47maximumIdEEE10Policy1000EN6thrust24THRUST_300001_SM_1000_NS12zip_iteratorINS5_3std3__45tupleIJNSC_10device_ptrIdEESI_EEEEEPdjS8_dd12max_abs_diffEEvT0_T1_T2_T3_T4_T6_E12temp_storage has been demoted
// _ZZN3cub18CUB_300001_SM_10006detail6reduce18DeviceReduceKernelINS2_10policy_hubIdjN4cuda3__47maximumIdEEE10Policy1000EN6thrust24THRUST_300001_SM_1000_NS12zip_iteratorINS5_3std3__45tupleIJNSC_10device_ptrIdEESI_EEEEEjS8_d12max_abs_diffEEvT0_PT3_T1_NS0_13GridEvenShareISP_EET2_T4_E12temp_storage has been demoted
// _ZZN3cub18CUB_300001_SM_10006detail6reduce28DeviceReduceSingleTileKernelINS2_10policy_hubIdjN4cuda3__47maximumIdEEE10Policy1000EPdSB_iS8_ddNS5_3std3__410__identityEEEvT0_T1_T2_T3_T4_T6_E12temp_storage has been demoted
// _ZZN3cub18CUB_300001_SM_10006detail6reduce28DeviceReduceSingleTileKernelINS2_10policy_hubIdyN4cuda3__47maximumIdEEE10Policy1000EN6thrust24THRUST_300001_SM_1000_NS12zip_iteratorINS5_3std3__45tupleIJNSC_10device_ptrIdEESI_EEEEEPdyS8_dd12max_abs_diffEEvT0_T1_T2_T3_T4_T6_E12temp_storage has been demoted
// _ZZN3cub18CUB_300001_SM_10006detail6reduce18DeviceReduceKernelINS2_10policy_hubIdyN4cuda3__47maximumIdEEE10Policy1000EN6thrust24THRUST_300001_SM_1000_NS12zip_iteratorINS5_3std3__45tupleIJNSC_10device_ptrIdEESI_EEEEEyS8_d12max_abs_diffEEvT0_PT3_T1_NS0_13GridEvenShareISP_EET2_T4_E12temp_storage has been demoted
// _ZZN3cub18CUB_300001_SM_10006detail6reduce28DeviceReduceSingleTileKernelINS2_10policy_hubIdyN4cuda3__47maximumIdEEE10Policy1000EPdSB_iS8_ddNS5_3std3__410__identityEEEvT0_T1_T2_T3_T4_T6_E12temp_storage has been demoted
.global .align 1 .b8 _ZN34_INTERNAL_be31d1ba_4_k_cu_90b770414cuda3std3__45__cpo5beginE[1];
.global .align 1 .b8 _ZN34_INTERNAL_be31d1ba_4_k_cu_90b770414cuda3std3__45__cpo3endE[1];
.global .align 1 .b8 _ZN34_INTERNAL_be31d1ba_4_k_cu_90b770414cuda3std3__45__cpo6cbeginE[1];
.global .align 1 .b8 _ZN34_INTERNAL_be31d1ba_4_k_cu_90b770414cuda3std3__45__cpo4cendE[1];
.global .align 1 .b8 _ZN34_INTERNAL_be31d1ba_4_k_cu_90b770414cuda3std3__45__cpo6rbeginE[1];
.global .align 1 .b8 _ZN34_INTERNAL_be31d1ba_4_k_cu_90b770414cuda3std3__45__cpo4rendE[1];
.global .align 1 .b8 _ZN34_INTERNAL_be31d1ba_4_k_cu_90b770414cuda3std3__45__cpo7crbeginE[1];
.global .align 1 .b8 _ZN34_INTERNAL_be31d1ba_4_k_cu_90b770414cuda3std3__45__cpo5crendE[1];
.global .align 1 .b8 _ZN34_INTERNAL_be31d1ba_4_k_cu_90b770414cuda3std3__436_GLOBAL__N__be31d1ba_4_k_cu_90b770416ignoreE[1];
.global .align 1 .b8 _ZN34_INTERNAL_be31d1ba_4_k_cu_90b770414cuda3std3__419piecewise_constructE[1];
.global .align 1 .b8 _ZN34_INTERNAL_be31d1ba_4_k_cu_90b770414cuda3std3__48in_placeE[1];
.global .align 1 .b8 _ZN34_INTERNAL_be31d1ba_4_k_cu_90b770414cuda3std3__420unreachable_sentinelE[1];
.global .align 1 .b8 _ZN34_INTERNAL_be31d1ba_4_k_cu_90b770414cuda3std3__47nulloptE[1];
.global .align 1 .b8 _ZN34_INTERNAL_be31d1ba_4_k_cu_90b770414cuda3std3__48unexpectE[1];
.global .align 1 .b8 _ZN34_INTERNAL_be31d1ba_4_k_cu_90b770414cuda3std6ranges3__45__cpo4swapE[1];
.global .align 1 .b8 _ZN34_INTERNAL_be31d1ba_4_k_cu_90b770414cuda3std6ranges3__45__cpo9iter_moveE[1];
.global .align 1 .b8 _ZN34_INTERNAL_be31d1ba_4_k_cu_90b770414cuda3std6ranges3__45__cpo5beginE[1];
.global .align 1 .b8 _ZN34_INTERNAL_be31d1ba_4_k_cu_90b770414cuda3std6ranges3__45__cpo3endE[1];
.global .align 1 .b8 _ZN34_INTERNAL_be31d1ba_4_k_cu_90b770414cuda3std6ranges3__45__cpo6cbeginE[1];
.global .align 1 .b8 _ZN34_INTERNAL_be31d1ba_4_k_cu_90b770414cuda3std6ranges3__45__cpo4cendE[1];
.global .align 1 .b8 _ZN34_INTERNAL_be31d1ba_4_k_cu_90b770414cuda3std6ranges3__45__cpo7advanceE[1];
.global .align 1 .b8 _ZN34_INTERNAL_be31d1ba_4_k_cu_90b770414cuda3std6ranges3__45__cpo9iter_swapE[1];
.global .align 1 .b8 _ZN34_INTERNAL_be31d1ba_4_k_cu_90b770414cuda3std6ranges3__45__cpo4nextE[1];
.global .align 1 .b8 _ZN34_INTERNAL_be31d1ba_4_k_cu_90b770414cuda3std6ranges3__45__cpo4prevE[1];
.global .align 1 .b8 _ZN34_INTERNAL_be31d1ba_4_k_cu_90b770414cuda3std6ranges3__45__cpo4dataE[1];
.global .align 1 .b8 _ZN34_INTERNAL_be31d1ba_4_k_cu_90b770414cuda3std6ranges3__45__cpo5cdataE[1];
.global .align 1 .b8 _ZN34_INTERNAL_be31d1ba_4_k_cu_90b770414cuda3std6ranges3__45__cpo4sizeE[1];
.global .align 1 .b8 _ZN34_INTERNAL_be31d1ba_4_k_cu_90b770414cuda3std6ranges3__45__cpo5ssizeE[1];
.global .align 1 .b8 _ZN34_INTERNAL_be31d1ba_4_k_cu_90b770414cuda3std6ranges3__45__cpo8distanceE[1];
.global .align 1 .b8 _ZN34_INTERNAL_be31d1ba_4_k_cu_90b770416thrust24THRUST_300001_SM_1000_NS8cuda_cub3parE[1];
.global .align 1 .b8 _ZN34_INTERNAL_be31d1ba_4_k_cu_90b770416thrust24THRUST_300001_SM_1000_NS8cuda_cub10par_nosyncE[1];
.global .align 1 .b8 _ZN34_INTERNAL_be31d1ba_4_k_cu_90b770416thrust24THRUST_300001_SM_1000_NS6system6detail10sequential3seqE[1];
.global .align 1 .b8 _ZN34_INTERNAL_be31d1ba_4_k_cu_90b770416thrust24THRUST_300001_SM_1000_NS12placeholders2_1E[1];
.global .align 1 .b8 _ZN34_INTERNAL_be31d1ba_4_k_cu_90b770416thrust24THRUST_300001_SM_1000_NS12placeholders2_2E[1];
.global .align 1 .b8 _ZN34_INTERNAL_be31d1ba_4_k_cu_90b770416thrust24THRUST_300001_SM_1000_NS12placeholders2_3E[1];
.global .align 1 .b8 _ZN34_INTERNAL_be31d1ba_4_k_cu_90b770416thrust24THRUST_300001_SM_1000_NS12placeholders2_4E[1];
.global .align 1 .b8 _ZN34_INTERNAL_be31d1ba_4_k_cu_90b770416thrust24THRUST_300001_SM_1000_NS12placeholders2_5E[1];
.global .align 1 .b8 _ZN34_INTERNAL_be31d1ba_4_k_cu_90b770416thrust24THRUST_300001_SM_1000_NS12placeholders2_6E[1];
.global .align 1 .b8 _ZN34_INTERNAL_be31d1ba_4_k_cu_90b770416thrust24THRUST_300001_SM_1000_NS12placeholders2_7E[1];
.global .align 1 .b8 _ZN34_INTERNAL_be31d1ba_4_k_cu_90b770416thrust24THRUST_300001_SM_1000_NS12placeholders2_8E[1];
.global .align 1 .b8 _ZN34_INTERNAL_be31d1ba_4_k_cu_90b770416thrust24THRUST_300001_SM_1000_NS12placeholders2_9E[1];
.global .align 1 .b8 _ZN34_INTERNAL_be31d1ba_4_k_cu_90b770416thrust24THRUST_300001_SM_1000_NS12placeholders3_10E[1];
.global .align 1 .b8 _ZN34_INTERNAL_be31d1ba_4_k_cu_90b770416thrust24THRUST_300001_SM_1000_NS3seqE[1];

.visible .entry _Z11jacobi_stepPdPKdii(
	.param .u64 .ptr .align 1 _Z11jacobi_stepPdPKdii_param_0,
	.param .u64 .ptr .align 1 _Z11jacobi_stepPdPKdii_param_1,
	.param .u32 _Z11jacobi_stepPdPKdii_param_2,
	.param .u32 _Z11jacobi_stepPdPKdii_param_3
)
{
	.reg .pred 	%p<8>;
	.reg .b32 	%r<20>;
	.reg .b64 	%rd<13>;
	.reg .b64 	%fd<9>;

	ld.param.u64 	%rd1, [_Z11jacobi_stepPdPKdii_param_0];
	ld.param.u64 	%rd2, [_Z11jacobi_stepPdPKdii_param_1];
	ld.param.u32 	%r4, [_Z11jacobi_stepPdPKdii_param_2];
	ld.param.u32 	%r5, [_Z11jacobi_stepPdPKdii_param_3];
	mov.u32 	%r7, %ctaid.x;
	mov.u32 	%r8, %ntid.x;
	mov.u32 	%r9, %tid.x;
	mad.lo.s32 	%r10, %r7, %r8, %r9;
	mov.u32 	%r11, %ctaid.y;
	mov.u32 	%r12, %ntid.y;
	mov.u32 	%r13, %tid.y;
	mad.lo.s32 	%r14, %r11, %r12, %r13;
	setp.lt.s32 	%p1, %r10, 1;
	add.s32 	%r15, %r4, -1;
	setp.ge.s32 	%p2, %r10, %r15;
	or.pred  	%p3, %p1, %p2;
	setp.eq.s32 	%p4, %r14, 0;
	or.pred  	%p5, %p4, %p3;
	add.s32 	%r16, %r5, -1;
	setp.ge.s32 	%p6, %r14, %r16;
	or.pred  	%p7, %p5, %p6;
	@%p7 bra 	$L__BB0_2;
	cvta.to.global.u64 	%rd3, %rd2;
	cvta.to.global.u64 	%rd4, %rd1;
	mad.lo.s32 	%r17, %r4, %r14, %r10;
	sub.s32 	%r18, %r17, %r4;
	mul.wide.s32 	%rd5, %r18, 8;
	add.s64 	%rd6, %rd3, %rd5;
	ld.global.f64 	%fd1, [%rd6];
	add.s32 	%r19, %r17, %r4;
	mul.wide.s32 	%rd7, %r19, 8;
	add.s64 	%rd8, %rd3, %rd7;
	ld.global.f64 	%fd2, [%rd8];
	add.f64 	%fd3, %fd1, %fd2;
	mul.wide.s32 	%rd9, %r4, 8;
	add.s64 	%rd10, %rd6, %rd9;
	ld.global.f64 	%fd4, [%rd10+-8];
	add.f64 	%fd5, %fd3, %fd4;
	ld.global.f64 	%fd6, [%rd10+8];
	add.f64 	%fd7, %fd5, %fd6;
	mul.f64 	%fd8, %fd7, 0d3FD0000000000000;
	mul.wide.s32 	%rd11, %r17, 8;
	add.s64 	%rd12, %rd4, %rd11;
	st.global.f64 	[%rd12], %fd8;
$L__BB0_2:
	ret;

}
	// .globl	_Z17apply_periodic_bcPdii
.visible .entry _Z17apply_periodic_bcPdii(
	.param .u64 .ptr .align 1 _Z17apply_periodic_bcPdii_param_0,
	.param .u32 _Z17apply_periodic_bcPdii_param_1,
	.param .u32 _Z17apply_periodic_bcPdii_param_2
)
{
	.reg .pred 	%p<2>;
	.reg .b32 	%r<10>;
	.reg .b64 	%rd<11>;
	.reg .b64 	%fd<3>;

	ld.param.u64 	%rd1, [_Z17apply_periodic_bcPdii_param_0];
	ld.param.u32 	%r2, [_Z17apply_periodic_bcPdii_param_1];
	ld.param.u32 	%r3, [_Z17apply_periodic_bcPdii_param_2];
	mov.u32 	%r4, %ctaid.x;
	mov.u32 	%r5, %ntid.x;
	mov.u32 	%r6, %tid.x;
	mad.lo.s32 	%r1, %r4, %r5, %r6;
	setp.ge.s32 	%p1, %r1, %r2;
	@%p1 bra 	$L__BB1_2;
	cvta.to.global.u64 	%rd2, %rd1;
	add.s32 	%r7, %r3, -2;
	mul.lo.s32 	%r8, %r7, %r2;
	add.s32 	%r9, %r8, %r1;
	mul.wide.s32 	%rd3, %r9, 8;
	add.s64 	%rd4, %rd2, %rd3;
	ld.global.f64 	%fd1, [%rd4];
	mul.wide.s32 	%rd5, %r1, 8;
	add.s64 	%rd6, %rd2, %rd5;
	st.global.f64 	[%rd6], %fd1;
	mul.wide.s32 	%rd7, %r2, 8;
	add.s64 	%rd8, %rd6, %rd7;
	ld.global.f64 	%fd2, [%rd8];
	mul.wide.s32 	%rd9, %r8, 8;
	add.s64 	%rd10, %rd8, %rd9;
	st.global.f64 	[%rd10], %fd2;
$L__BB1_2:
	ret;

}
	// .globl	_ZN3cub18CUB_300001_SM_10006detail11EmptyKernelIvEEvv
.visible .entry _ZN3cub18CUB_300001_SM_10006detail11EmptyKernelIvEEvv()
{


	ret;

}
	// .globl	_ZN3cub18CUB_300001_SM_10006detail6reduce28DeviceReduceSingleTileKernelINS2_10policy_hubIdjN4cuda3__47maximumIdEEE10Policy1000EN6thrust24THRUST_300001_SM_1000_NS12zip_iteratorINS5_3std3__45tupleIJNSC_10device_ptrIdEESI_EEEEEPdjS8_dd12max_abs_diffEEvT0_T1_T2_T3_T4_T6_
.visible .entry _ZN3cub18CUB_300001_SM_10006detail6reduce28DeviceReduceSingleTileKernelINS2_10policy_hubIdjN4cuda3__47maximumIdEEE10Policy1000EN6thrust24THRUST_300001_SM_1000_NS12zip_iteratorINS5_3std3__45tupleIJNSC_10device_ptrIdEESI_EEEEEPdjS8_dd12max_abs_diffEEvT0_T1_T2_T3_T4_T6_(
	.param .align 8 .b8 _ZN3cub18CUB_300001_SM_10006detail6reduce28DeviceReduceSingleTileKernelINS2_10policy_hubIdjN4cuda3__47maximumIdEEE10Policy1000EN6thrust24THRUST_300001_SM_1000_NS12zip_iteratorINS5_3std3__45tupleIJNSC_10device_ptrIdEESI_EEEEEPdjS8_dd12max_abs_diffEEvT0_T1_T2_T3_T4_T6__param_0[16],
	.param .u64 .ptr .align 1 _ZN3cub18CUB_300001_SM_10006detail6reduce28DeviceReduceSingleTileKernelINS2_10policy_hubIdjN4cuda3__47maximumIdEEE10Policy1000EN6thrust24THRUST_300001_SM_1000_NS12zip_iteratorINS5_3std3__45tupleIJNSC_10device_ptrIdEESI_EEEEEPdjS8_dd12max_abs_diffEEvT0_T1_T2_T3_T4_T6__param_1,
	.param .u32 _ZN3cub18CUB_300001_SM_10006detail6reduce28DeviceReduceSingleTileKernelINS2_10policy_hubIdjN4cuda3__47maximumIdEEE10Policy1000EN6thrust24THRUST_300001_SM_1000_NS12zip_iteratorINS5_3std3__45tupleIJNSC_10device_ptrIdEESI_EEEEEPdjS8_dd12max_abs_diffEEvT0_T1_T2_T3_T4_T6__param_2,
	.param .align 1 .b8 _ZN3cub18CUB_300001_SM_10006detail6reduce28DeviceReduceSingleTileKernelINS2_10policy_hubIdjN4cuda3__47maximumIdEEE10Policy1000EN6thrust24THRUST_300001_SM_1000_NS12zip_iteratorINS5_3std3__45tupleIJNSC_10device_ptrIdEESI_EEEEEPdjS8_dd12max_abs_diffEEvT0_T1_T2_T3_T4_T6__param_3[1],
	.param .f64 _ZN3cub18CUB_300001_SM_10006detail6reduce28DeviceReduceSingleTileKernelINS2_10policy_hubIdjN4cuda3__47maximumIdEEE10Policy1000EN6thrust24THRUST_300001_SM_1000_NS12zip_iteratorINS5_3std3__45tupleIJNSC_10device_ptrIdEESI_EEEEEPdjS8_dd12max_abs_diffEEvT0_T1_T2_T3_T4_T6__param_4,
	.param .align 1 .b8 _ZN3cub18CUB_300001_SM_10006detail6reduce28DeviceReduceSingleTileKernelINS2_10policy_hubIdjN4cuda3__47maximumIdEEE10Policy1000EN6thrust24THRUST_300001_SM_1000_NS12zip_iteratorINS5_3std3__45tupleIJNSC_10device_ptrIdEESI_EEEEEPdjS8_dd12max_abs_diffEEvT0_T1_T2_T3_T4_T6__param_5[1]
)
.maxntid 256
.minnctapersm 1
{
	.reg .pred 	%p<169>;
	.reg .b32 	%r<285>;
	.reg .b64 	%rd<158>;
	.reg .b64 	%fd<534>;
	// demoted variable
	.shared .align 8 .b8 _ZZN3cub18CUB_300001_SM_10006detail6reduce28DeviceReduceSingleTileKernelINS2_10policy_hubIdjN4cuda3__47maximumIdEEE10Policy1000EN6thrust24THRUST_300001_SM_1000_NS12zip_iteratorINS5_3std3__45tupleIJNSC_10device_ptrIdEESI_EEEEEPdjS8_dd12max_abs_diffEEvT0_T1_T2_T3_T4_T6_E12temp_storage[80];
	ld.param.u64 	%rd19, [_ZN3cub18CUB_300001_SM_10006detail6reduce28DeviceReduceSingleTileKernelINS2_10policy_hubIdjN4cuda3__47maximumIdEEE10Policy1000EN6thrust24THRUST_300001_SM_1000_NS12zip_iteratorINS5_3std3__45tupleIJNSC_10device_ptrIdEESI_EEEEEPdjS8_dd12max_abs_diffEEvT0_T1_T2_T3_T4_T6__param_0+8];
	ld.param.u64 	%rd18, [_ZN3cub18CUB_300001_SM_10006detail6reduce28DeviceReduceSingleTileKernelINS2_10policy_hubIdjN4cuda3__47maximumIdEEE10Policy1000EN6thrust24THRUST_300001_SM_1000_NS12zip_iteratorINS5_3std3__45tupleIJNSC_10device_ptrIdEESI_EEEEEPdjS8_dd12max_abs_diffEEvT0_T1_T2_T3_T4_T6__param_0];
	ld.param.u64 	%rd20, [_ZN3cub18CUB_300001_SM_10006detail6reduce28DeviceReduceSingleTileKernelINS2_10policy_hubIdjN4cuda3__47maximumIdEEE10Policy1000EN6thrust24THRUST_300001_SM_1000_NS12zip_iteratorINS5_3std3__45tupleIJNSC_10device_ptrIdEESI_EEEEEPdjS8_dd12max_abs_diffEEvT0_T1_T2_T3_T4_T6__param_1];
	ld.param.u32 	%r51, [_ZN3cub18CUB_300001_SM_10006detail6reduce28DeviceReduceSingleTileKernelINS2_10policy_hubIdjN4cuda3__47maximumIdEEE10Policy1000EN6thrust24THRUST_300001_SM_1000_NS12zip_iteratorINS5_3std3__45tupleIJNSC_10device_ptrIdEESI_EEEEEPdjS8_dd12max_abs_diffEEvT0_T1_T2_T3_T4_T6__param_2];
	ld.param.f64 	%fd42, [_ZN3cub18CUB_300001_SM_10006detail6reduce28DeviceReduceSingleTileKernelINS2_10policy_hubIdjN4cuda3__47maximumIdEEE10Policy1000EN6thrust24THRUST_300001_SM_1000_NS12zip_iteratorINS5_3std3__45tupleIJNSC_10device_ptrIdEESI_EEEEEPdjS8_dd12max_abs_diffEEvT0_T1_T2_T3_T4_T6__param_4];
	cvta.to.global.u64 	%rd1, %rd20;
	setp.ne.s32 	%p1, %r51, 0;
	@%p1 bra 	$L__BB3_3;
	mov.u32 	%r267, %tid.x;
	setp.ne.s32 	%p168, %r267, 0;
	@%p168 bra 	$L__BB3_52;
	st.global.f64 	[%rd1], %fd42;
	bra.uni 	$L__BB3_52;
$L__BB3_3:
	cvta.to.global.u64 	%rd2, %rd18;
	cvta.to.global.u64 	%rd3, %rd19;
	setp.gt.u32 	%p2, %r51, 2047;
	@%p2 bra 	$L__BB3_28;
	mov.u32 	%r1, %tid.x;
	setp.ge.u32 	%p80, %r1, %r51;
	mov.f64 	%fd521, 0d0000000000000000;
	mov.u32 	%r271, %r1;
	@%p80 bra 	$L__BB3_6;
	mul.wide.u32 	%rd122, %r1, 8;
	add.s64 	%rd123, %rd2, %rd122;
	add.s64 	%rd124, %rd3, %rd122;
	ld.global.f64 	%fd291, [%rd123];
	ld.global.f64 	%fd292, [%rd124];
	sub.f64 	%fd293, %fd291, %fd292;
	abs.f64 	%fd521, %fd293;
	add.s32 	%r271, %r1, 256;
$L__BB3_6:
	setp.ge.u32 	%p81, %r271, %r51;
	@%p81 bra 	$L__BB3_19;
	not.b32 	%r144, %r271;
	add.s32 	%r145, %r51, %r144;
	shr.u32 	%r146, %r145, 8;
	add.s32 	%r4, %r146, 1;
	and.b32  	%r5, %r4, 15;
	setp.lt.u32 	%p82, %r145, 3840;
	@%p82 bra 	$L__BB3_10;
	and.b32  	%r147, %r4, 33554416;
	neg.s32 	%r269, %r147;
	mul.wide.u32 	%rd125, %r271, 8;
	or.b64  	%rd126, %rd125, 16384;
	add.s64 	%rd155, %rd2, %rd126;
	add.s64 	%rd154, %rd3, %rd126;
$L__BB3_9:
	.pragma "nounroll";
	ld.global.f64 	%fd295, [%rd155+-16384];
	ld.global.f64 	%fd296, [%rd154+-16384];
	sub.f64 	%fd297, %fd295, %fd296;
	abs.f64 	%fd298, %fd297;
	setp.lt.f64 	%p83, %fd521, %fd298;
	selp.f64 	%fd299, %fd298, %fd521, %p83;
	ld.global.f64 	%fd300, [%rd155+-14336];
	ld.global.f64 	%fd301, [%rd154+-14336];
	sub.f64 	%fd302, %fd300, %fd301;
	abs.f64 	%fd303, %fd302;
	setp.lt.f64 	%p84, %fd299, %fd303;
	selp.f64 	%fd304, %fd303, %fd299, %p84;
	ld.global.f64 	%fd305, [%rd155+-12288];
	ld.global.f64 	%fd306, [%rd154+-12288];
	sub.f64 	%fd307, %fd305, %fd306;
	abs.f64 	%fd308, %fd307;
	setp.lt.f64 	%p85, %fd304, %fd308;
	selp.f64 	%fd309, %fd308, %fd304, %p85;
	ld.global.f64 	%fd310, [%rd155+-10240];
	ld.global.f64 	%fd311, [%rd154+-10240];
	sub.f64 	%fd312, %fd310, %fd311;
	abs.f64 	%fd313, %fd312;
	setp.lt.f64 	%p86, %fd309, %fd313;
	selp.f64 	%fd314, %fd313, %fd309, %p86;
	ld.global.f64 	%fd315, [%rd155+-8192];
	ld.global.f64 	%fd316, [%rd154+-8192];
	sub.f64 	%fd317, %fd315, %fd316;
	abs.f64 	%fd318, %fd317;
	setp.lt.f64 	%p87, %fd314, %fd318;
	selp.f64 	%fd319, %fd318, %fd314, %p87;
	ld.global.f64 	%fd320, [%rd155+-6144];
	ld.global.f64 	%fd321, [%rd154+-6144];
	sub.f64 	%fd322, %fd320, %fd321;
	abs.f64 	%fd323, %fd322;
	setp.lt.f64 	%p88, %fd319, %fd323;
	selp.f64 	%fd324, %fd323, %fd319, %p88;
	ld.global.f64 	%fd325, [%rd155+-4096];
	ld.global.f64 	%fd326, [%rd154+-4096];
	sub.f64 	%fd327, %fd325, %fd326;
	abs.f64 	%fd328, %fd327;
	setp.lt.f64 	%p89, %fd324, %fd328;
	selp.f64 	%fd329, %fd328, %fd324, %p89;
	ld.global.f64 	%fd330, [%rd155+-2048];
	ld.global.f64 	%fd331, [%rd154+-2048];
	sub.f64 	%fd332, %fd330, %fd331;
	abs.f64 	%fd333, %fd332;
	setp.lt.f64 	%p90, %fd329, %fd333;
	selp.f64 	%fd334, %fd333, %fd329, %p90;
	ld.global.f64 	%fd335, [%rd155];
	ld.global.f64 	%fd336, [%rd154];
	sub.f64 	%fd337, %fd335, %fd336;
	abs.f64 	%fd338, %fd337;
	setp.lt.f64 	%p91, %fd334, %fd338;
	selp.f64 	%fd339, %fd338, %fd334, %p91;
	ld.global.f64 	%fd340, [%rd155+2048];
	ld.global.f64 	%fd341, [%rd154+2048];
	sub.f64 	%fd342, %fd340, %fd341;
	abs.f64 	%fd343, %fd342;
	setp.lt.f64 	%p92, %fd339, %fd343;
	selp.f64 	%fd344, %fd343, %fd339, %p92;
	ld.global.f64 	%fd345, [%rd155+4096];
	ld.global.f64 	%fd346, [%rd154+4096];
	sub.f64 	%fd347, %fd345, %fd346;
	abs.f64 	%fd348, %fd347;
	setp.lt.f64 	%p93, %fd344, %fd348;
	selp.f64 	%fd349, %fd348, %fd344, %p93;
	ld.global.f64 	%fd350, [%rd155+6144];
	ld.global.f64 	%fd351, [%rd154+6144];
	sub.f64 	%fd352, %fd350, %fd351;
	abs.f64 	%fd353, %fd352;
	setp.lt.f64 	%p94, %fd349, %fd353;
	selp.f64 	%fd354, %fd353, %fd349, %p94;
	ld.global.f64 	%fd355, [%rd155+8192];
	ld.global.f64 	%fd356, [%rd154+8192];
	sub.f64 	%fd357, %fd355, %fd356;
	abs.f64 	%fd358, %fd357;
	setp.lt.f64 	%p95, %fd354, %fd358;
	selp.f64 	%fd359, %fd358, %fd354, %p95;
	ld.global.f64 	%fd360, [%rd155+10240];
	ld.global.f64 	%fd361, [%rd154+10240];
	sub.f64 	%fd362, %fd360, %fd361;
	abs.f64 	%fd363, %fd362;
	setp.lt.f64 	%p96, %fd359, %fd363;
	selp.f64 	%fd364, %fd363, %fd359, %p96;
	ld.global.f64 	%fd365, [%rd155+12288];
	ld.global.f64 	%fd366, [%rd154+12288];
	sub.f64 	%fd367, %fd365, %fd366;
	abs.f64 	%fd368, %fd367;
	setp.lt.f64 	%p97, %fd364, %fd368;
	selp.f64 	%fd369, %fd368, %fd364, %p97;
	ld.global.f64 	%fd370, [%rd155+14336];
	ld.global.f64 	%fd371, [%rd154+14336];
	sub.f64 	%fd372, %fd370, %fd371;
	abs.f64 	%fd373, %fd372;
	setp.lt.f64 	%p98, %fd369, %fd373;
	selp.f64 	%fd521, %fd373, %fd369, %p98;
	add.s32 	%r271, %r271, 4096;
	add.s32 	%r269, %r269, 16;
	add.s64 	%rd155, %rd155, 32768;
	add.s64 	%rd154, %rd154, 32768;
	setp.ne.s32 	%p99, %r269, 0;
	@%p99 bra 	$L__BB3_9;
$L__BB3_10:
	setp.eq.s32 	%p100, %r5, 0;
	@%p100 bra 	$L__BB3_19;
	and.b32  	%r12, %r4, 7;
	setp.lt.u32 	%p101, %r5, 8;
	@%p101 bra 	$L__BB3_13;
	mul.wide.u32 	%rd127, %r271, 8;
	add.s64 	%rd128, %rd2, %rd127;
	add.s64 	%rd129, %rd3, %rd127;
	ld.global.f64 	%fd375, [%rd128];
	ld.global.f64 	%fd376, [%rd129];
	sub.f64 	%fd377, %fd375, %fd376;
	abs.f64 	%fd378, %fd377;
	setp.lt.f64 	%p102, %fd521, %fd378;
	selp.f64 	%fd379, %fd378, %fd521, %p102;
	ld.global.f64 	%fd380, [%rd128+2048];
	ld.global.f64 	%fd381, [%rd129+2048];
	sub.f64 	%fd382, %fd380, %fd381;
	abs.f64 	%fd383, %fd382;
	setp.lt.f64 	%p103, %fd379, %fd383;
	selp.f64 	%fd384, %fd383, %fd379, %p103;
	ld.global.f64 	%fd385, [%rd128+4096];
	ld.global.f64 	%fd386, [%rd129+4096];
	sub.f64 	%fd387, %fd385, %fd386;
	abs.f64 	%fd388, %fd387;
	setp.lt.f64 	%p104, %fd384, %fd388;
	selp.f64 	%fd389, %fd388, %fd384, %p104;
	ld.global.f64 	%fd390, [%rd128+6144];
	ld.global.f64 	%fd391, [%rd129+6144];
	sub.f64 	%fd392, %fd390, %fd391;
	abs.f64 	%fd393, %fd392;
	setp.lt.f64 	%p105, %fd389, %fd393;
	selp.f64 	%fd394, %fd393, %fd389, %p105;
	ld.global.f64 	%fd395, [%rd128+8192];
	ld.global.f64 	%fd396, [%rd129+8192];
	sub.f64 	%fd397, %fd395, %fd396;
	abs.f64 	%fd398, %fd397;
	setp.lt.f64 	%p106, %fd394, %fd398;
	selp.f64 	%fd399, %fd398, %fd394, %p106;
	ld.global.f64 	%fd400, [%rd128+10240];
	ld.global.f64 	%fd401, [%rd129+10240];
	sub.f64 	%fd402, %fd400, %fd401;
	abs.f64 	%fd403, %fd402;
	setp.lt.f64 	%p107, %fd399, %fd403;
	selp.f64 	%fd404, %fd403, %fd399, %p107;
	ld.global.f64 	%fd405, [%rd128+12288];
	ld.global.f64 	%fd406, [%rd129+12288];
	sub.f64 	%fd407, %fd405, %fd406;
	abs.f64 	%fd408, %fd407;
	setp.lt.f64 	%p108, %fd404, %fd408;
	selp.f64 	%fd409, %fd408, %fd404, %p108;
	ld.global.f64 	%fd410, [%rd128+14336];
	ld.global.f64 	%fd411, [%rd129+14336];
	sub.f64 	%fd412, %fd410, %fd411;
	abs.f64 	%fd413, %fd412;
	setp.lt.f64 	%p109, %fd409, %fd413;
	selp.f64 	%fd521, %fd413, %fd409, %p109;
	add.s32 	%r271, %r271, 2048;
$L__BB3_13:
	setp.eq.s32 	%p110, %r12, 0;
	@%p110 bra 	$L__BB3_19;
	and.b32  	%r15, %r4, 3;
	setp.lt.u32 	%p111, %r12, 4;
	@%p111 bra 	$L__BB3_16;
	mul.wide.u32 	%rd130, %r271, 8;
	add.s64 	%rd131, %rd2, %rd130;
	add.s64 	%rd132, %rd3, %rd130;
	ld.global.f64 	%fd415, [%rd131];
	ld.global.f64 	%fd416, [%rd132];
	sub.f64 	%fd417, %fd415, %fd416;
	abs.f64 	%fd418, %fd417;
	setp.lt.f64 	%p112, %fd521, %fd418;
	selp.f64 	%fd419, %fd418, %fd521, %p112;
	ld.global.f64 	%fd420, [%rd131+2048];
	ld.global.f64 	%fd421, [%rd132+2048];
	sub.f64 	%fd422, %fd420, %fd421;
	abs.f64 	%fd423, %fd422;
	setp.lt.f64 	%p113, %fd419, %fd423;
	selp.f64 	%fd424, %fd423, %fd419, %p113;
	ld.global.f64 	%fd425, [%rd131+4096];
	ld.global.f64 	%fd426, [%rd132+4096];
	sub.f64 	%fd427, %fd425, %fd426;
	abs.f64 	%fd428, %fd427;
	setp.lt.f64 	%p114, %fd424, %fd428;
	selp.f64 	%fd429, %fd428, %fd424, %p114;
	ld.global.f64 	%fd430, [%rd131+6144];
	ld.global.f64 	%fd431, [%rd132+6144];
	sub.f64 	%fd432, %fd430, %fd431;
	abs.f64 	%fd433, %fd432;
	setp.lt.f64 	%p115, %fd429, %fd433;
	selp.f64 	%fd521, %fd433, %fd429, %p115;
	add.s32 	%r271, %r271, 1024;
$L__BB3_16:
	setp.eq.s32 	%p116, %r15, 0;
	@%p116 bra 	$L__BB3_19;
	mul.wide.u32 	%rd133, %r271, 8;
	add.s64 	%rd157, %rd3, %rd133;
	add.s64 	%rd156, %rd2, %rd133;
	neg.s32 	%r274, %r15;
$L__BB3_18:
	.pragma "nounroll";
	ld.global.f64 	%fd434, [%rd156];
	ld.global.f64 	%fd435, [%rd157];
	sub.f64 	%fd436, %fd434, %fd435;
	abs.f64 	%fd437, %fd436;
	setp.lt.f64 	%p117, %fd521, %fd437;
	selp.f64 	%fd521, %fd437, %fd521, %p117;
	add.s64 	%rd157, %rd157, 2048;
	add.s64 	%rd156, %rd156, 2048;
	add.s32 	%r274, %r274, 1;
	setp.ne.s32 	%p118, %r274, 0;
	@%p118 bra 	$L__BB3_18;
$L__BB3_19:
	setp.lt.u32 	%p119, %r51, 256;
	@%p119 bra 	$L__BB3_24;
	// begin inline asm
	mov.u32 %r211, %laneid;
	// end inline asm
	mov.b64 	%rd144, %fd521;
	mov.b64 	{%r213, %r218}, %rd144;
	mov.b32 	%r219, 1;
	mov.b32 	%r260, 31;
	mov.b32 	%r261, -1;
	// begin inline asm
	shfl.sync.down.b32 %r212, %r213, %r219, %r260, %r261;
	// end inline asm
	// begin inline asm
	shfl.sync.down.b32 %r217, %r218, %r219, %r260, %r261;
	// end inline asm
	mov.b64 	%rd145, {%r212, %r217};
	mov.b64 	%fd485, %rd145;
	setp.gt.s32 	%p147, %r211, 30;
	setp.lt.f64 	%p148, %fd521, %fd485;
	selp.f64 	%fd486, %fd485, %fd521, %p148;
	selp.f64 	%fd487, %fd521, %fd486, %p147;
	mov.b64 	%rd146, %fd487;
	mov.b64 	{%r223, %r228}, %rd146;
	mov.b32 	%r229, 2;
	// begin inline asm
	shfl.sync.down.b32 %r222, %r223, %r229, %r260, %r261;
	// end inline asm
	// begin inline asm
	shfl.sync.down.b32 %r227, %r228, %r229, %r260, %r261;
	// end inline asm
	mov.b64 	%rd147, {%r222, %r227};
	mov.b64 	%fd488, %rd147;
	setp.gt.s32 	%p149, %r211, 29;
	setp.lt.f64 	%p150, %fd487, %fd488;
	selp.f64 	%fd489, %fd488, %fd487, %p150;
	selp.f64 	%fd490, %fd487, %fd489, %p149;
	mov.b64 	%rd148, %fd490;
	mov.b64 	{%r233, %r238}, %rd148;
	mov.b32 	%r239, 4;
	// begin inline asm
	shfl.sync.down.b32 %r232, %r233, %r239, %r260, %r261;
	// end inline asm
	// begin inline asm
	shfl.sync.down.b32 %r237, %r238, %r239, %r260, %r261;
	// end inline asm
	mov.b64 	%rd149, {%r232, %r237};
	mov.b64 	%fd491, %rd149;
	setp.gt.s32 	%p151, %r211, 27;
	setp.lt.f64 	%p152, %fd490, %fd491;
	selp.f64 	%fd492, %fd491, %fd490, %p152;
	selp.f64 	%fd493, %fd490, %fd492, %p151;
	mov.b64 	%rd150, %fd493;
	mov.b64 	{%r243, %r248}, %rd150;
	mov.b32 	%r249, 8;
	// begin inline asm
	shfl.sync.down.b32 %r242, %r243, %r249, %r260, %r261;
	// end inline asm
	// begin inline asm
	shfl.sync.down.b32 %r247, %r248, %r249, %r260, %r261;
	// end inline asm
	mov.b64 	%rd151, {%r242, %r247};
	mov.b64 	%fd494, %rd151;
	setp.gt.s32 	%p153, %r211, 23;
	setp.lt.f64 	%p154, %fd493, %fd494;
	selp.f64 	%fd495, %fd494, %fd493, %p154;
	selp.f64 	%fd496, %fd493, %fd495, %p153;
	mov.b64 	%rd152, %fd496;
	mov.b64 	{%r253, %r258}, %rd152;
	mov.b32 	%r259, 16;
	// begin inline asm
	shfl.sync.down.b32 %r252, %r253, %r259, %r260, %r261;
	// end inline asm
	// begin inline asm
	shfl.sync.down.b32 %r257, %r258, %r259, %r260, %r261;
	// end inline asm
	mov.b64 	%rd153, {%r252, %r257};
	mov.b64 	%fd497, %rd153;
	setp.gt.s32 	%p155, %r211, 15;
	setp.lt.f64 	%p156, %fd496, %fd497;
	selp.f64 	%fd16, %fd497, %fd496, %p156;
	selp.f64 	%fd533, %fd496, %fd16, %p155;
	setp.ne.s32 	%p157, %r211, 0;
	@%p157 bra 	$L__BB3_22;
	shr.u32 	%r262, %r1, 2;
	and.b32  	%r263, %r262, 248;
	mov.u32 	%r264, _ZZN3cub18CUB_300001_SM_10006detail6reduce28DeviceReduceSingleTileKernelINS2_10policy_hubIdjN4cuda3__47maximumIdEEE10Policy1000EN6thrust24THRUST_300001_SM_1000_NS12zip_iteratorINS5_3std3__45tupleIJNSC_10device_ptrIdEESI_EEEEEPdjS8_dd12max_abs_diffEEvT0_T1_T2_T3_T4_T6_E12temp_storage;
	add.s32 	%r265, %r264, %r263;
	st.shared.f64 	[%r265+8], %fd16;
$L__BB3_22:
	bar.sync 	0;
	setp.ne.s32 	%p158, %r1, 0;
	@%p158 bra 	$L__BB3_50;
	ld.shared.f64 	%fd498, [_ZZN3cub18CUB_300001_SM_10006detail6reduce28DeviceReduceSingleTileKernelINS2_10policy_hubIdjN4cuda3__47maximumIdEEE10Policy1000EN6thrust24THRUST_300001_SM_1000_NS12zip_iteratorINS5_3std3__45tupleIJNSC_10device_ptrIdEESI_EEEEEPdjS8_dd12max_abs_diffEEvT0_T1_T2_T3_T4_T6_E12temp_storage+16];
	setp.lt.f64 	%p159, %fd533, %fd498;
	selp.f64 	%fd499, %fd498, %fd533, %p159;
	ld.shared.f64 	%fd500, [_ZZN3cub18CUB_300001_SM_10006detail6reduce28DeviceReduceSingleTileKernelINS2_10policy_hubIdjN4cuda3__47maximumIdEEE10Policy1000EN6thrust24THRUST_300001_SM_1000_NS12zip_iteratorINS5_3std3__45tupleIJNSC_10device_ptrIdEESI_EEEEEPdjS8_dd12max_abs_diffEEvT0_T1_T2_T3_T4_T6_E12temp_storage+24];
	setp.lt.f64 	%p160, %fd499, %fd500;
	selp.f64 	%fd501, %fd500, %fd499, %p160;
	ld.shared.f64 	%fd502, [_ZZN3cub18CUB_300001_SM_10006detail6reduce28DeviceReduceSingleTileKernelINS2_10policy_hubIdjN4cuda3__47maximumIdEEE10Policy1000EN6thrust24THRUST_300001_SM_1000_NS12zip_iteratorINS5_3std3__45tupleIJNSC_10device_ptrIdEESI_EEEEEPdjS8_dd12max_abs_diffEEvT0_T1_T2_T3_T4_T6_E12temp_storage+32];
	setp.lt.f64 	%p161, %fd501, %fd502;
	selp.f64 	%fd503, %fd502, %fd501, %p161;
	ld.shared.f64 	%fd504, [_ZZN3cub18CUB_300001_SM_10006detail6reduce28DeviceReduceSingleTileKernelINS2_10policy_hubIdjN4cuda3__47maximumIdEEE10Policy1000EN6thrust24THRUST_300001_SM_1000_NS12zip_iteratorINS5_3std3__45tupleIJNSC_10device_ptrIdEESI_EEEEEPdjS8_dd12max_abs_diffEEvT0_T1_T2_T3_T4_T6_E12temp_storage+40];
	setp.lt.f64 	%p162, %fd503, %fd504;
	selp.f64 	%fd505, %fd504, %fd503, %p162;
	ld.shared.f64 	%fd506, [_ZZN3cub18CUB_300001_SM_10006detail6reduce28DeviceReduceSingleTileKernelINS2_10policy_hubIdjN4cuda3__47maximumIdEEE10Policy1000EN6thrust24THRUST_300001_SM_1000_NS12zip_iteratorINS5_3std3__45tupleIJNSC_10device_ptrIdEESI_EEEEEPdjS8_dd12max_abs_diffEEvT0_T1_T2_T3_T4_T6_E12temp_storage+48];
	setp.lt.f64 	%p163, %fd505, %fd506;
	selp.f64 	%fd507, %fd506, %fd505, %p163;
	ld.shared.f64 	%fd508, [_ZZN3cub18CUB_300001_SM_10006detail6reduce28DeviceReduceSingleTileKernelINS2_10policy_hubIdjN4cuda3__47maximumIdEEE10Policy1000EN6thrust24THRUST_300001_SM_1000_NS12zip_iteratorINS5_3std3__45tupleIJNSC_10device_ptrIdEESI_EEEEEPdjS8_dd12max_abs_diffEEvT0_T1_T2_T3_T4_T6_E12temp_storage+56];
	setp.lt.f64 	%p164, %fd507, %fd508;
	selp.f64 	%fd509, %fd508, %fd507, %p164;
	ld.shared.f64 	%fd510, [_ZZN3cub18CUB_300001_SM_10006detail6reduce28DeviceReduceSingleTileKernelINS2_10policy_hubIdjN4cuda3__47maximumIdEEE10Policy1000EN6thrust24THRUST_300001_SM_1000_NS12zip_iteratorINS5_3std3__45tupleIJNSC_10device_ptrIdEESI_EEEEEPdjS8_dd12max_abs_diffEEvT0_T1_T2_T3_T4_T6_E12temp_storage+64];
	setp.lt.f64 	%p165, %fd509, %fd510;
	selp.f64 	%fd533, %fd510, %fd509, %p165;
	bra.uni 	$L__BB3_50;
$L__BB3_24:
	// begin inline asm
	mov.u32 %r148, %laneid;
	// end inline asm
	and.b32  	%r199, %r1, 992;
	add.s32 	%r200, %r199, 32;
	setp.gt.u32 	%p120, %r200, %r51;
	not.b32 	%r201, %r199;
	add.s32 	%r202, %r51, %r201;
	selp.b32 	%r197, %r202, 31, %p120;
	mov.b64 	%rd134, %fd521;
	mov.b64 	{%r150, %r155}, %rd134;
	mov.b32 	%r156, 1;
	mov.b32 	%r198, -1;
	// begin inline asm
	shfl.sync.down.b32 %r149, %r150, %r156, %r197, %r198;
	// end inline asm
	// begin inline asm
	shfl.sync.down.b32 %r154, %r155, %r156, %r197, %r198;
	// end inline asm
	mov.b64 	%rd135, {%r149, %r154};
	mov.b64 	%fd438, %rd135;
	setp.lt.s32 	%p121, %r148, %r197;
	setp.lt.f64 	%p122, %fd521, %fd438;
	selp.f64 	%fd439, %fd438, %fd521, %p122;
	selp.f64 	%fd440, %fd439, %fd521, %p121;
	mov.b64 	%rd136, %fd440;
	mov.b64 	{%r160, %r165}, %rd136;
	mov.b32 	%r166, 2;
	// begin inline asm
	shfl.sync.down.b32 %r159, %r160, %r166, %r197, %r198;
	// end inline asm
	// begin inline asm
	shfl.sync.down.b32 %r164, %r165, %r166, %r197, %r198;
	// end inline asm
	mov.b64 	%rd137, {%r159, %r164};
	mov.b64 	%fd441, %rd137;
	add.s32 	%r203, %r148, 2;
	setp.gt.s32 	%p123, %r203, %r197;
	setp.lt.f64 	%p124, %fd440, %fd441;
	selp.f64 	%fd442, %fd441, %fd440, %p124;
	selp.f64 	%fd443, %fd440, %fd442, %p123;
	mov.b64 	%rd138, %fd443;
	mov.b64 	{%r170, %r175}, %rd138;
	mov.b32 	%r176, 4;
	// begin inline asm
	shfl.sync.down.b32 %r169, %r170, %r176, %r197, %r198;
	// end inline asm
	// begin inline asm
	shfl.sync.down.b32 %r174, %r175, %r176, %r197, %r198;
	// end inline asm
	mov.b64 	%rd139, {%r169, %r174};
	mov.b64 	%fd444, %rd139;
	add.s32 	%r204, %r148, 4;
	setp.gt.s32 	%p125, %r204, %r197;
	setp.lt.f64 	%p126, %fd443, %fd444;
	selp.f64 	%fd445, %fd444, %fd443, %p126;
	selp.f64 	%fd446, %fd443, %fd445, %p125;
	mov.b64 	%rd140, %fd446;
	mov.b64 	{%r180, %r185}, %rd140;
	mov.b32 	%r186, 8;
	// begin inline asm
	shfl.sync.down.b32 %r179, %r180, %r186, %r197, %r198;
	// end inline asm
	// begin inline asm
	shfl.sync.down.b32 %r184, %r185, %r186, %r197, %r198;
	// end inline asm
	mov.b64 	%rd141, {%r179, %r184};
	mov.b64 	%fd447, %rd141;
	add.s32 	%r205, %r148, 8;
	setp.gt.s32 	%p127, %r205, %r197;
	setp.lt.f64 	%p128, %fd446, %fd447;
	selp.f64 	%fd448, %fd447, %fd446, %p128;
	selp.f64 	%fd449, %fd446, %fd448, %p127;
	mov.b64 	%rd142, %fd449;
	mov.b64 	{%r190, %r195}, %rd142;
	mov.b32 	%r196, 16;
	// begin inline asm
	shfl.sync.down.b32 %r189, %r190, %r196, %r197, %r198;
	// end inline asm
	// begin inline asm
	shfl.sync.down.b32 %r194, %r195, %r196, %r197, %r198;
	// end inline asm
	mov.b64 	%rd143, {%r189, %r194};
	mov.b64 	%fd450, %rd143;
	add.s32 	%r206, %r148, 16;
	setp.gt.s32 	%p129, %r206, %r197;
	setp.lt.f64 	%p130, %fd449, %fd450;
	selp.f64 	%fd451, %fd450, %fd449, %p130;
	selp.f64 	%fd533, %fd449, %fd451, %p129;
	setp.ne.s32 	%p131, %r148, 0;
	@%p131 bra 	$L__BB3_26;
	shr.u32 	%r207, %r1, 2;
	and.b32  	%r208, %r207, 248;
	mov.u32 	%r209, _ZZN3cub18CUB_300001_SM_10006detail6reduce28DeviceReduceSingleTileKernelINS2_10policy_hubIdjN4cuda3__47maximumIdEEE10Policy1000EN6thrust24THRUST_300001_SM_1000_NS12zip_iteratorINS5_3std3__45tupleIJNSC_10device_ptrIdEESI_EEEEEPdjS8_dd12max_abs_diffEEvT0_T1_T2_T3_T4_T6_E12temp_storage;
	add.s32 	%r210, %r209, %r208;
	st.shared.f64 	[%r210+8], %fd533;
$L__BB3_26:
	bar.sync 	0;
	setp.ne.s32 	%p132, %r1, 0;
	@%p132 bra 	$L__BB3_50;
	setp.gt.u32 	%p133, %r51, 32;
	ld.shared.f64 	%fd452, [_ZZN3cub18CUB_300001_SM_10006detail6reduce28DeviceReduceSingleTileKernelINS2_10policy_hubIdjN4cuda3__47maximumIdEEE10Policy1000EN6thrust24THRUST_300001_SM_1000_NS12zip_iteratorINS5_3std3__45tupleIJNSC_10device_ptrIdEESI_EEEEEPdjS8_dd12max_abs_diffEEvT0_T1_T2_T3_T4_T6_E12temp_storage+16];
	setp.lt.f64 	%p134, %fd533, %fd452;
	selp.f64 	%fd454, %fd452, %fd533, %p134;
	selp.f64 	%fd455, %fd454, %fd533, %p133;
	setp.gt.u32 	%p135, %r51, 64;
	ld.shared.f64 	%fd457, [_ZZN3cub18CUB_300001_SM_10006detail6reduce28DeviceReduceSingleTileKernelINS2_10policy_hubIdjN4cuda3__47maximumIdEEE10Policy1000EN6thrust24THRUST_300001_SM_1000_NS12zip_iteratorINS5_3std3__45tupleIJNSC_10device_ptrIdEESI_EEEEEPdjS8_dd12max_abs_diffEEvT0_T1_T2_T3_T4_T6_E12temp_storage+24];
	setp.lt.f64 	%p136, %fd455, %fd457;
	selp.f64 	%fd459, %fd457, %fd455, %p136;
	selp.f64 	%fd460, %fd459, %fd455, %p135;
	setp.gt.u32 	%p137, %r51, 96;
	ld.shared.f64 	%fd462, [_ZZN3cub18CUB_300001_SM_10006detail6reduce28DeviceReduceSingleTileKernelINS2_10policy_hubIdjN4cuda3__47maximumIdEEE10Policy1000EN6thrust24THRUST_300001_SM_1000_NS12zip_iteratorINS5_3std3__45tupleIJNSC_10device_ptrIdEESI_EEEEEPdjS8_dd12max_abs_diffEEvT0_T1_T2_T3_T4_T6_E12temp_storage+32];
	setp.lt.f64 	%p138, %fd460, %fd462;
	selp.f64 	%fd464, %fd462, %fd460, %p138;
	selp.f64 	%fd465, %fd464, %fd460, %p137;
	setp.gt.u32 	%p139, %r51, 128;
	ld.shared.f64 	%fd467, [_ZZN3cub18CUB_300001_SM_10006detail6reduce28DeviceReduceSingleTileKernelINS2_10policy_hubIdjN4cuda3__47maximumIdEEE10Policy1000EN6thrust24THRUST_300001_SM_1000_NS12zip_iteratorINS5_3std3__45tupleIJNSC_10device_ptrIdEESI_EEEEEPdjS8_dd12max_abs_diffEEvT0_T1_T2_T3_T4_T6_E12temp_storage+40];
	setp.lt.f64 	%p140, %fd465, %fd467;
	selp.f64 	%fd469, %fd467, %fd465, %p140;
	selp.f64 	%fd470, %fd469, %fd465, %p139;
	setp.gt.u32 	%p141, %r51, 160;
	ld.shared.f64 	%fd472, [_ZZN3cub18CUB_300001_SM_10006detail6reduce28DeviceReduceSingleTileKernelINS2_10policy_hubIdjN4cuda3__47maximumIdEEE10Policy1000EN6thrust24THRUST_300001_SM_1000_NS12zip_iteratorINS5_3std3__45tupleIJNSC_10device_ptrIdEESI_EEEEEPdjS8_dd12max_abs_diffEEvT0_T1_T2_T3_T4_T6_E12temp_storage+48];
	setp.lt.f64 	%p142, %fd470, %fd472;
	selp.f64 	%fd474, %fd472, %fd470, %p142;
	selp.f64 	%fd475, %fd474, %fd470, %p141;
	setp.gt.u32 	%p143, %r51, 192;
	ld.shared.f64 	%fd477, [_ZZN3cub18CUB_300001_SM_10006detail6reduce28DeviceReduceSingleTileKernelINS2_10policy_hubIdjN4cuda3__47maximumIdEEE10Policy1000EN6thrust24THRUST_300001_SM_1000_NS12zip_iteratorINS5_3std3__45tupleIJNSC_10device_ptrIdEESI_EEEEEPdjS8_dd12max_abs_diffEEvT0_T1_T2_T3_T4_T6_E12temp_storage+56];
	setp.lt.f64 	%p144, %fd475, %fd477;
	selp.f64 	%fd479, %fd477, %fd475, %p144;
	selp.f64 	%fd480, %fd479, %fd475, %p143;
	setp.gt.u32 	%p145, %r51, 224;
	ld.shared.f64 	%fd482, [_ZZN3cub18CUB_300001_SM_10006detail6reduce28DeviceReduceSingleTileKernelINS2_10policy_hubIdjN4cuda3__47maximumIdEEE10Policy1000EN6thrust24THRUST_300001_SM_1000_NS12zip_iteratorINS5_3std3__45tupleIJNSC_10device_ptrIdEESI_EEEEEPdjS8_dd12max_abs_diffEEvT0_T1_T2_T3_T4_T6_E12temp_storage+64];
	setp.lt.f64 	%p146, %fd480, %fd482;
	selp.f64 	%fd484, %fd482, %fd480, %p146;
	selp.f64 	%fd533, %fd484, %fd480, %p145;
	bra.uni 	$L__BB3_50;
$L__BB3_28:
	mov.u32 	%r21, %tid.x;
	mul.wide.u32 	%rd21, %r21, 8;
	add.s64 	%rd16, %rd2, %rd21;
	add.s64 	%rd17, %rd3, %rd21;
	ld.global.f64 	%fd43, [%rd16];
	ld.global.f64 	%fd44, [%rd17];
	sub.f64 	%fd45, %fd43, %fd44;
	abs.f64 	%fd46, %fd45;
	ld.global.f64 	%fd47, [%rd16+2048];
	ld.global.f64 	%fd48, [%rd17+2048];
	sub.f64 	%fd49, %fd47, %fd48;
	abs.f64 	%fd50, %fd49;
	ld.global.f64 	%fd51, [%rd16+4096];
	ld.global.f64 	%fd52, [%rd17+4096];
	sub.f64 	%fd53, %fd51, %fd52;
	abs.f64 	%fd54, %fd53;
	ld.global.f64 	%fd55, [%rd16+6144];
	ld.global.f64 	%fd56, [%rd17+6144];
	sub.f64 	%fd57, %fd55, %fd56;
	abs.f64 	%fd58, %fd57;
	ld.global.f64 	%fd59, [%rd16+8192];
	ld.global.f64 	%fd60, [%rd17+8192];
	sub.f64 	%fd61, %fd59, %fd60;
	abs.f64 	%fd62, %fd61;
	ld.global.f64 	%fd63, [%rd16+10240];
	ld.global.f64 	%fd64, [%rd17+10240];
	sub.f64 	%fd65, %fd63, %fd64;
	abs.f64 	%fd66, %fd65;
	ld.global.f64 	%fd67, [%rd16+12288];
	ld.global.f64 	%fd68, [%rd17+12288];
	sub.f64 	%fd69, %fd67, %fd68;
	abs.f64 	%fd70, %fd69;
	ld.global.f64 	%fd71, [%rd16+14336];
	ld.global.f64 	%fd72, [%rd17+14336];
	sub.f64 	%fd73, %fd71, %fd72;
	abs.f64 	%fd74, %fd73;
	setp.lt.f64 	%p3, %fd46, %fd50;
	selp.f64 	%fd75, %fd50, %fd46, %p3;
	setp.lt.f64 	%p4, %fd75, %fd54;
	selp.f64 	%fd76, %fd54, %fd75, %p4;
	setp.lt.f64 	%p5, %fd76, %fd58;
	selp.f64 	%fd77, %fd58, %fd76, %p5;
	setp.lt.f64 	%p6, %fd77, %fd62;
	selp.f64 	%fd78, %fd62, %fd77, %p6;
	setp.lt.f64 	%p7, %fd78, %fd66;
	selp.f64 	%fd79, %fd66, %fd78, %p7;
	setp.lt.f64 	%p8, %fd79, %fd70;
	selp.f64 	%fd80, %fd70, %fd79, %p8;
	setp.lt.f64 	%p9, %fd80, %fd74;
	selp.f64 	%fd532, %fd74, %fd80, %p9;
	add.s32 	%r22, %r51, -2048;
	setp.lt.u32 	%p10, %r22, 2048;
	mov.b32 	%r276, 2048;
	@%p10 bra 	$L__BB3_32;
	mov.b32 	%r276, 2048;
$L__BB3_30:
	mul.wide.u32 	%rd22, %r276, 8;
	add.s64 	%rd23, %rd16, %rd22;
	add.s64 	%rd24, %rd17, %rd22;
	ld.global.f64 	%fd81, [%rd23];
	ld.global.f64 	%fd82, [%rd24];
	sub.f64 	%fd83, %fd81, %fd82;
	abs.f64 	%fd84, %fd83;
	ld.global.f64 	%fd85, [%rd23+2048];
	ld.global.f64 	%fd86, [%rd24+2048];
	sub.f64 	%fd87, %fd85, %fd86;
	abs.f64 	%fd88, %fd87;
	ld.global.f64 	%fd89, [%rd23+4096];
	ld.global.f64 	%fd90, [%rd24+4096];
	sub.f64 	%fd91, %fd89, %fd90;
	abs.f64 	%fd92, %fd91;
	ld.global.f64 	%fd93, [%rd23+6144];
	ld.global.f64 	%fd94, [%rd24+6144];
	sub.f64 	%fd95, %fd93, %fd94;
	abs.f64 	%fd96, %fd95;
	ld.global.f64 	%fd97, [%rd23+8192];
	ld.global.f64 	%fd98, [%rd24+8192];
	sub.f64 	%fd99, %fd97, %fd98;
	abs.f64 	%fd100, %fd99;
	ld.global.f64 	%fd101, [%rd23+10240];
	ld.global.f64 	%fd102, [%rd24+10240];
	sub.f64 	%fd103, %fd101, %fd102;
	abs.f64 	%fd104, %fd103;
	ld.global.f64 	%fd105, [%rd23+12288];
	ld.global.f64 	%fd106, [%rd24+12288];
	sub.f64 	%fd107, %fd105, %fd106;
	abs.f64 	%fd108, %fd107;
	ld.global.f64 	%fd109, [%rd23+14336];
	ld.global.f64 	%fd110, [%rd24+14336];
	sub.f64 	%fd111, %fd109, %fd110;
	abs.f64 	%fd112, %fd111;
	setp.lt.f64 	%p11, %fd532, %fd84;
	selp.f64 	%fd113, %fd84, %fd532, %p11;
	setp.lt.f64 	%p12, %fd113, %fd88;
	selp.f64 	%fd114, %fd88, %fd113, %p12;
	setp.lt.f64 	%p13, %fd114, %fd92;
	selp.f64 	%fd115, %fd92, %fd114, %p13;
	setp.lt.f64 	%p14, %fd115, %fd96;
	selp.f64 	%fd116, %fd96, %fd115, %p14;
	setp.lt.f64 	%p15, %fd116, %fd100;
	selp.f64 	%fd117, %fd100, %fd116, %p15;
	setp.lt.f64 	%p16, %fd117, %fd104;
	selp.f64 	%fd118, %fd104, %fd117, %p16;
	setp.lt.f64 	%p17, %fd118, %fd108;
	selp.f64 	%fd119, %fd108, %fd118, %p17;
	setp.lt.f64 	%p18, %fd119, %fd112;
	selp.f64 	%fd532, %fd112, %fd119, %p18;
	sub.s32 	%r54, %r51, %r276;
	setp.lt.u32 	%p19, %r54, 2048;
	@%p19 bra 	$L__BB3_46;
	add.s32 	%r276, %r276, 2048;
	setp.le.u32 	%p20, %r276, %r22;
	@%p20 bra 	$L__BB3_30;
$L__BB3_32:
	setp.le.u32 	%p21, %r51, %r276;
	sub.s32 	%r55, %r51, %r276;
	setp.ge.s32 	%p22, %r21, %r55;
	or.pred  	%p23, %p21, %p22;
	@%p23 bra 	$L__BB3_46;
	not.b32 	%r57, %r21;
	add.s32 	%r58, %r51, %r57;
	sub.s32 	%r59, %r58, %r276;
	shr.u32 	%r60, %r59, 8;
	add.s32 	%r26, %r60, 1;
	and.b32  	%r27, %r26, 15;
	setp.lt.u32 	%p24, %r59, 3840;
	mov.u32 	%r281, %r21;
	@%p24 bra 	$L__BB3_37;
	or.b32  	%r279, %r21, 2048;
	add.s32 	%r278, %r21, %r276;
	and.b32  	%r61, %r26, 33554416;
	neg.s32 	%r277, %r61;
$L__BB3_35:
	.pragma "nounroll";
	mul.wide.u32 	%rd25, %r278, 8;
	add.s64 	%rd26, %rd2, %rd25;
	add.s64 	%rd27, %rd3, %rd25;
	ld.global.f64 	%fd121, [%rd26];
	ld.global.f64 	%fd122, [%rd27];
	sub.f64 	%fd123, %fd121, %fd122;
	abs.f64 	%fd124, %fd123;
	setp.lt.f64 	%p25, %fd532, %fd124;
	selp.f64 	%fd125, %fd124, %fd532, %p25;
	add.s32 	%r62, %r278, 256;
	mul.wide.u32 	%rd28, %r62, 8;
	add.s64 	%rd29, %rd2, %rd28;
	add.s64 	%rd30, %rd3, %rd28;
	ld.global.f64 	%fd126, [%rd29];
	ld.global.f64 	%fd127, [%rd30];
	sub.f64 	%fd128, %fd126, %fd127;
	abs.f64 	%fd129, %fd128;
	setp.lt.f64 	%p26, %fd125, %fd129;
	selp.f64 	%fd130, %fd129, %fd125, %p26;
	add.s32 	%r63, %r278, 512;
	mul.wide.u32 	%rd31, %r63, 8;
	add.s64 	%rd32, %rd2, %rd31;
	add.s64 	%rd33, %rd3, %rd31;
	ld.global.f64 	%fd131, [%rd32];
	ld.global.f64 	%fd132, [%rd33];
	sub.f64 	%fd133, %fd131, %fd132;
	abs.f64 	%fd134, %fd133;
	setp.lt.f64 	%p27, %fd130, %fd134;
	selp.f64 	%fd135, %fd134, %fd130, %p27;
	add.s32 	%r64, %r278, 768;
	mul.wide.u32 	%rd34, %r64, 8;
	add.s64 	%rd35, %rd2, %rd34;
	add.s64 	%rd36, %rd3, %rd34;
	ld.global.f64 	%fd136, [%rd35];
	ld.global.f64 	%fd137, [%rd36];
	sub.f64 	%fd138, %fd136, %fd137;
	abs.f64 	%fd139, %fd138;
	setp.lt.f64 	%p28, %fd135, %fd139;
	selp.f64 	%fd140, %fd139, %fd135, %p28;
	add.s32 	%r65, %r278, 1024;
	mul.wide.u32 	%rd37, %r65, 8;
	add.s64 	%rd38, %rd2, %rd37;
	add.s64 	%rd39, %rd3, %rd37;
	ld.global.f64 	%fd141, [%rd38];
	ld.global.f64 	%fd142, [%rd39];
	sub.f64 	%fd143, %fd141, %fd142;
	abs.f64 	%fd144, %fd143;
	setp.lt.f64 	%p29, %fd140, %fd144;
	selp.f64 	%fd145, %fd144, %fd140, %p29;
	add.s32 	%r66, %r278, 1280;
	mul.wide.u32 	%rd40, %r66, 8;
	add.s64 	%rd41, %rd2, %rd40;
	add.s64 	%rd42, %rd3, %rd40;
	ld.global.f64 	%fd146, [%rd41];
	ld.global.f64 	%fd147, [%rd42];
	sub.f64 	%fd148, %fd146, %fd147;
	abs.f64 	%fd149, %fd148;
	setp.lt.f64 	%p30, %fd145, %fd149;
	selp.f64 	%fd150, %fd149, %fd145, %p30;
	add.s32 	%r67, %r278, 1536;
	mul.wide.u32 	%rd43, %r67, 8;
	add.s64 	%rd44, %rd2, %rd43;
	add.s64 	%rd45, %rd3, %rd43;
	ld.global.f64 	%fd151, [%rd44];
	ld.global.f64 	%fd152, [%rd45];
	sub.f64 	%fd153, %fd151, %fd152;
	abs.f64 	%fd154, %fd153;
	setp.lt.f64 	%p31, %fd150, %fd154;
	selp.f64 	%fd155, %fd154, %fd150, %p31;
	add.s32 	%r68, %r278, 1792;
	mul.wide.u32 	%rd46, %r68, 8;
	add.s64 	%rd47, %rd2, %rd46;
	add.s64 	%rd48, %rd3, %rd46;
	ld.global.f64 	%fd156, [%rd47];
	ld.global.f64 	%fd157, [%rd48];
	sub.f64 	%fd158, %fd156, %fd157;
	abs.f64 	%fd159, %fd158;
	setp.lt.f64 	%p32, %fd155, %fd159;
	selp.f64 	%fd160, %fd159, %fd155, %p32;
	add.s32 	%r69, %r278, 2048;
	mul.wide.u32 	%rd49, %r69, 8;
	add.s64 	%rd50, %rd2, %rd49;
	add.s64 	%rd51, %rd3, %rd49;
	ld.global.f64 	%fd161, [%rd50];
	ld.global.f64 	%fd162, [%rd51];
	sub.f64 	%fd163, %fd161, %fd162;
	abs.f64 	%fd164, %fd163;
	setp.lt.f64 	%p33, %fd160, %fd164;
	selp.f64 	%fd165, %fd164, %fd160, %p33;
	add.s32 	%r70, %r278, 2304;
	mul.wide.u32 	%rd52, %r70, 8;
	add.s64 	%rd53, %rd2, %rd52;
	add.s64 	%rd54, %rd3, %rd52;
	ld.global.f64 	%fd166, [%rd53];
	ld.global.f64 	%fd167, [%rd54];
	sub.f64 	%fd168, %fd166, %fd167;
	abs.f64 	%fd169, %fd168;
	setp.lt.f64 	%p34, %fd165, %fd169;
	selp.f64 	%fd170, %fd169, %fd165, %p34;
	add.s32 	%r71, %r278, 2560;
	mul.wide.u32 	%rd55, %r71, 8;
	add.s64 	%rd56, %rd2, %rd55;
	add.s64 	%rd57, %rd3, %rd55;
	ld.global.f64 	%fd171, [%rd56];
	ld.global.f64 	%fd172, [%rd57];
	sub.f64 	%fd173, %fd171, %fd172;
	abs.f64 	%fd174, %fd173;
	setp.lt.f64 	%p35, %fd170, %fd174;
	selp.f64 	%fd175, %fd174, %fd170, %p35;
	add.s32 	%r72, %r278, 2816;
	mul.wide.u32 	%rd58, %r72, 8;
	add.s64 	%rd59, %rd2, %rd58;
	add.s64 	%rd60, %rd3, %rd58;
	ld.global.f64 	%fd176, [%rd59];
	ld.global.f64 	%fd177, [%rd60];
	sub.f64 	%fd178, %fd176, %fd177;
	abs.f64 	%fd179, %fd178;
	setp.lt.f64 	%p36, %fd175, %fd179;
	selp.f64 	%fd180, %fd179, %fd175, %p36;
	add.s32 	%r73, %r278, 3072;
	mul.wide.u32 	%rd61, %r73, 8;
	add.s64 	%rd62, %rd2, %rd61;
	add.s64 	%rd63, %rd3, %rd61;
	ld.global.f64 	%fd181, [%rd62];
	ld.global.f64 	%fd182, [%rd63];
	sub.f64 	%fd183, %fd181, %fd182;
	abs.f64 	%fd184, %fd183;
	setp.lt.f64 	%p37, %fd180, %fd184;
	selp.f64 	%fd185, %fd184, %fd180, %p37;
	add.s32 	%r74, %r278, 3328;
	mul.wide.u32 	%rd64, %r74, 8;
	add.s64 	%rd65, %rd2, %rd64;
	add.s64 	%rd66, %rd3, %rd64;
	ld.global.f64 	%fd186, [%rd65];
	ld.global.f64 	%fd187, [%rd66];
	sub.f64 	%fd188, %fd186, %fd187;
	abs.f64 	%fd189, %fd188;
	setp.lt.f64 	%p38, %fd185, %fd189;
	selp.f64 	%fd190, %fd189, %fd185, %p38;
	add.s32 	%r75, %r278, 3584;
	mul.wide.u32 	%rd67, %r75, 8;
	add.s64 	%rd68, %rd2, %rd67;
	add.s64 	%rd69, %rd3, %rd67;
	ld.global.f64 	%fd191, [%rd68];
	ld.global.f64 	%fd192, [%rd69];
	sub.f64 	%fd193, %fd191, %fd192;
	abs.f64 	%fd194, %fd193;
	setp.lt.f64 	%p39, %fd190, %fd194;
	selp.f64 	%fd195, %fd194, %fd190, %p39;
	add.s32 	%r76, %r278, 3840;
	mul.wide.u32 	%rd70, %r76, 8;
	add.s64 	%rd71, %rd2, %rd70;
	add.s64 	%rd72, %rd3, %rd70;
	ld.global.f64 	%fd196, [%rd71];
	ld.global.f64 	%fd197, [%rd72];
	sub.f64 	%fd198, %fd196, %fd197;
	abs.f64 	%fd199, %fd198;
	setp.lt.f64 	%p40, %fd195, %fd199;
	selp.f64 	%fd532, %fd199, %fd195, %p40;
	add.s32 	%r279, %r279, 4096;
	add.s32 	%r278, %r278, 4096;
	add.s32 	%r277, %r277, 16;
	setp.ne.s32 	%p41, %r277, 0;
	@%p41 bra 	$L__BB3_35;
	add.s32 	%r281, %r279, -2048;
$L__BB3_37:
	setp.eq.s32 	%p42, %r27, 0;
	@%p42 bra 	$L__BB3_46;
	and.b32  	%r39, %r26, 7;
	setp.lt.u32 	%p43, %r27, 8;
	@%p43 bra 	$L__BB3_40;
	add.s32 	%r77, %r281, %r276;
	mul.wide.u32 	%rd73, %r77, 8;
	add.s64 	%rd74, %rd2, %rd73;
	add.s64 	%rd75, %rd3, %rd73;
	ld.global.f64 	%fd201, [%rd74];
	ld.global.f64 	%fd202, [%rd75];
	sub.f64 	%fd203, %fd201, %fd202;
	abs.f64 	%fd204, %fd203;
	setp.lt.f64 	%p44, %fd532, %fd204;
	selp.f64 	%fd205, %fd204, %fd532, %p44;
	add.s32 	%r78, %r77, 256;
	mul.wide.u32 	%rd76, %r78, 8;
	add.s64 	%rd77, %rd2, %rd76;
	add.s64 	%rd78, %rd3, %rd76;
	ld.global.f64 	%fd206, [%rd77];
	ld.global.f64 	%fd207, [%rd78];
	sub.f64 	%fd208, %fd206, %fd207;
	abs.f64 	%fd209, %fd208;
	setp.lt.f64 	%p45, %fd205, %fd209;
	selp.f64 	%fd210, %fd209, %fd205, %p45;
	add.s32 	%r79, %r77, 512;
	mul.wide.u32 	%rd79, %r79, 8;
	add.s64 	%rd80, %rd2, %rd79;
	add.s64 	%rd81, %rd3, %rd79;
	ld.global.f64 	%fd211, [%rd80];
	ld.global.f64 	%fd212, [%rd81];
	sub.f64 	%fd213, %fd211, %fd212;
	abs.f64 	%fd214, %fd213;
	setp.lt.f64 	%p46, %fd210, %fd214;
	selp.f64 	%fd215, %fd214, %fd210, %p46;
	add.s32 	%r80, %r77, 768;
	mul.wide.u32 	%rd82, %r80, 8;
	add.s64 	%rd83, %rd2, %rd82;
	add.s64 	%rd84, %rd3, %rd82;
	ld.global.f64 	%fd216, [%rd83];
	ld.global.f64 	%fd217, [%rd84];
	sub.f64 	%fd218, %fd216, %fd217;
	abs.f64 	%fd219, %fd218;
	setp.lt.f64 	%p47, %fd215, %fd219;
	selp.f64 	%fd220, %fd219, %fd215, %p47;
	add.s32 	%r81, %r77, 1024;
	mul.wide.u32 	%rd85, %r81, 8;
	add.s64 	%rd86, %rd2, %rd85;
	add.s64 	%rd87, %rd3, %rd85;
	ld.global.f64 	%fd221, [%rd86];
	ld.global.f64 	%fd222, [%rd87];
	sub.f64 	%fd223, %fd221, %fd222;
	abs.f64 	%fd224, %fd223;
	setp.lt.f64 	%p48, %fd220, %fd224;
	selp.f64 	%fd225, %fd224, %fd220, %p48;
	add.s32 	%r82, %r77, 1280;
	mul.wide.u32 	%rd88, %r82, 8;
	add.s64 	%rd89, %rd2, %rd88;
	add.s64 	%rd90, %rd3, %rd88;
	ld.global.f64 	%fd226, [%rd89];
	ld.global.f64 	%fd227, [%rd90];
	sub.f64 	%fd228, %fd226, %fd227;
	abs.f64 	%fd229, %fd228;
	setp.lt.f64 	%p49, %fd225, %fd229;
	selp.f64 	%fd230, %fd229, %fd225, %p49;
	add.s32 	%r83, %r77, 1536;
	mul.wide.u32 	%rd91, %r83, 8;
	add.s64 	%rd92, %rd2, %rd91;
	add.s64 	%rd93, %rd3, %rd91;
	ld.global.f64 	%fd231, [%rd92];
	ld.global.f64 	%fd232, [%rd93];
	sub.f64 	%fd233, %fd231, %fd232;
	abs.f64 	%fd234, %fd233;
	setp.lt.f64 	%p50, %fd230, %fd234;
	selp.f64 	%fd235, %fd234, %fd230, %p50;
	add.s32 	%r84, %r77, 1792;
	mul.wide.u32 	%rd94, %r84, 8;
	add.s64 	%rd95, %rd2, %rd94;
	add.s64 	%rd96, %rd3, %rd94;
	ld.global.f64 	%fd236, [%rd95];
	ld.global.f64 	%fd237, [%rd96];
	sub.f64 	%fd238, %fd236, %fd237;
	abs.f64 	%fd239, %fd238;
	setp.lt.f64 	%p51, %fd235, %fd239;
	selp.f64 	%fd532, %fd239, %fd235, %p51;
	add.s32 	%r281, %r281, 2048;
$L__BB3_40:
	setp.eq.s32 	%p52, %r39, 0;
	@%p52 bra 	$L__BB3_46;
	and.b32  	%r42, %r26, 3;
	setp.lt.u32 	%p53, %r39, 4;
	@%p53 bra 	$L__BB3_43;
	add.s32 	%r85, %r281, %r276;
	mul.wide.u32 	%rd97, %r85, 8;
	add.s64 	%rd98, %rd2, %rd97;
	add.s64 	%rd99, %rd3, %rd97;
	ld.global.f64 	%fd241, [%rd98];
	ld.global.f64 	%fd242, [%rd99];
	sub.f64 	%fd243, %fd241, %fd242;
	abs.f64 	%fd244, %fd243;
	setp.lt.f64 	%p54, %fd532, %fd244;
	selp.f64 	%fd245, %fd244, %fd532, %p54;
	add.s32 	%r86, %r85, 256;
	mul.wide.u32 	%rd100, %r86, 8;
	add.s64 	%rd101, %rd2, %rd100;
	add.s64 	%rd102, %rd3, %rd100;
	ld.global.f64 	%fd246, [%rd101];
	ld.global.f64 	%fd247, [%rd102];
	sub.f64 	%fd248, %fd246, %fd247;
	abs.f64 	%fd249, %fd248;
	setp.lt.f64 	%p55, %fd245, %fd249;
	selp.f64 	%fd250, %fd249, %fd245, %p55;
	add.s32 	%r87, %r85, 512;
	mul.wide.u32 	%rd103, %r87, 8;
	add.s64 	%rd104, %rd2, %rd103;
	add.s64 	%rd105, %rd3, %rd103;
	ld.global.f64 	%fd251, [%rd104];
	ld.global.f64 	%fd252, [%rd105];
	sub.f64 	%fd253, %fd251, %fd252;
	abs.f64 	%fd254, %fd253;
	setp.lt.f64 	%p56, %fd250, %fd254;
	selp.f64 	%fd255, %fd254, %fd250, %p56;
	add.s32 	%r88, %r85, 768;
	mul.wide.u32 	%rd106, %r88, 8;
	add.s64 	%rd107, %rd2, %rd106;
	add.s64 	%rd108, %rd3, %rd106;
	ld.global.f64 	%fd256, [%rd107];
	ld.global.f64 	%fd257, [%rd108];
	sub.f64 	%fd258, %fd256, %fd257;
	abs.f64 	%fd259, %fd258;
	setp.lt.f64 	%p57, %fd255, %fd259;
	selp.f64 	%fd532, %fd259, %fd255, %p57;
	add.s32 	%r281, %r281, 1024;
$L__BB3_43:
	setp.eq.s32 	%p58, %r42, 0;
	@%p58 bra 	$L__BB3_46;
	add.s32 	%r284, %r281, %r276;
	neg.s32 	%r283, %r42;
$L__BB3_45:
	.pragma "nounroll";
	mul.wide.u32 	%rd109, %r284, 8;
	add.s64 	%rd110, %rd2, %rd109;
	add.s64 	%rd111, %rd3, %rd109;
	ld.global.f64 	%fd260, [%rd110];
	ld.global.f64 	%fd261, [%rd111];
	sub.f64 	%fd262, %fd260, %fd261;
	abs.f64 	%fd263, %fd262;
	setp.lt.f64 	%p59, %fd532, %fd263;
	selp.f64 	%fd532, %fd263, %fd532, %p59;
	add.s32 	%r284, %r284, 256;
	add.s32 	%r283, %r283, 1;
	setp.ne.s32 	%p60, %r283, 0;
	@%p60 bra 	$L__BB3_45;
$L__BB3_46:
	// begin inline asm
	mov.u32 %r89, %laneid;
	// end inline asm
	mov.b64 	%rd112, %fd532;
	mov.b64 	{%r91, %r96}, %rd112;
	mov.b32 	%r97, 1;
	mov.b32 	%r138, 31;
	mov.b32 	%r139, -1;
	// begin inline asm
	shfl.sync.down.b32 %r90, %r91, %r97, %r138, %r139;
	// end inline asm
	// begin inline asm
	shfl.sync.down.b32 %r95, %r96, %r97, %r138, %r139;
	// end inline asm
	mov.b64 	%rd113, {%r90, %r95};
	mov.b64 	%fd264, %rd113;
	setp.gt.s32 	%p61, %r89, 30;
	setp.lt.f64 	%p62, %fd532, %fd264;
	selp.f64 	%fd265, %fd264, %fd532, %p62;
	selp.f64 	%fd266, %fd532, %fd265, %p61;
	mov.b64 	%rd114, %fd266;
	mov.b64 	{%r101, %r106}, %rd114;
	mov.b32 	%r107, 2;
	// begin inline asm
	shfl.sync.down.b32 %r100, %r101, %r107, %r138, %r139;
	// end inline asm
	// begin inline asm
	shfl.sync.down.b32 %r105, %r106, %r107, %r138, %r139;
	// end inline asm
	mov.b64 	%rd115, {%r100, %r105};
	mov.b64 	%fd267, %rd115;
	setp.gt.s32 	%p63, %r89, 29;
	setp.lt.f64 	%p64, %fd266, %fd267;
	selp.f64 	%fd268, %fd267, %fd266, %p64;
	selp.f64 	%fd269, %fd266, %fd268, %p63;
	mov.b64 	%rd116, %fd269;
	mov.b64 	{%r111, %r116}, %rd116;
	mov.b32 	%r117, 4;
	// begin inline asm
	shfl.sync.down.b32 %r110, %r111, %r117, %r138, %r139;
	// end inline asm
	// begin inline asm
	shfl.sync.down.b32 %r115, %r116, %r117, %r138, %r139;
	// end inline asm
	mov.b64 	%rd117, {%r110, %r115};
	mov.b64 	%fd270, %rd117;
	setp.gt.s32 	%p65, %r89, 27;
	setp.lt.f64 	%p66, %fd269, %fd270;
	selp.f64 	%fd271, %fd270, %fd269, %p66;
	selp.f64 	%fd272, %fd269, %fd271, %p65;
	mov.b64 	%rd118, %fd272;
	mov.b64 	{%r121, %r126}, %rd118;
	mov.b32 	%r127, 8;
	// begin inline asm
	shfl.sync.down.b32 %r120, %r121, %r127, %r138, %r139;
	// end inline asm
	// begin inline asm
	shfl.sync.down.b32 %r125, %r126, %r127, %r138, %r139;
	// end inline asm
	mov.b64 	%rd119, {%r120, %r125};
	mov.b64 	%fd273, %rd119;
	setp.gt.s32 	%p67, %r89, 23;
	setp.lt.f64 	%p68, %fd272, %fd273;
	selp.f64 	%fd274, %fd273, %fd272, %p68;
	selp.f64 	%fd275, %fd272, %fd274, %p67;
	mov.b64 	%rd120, %fd275;
	mov.b64 	{%r131, %r136}, %rd120;
	mov.b32 	%r137, 16;
	// begin inline asm
	shfl.sync.down.b32 %r130, %r131, %r137, %r138, %r139;
	// end inline asm
	// begin inline asm
	shfl.sync.down.b32 %r135, %r136, %r137, %r138, %r139;
	// end inline asm
	mov.b64 	%rd121, {%r130, %r135};
	mov.b64 	%fd276, %rd121;
	setp.gt.s32 	%p69, %r89, 15;
	setp.lt.f64 	%p70, %fd275, %fd276;
	selp.f64 	%fd38, %fd276, %fd275, %p70;
	selp.f64 	%fd533, %fd275, %fd38, %p69;
	setp.ne.s32 	%p71, %r89, 0;
	@%p71 bra 	$L__BB3_48;
	shr.u32 	%r140, %r21, 2;
	and.b32  	%r141, %r140, 248;
	mov.u32 	%r142, _ZZN3cub18CUB_300001_SM_10006detail6reduce28DeviceReduceSingleTileKernelINS2_10policy_hubIdjN4cuda3__47maximumIdEEE10Policy1000EN6thrust24THRUST_300001_SM_1000_NS12zip_iteratorINS5_3std3__45tupleIJNSC_10device_ptrIdEESI_EEEEEPdjS8_dd12max_abs_diffEEvT0_T1_T2_T3_T4_T6_E12temp_storage;
	add.s32 	%r143, %r142, %r141;
	st.shared.f64 	[%r143+8], %fd38;
$L__BB3_48:
	bar.sync 	0;
	setp.ne.s32 	%p72, %r21, 0;
	@%p72 bra 	$L__BB3_50;
	ld.shared.f64 	%fd277, [_ZZN3cub18CUB_300001_SM_10006detail6reduce28DeviceReduceSingleTileKernelINS2_10policy_hubIdjN4cuda3__47maximumIdEEE10Policy1000EN6thrust24THRUST_300001_SM_1000_NS12zip_iteratorINS5_3std3__45tupleIJNSC_10device_ptrIdEESI_EEEEEPdjS8_dd12max_abs_diffEEvT0_T1_T2_T3_T4_T6_E12temp_storage+16];
	setp.lt.f64 	%p73, %fd533, %fd277;
	selp.f64 	%fd278, %fd277, %fd533, %p73;
	ld.shared.f64 	%fd279, [_ZZN3cub18CUB_300001_SM_10006detail6reduce28DeviceReduceSingleTileKernelINS2_10policy_hubIdjN4cuda3__47maximumIdEEE10Policy1000EN6thrust24THRUST_300001_SM_1000_NS12zip_iteratorINS5_3std3__45tupleIJNSC_10device_ptrIdEESI_EEEEEPdjS8_dd12max_abs_diffEEvT0_T1_T2_T3_T4_T6_E12temp_storage+24];
	setp.lt.f64 	%p74, %fd278, %fd279;
	selp.f64 	%fd280, %fd279, %fd278, %p74;
	ld.shared.f64 	%fd281, [_ZZN3cub18CUB_300001_SM_10006detail6reduce28DeviceReduceSingleTileKernelINS2_10policy_hubIdjN4cuda3__47maximumIdEEE10Policy1000EN6thrust24THRUST_300001_SM_1000_NS12zip_iteratorINS5_3std3__45tupleIJNSC_10device_ptrIdEESI_EEEEEPdjS8_dd12max_abs_diffEEvT0_T1_T2_T3_T4_T6_E12temp_storage+32];
	setp.lt.f64 	%p75, %fd280, %fd281;
	selp.f64 	%fd282, %fd281, %fd280, %p75;
	ld.shared.f64 	%fd283, [_ZZN3cub18CUB_300001_SM_10006detail6reduce28DeviceReduceSingleTileKernelINS2_10policy_hubIdjN4cuda3__47maximumIdEEE10Policy1000EN6thrust24THRUST_300001_SM_1000_NS12zip_iteratorINS5_3std3__45tupleIJNSC_10device_ptrIdEESI_EEEEEPdjS8_dd12max_abs_diffEEvT0_T1_T2_T3_T4_T6_E12temp_storage+40];
	setp.lt.f64 	%p76, %fd282, %fd283;
	selp.f64 	%fd284, %fd283, %fd282, %p76;
	ld.shared.f64 	%fd285, [_ZZN3cub18CUB_300001_SM_10006detail6reduce28DeviceReduceSingleTileKernelINS2_10policy_hubIdjN4cuda3__47maximumIdEEE10Policy1000EN6thrust24THRUST_300001_SM_1000_NS12zip_iteratorINS5_3std3__45tupleIJNSC_10device_ptrIdEESI_EEEEEPdjS8_dd12max_abs_diffEEvT0_T1_T2_T3_T4_T6_E12temp_storage+48];
	setp.lt.f64 	%p77, %fd284, %fd285;
	selp.f64 	%fd286, %fd285, %fd284, %p77;
	ld.shared.f64 	%fd287, [_ZZN3cub18CUB_300001_SM_10006detail6reduce28DeviceReduceSingleTileKernelINS2_10policy_hubIdjN4cuda3__47maximumIdEEE10Policy1000EN6thrust24THRUST_300001_SM_1000_NS12zip_iteratorINS5_3std3__45tupleIJNSC_10device_ptrIdEESI_EEEEEPdjS8_dd12max_abs_diffEEvT0_T1_T2_T3_T4_T6_E12temp_storage+56];
	setp.lt.f64 	%p78, %fd286, %fd287;
	selp.f64 	%fd288, %fd287, %fd286, %p78;
	ld.shared.f64 	%fd289, [_ZZN3cub18CUB_300001_SM_10006detail6reduce28DeviceReduceSingleTileKernelINS2_10policy_hubIdjN4cuda3__47maximumIdEEE10Policy1000EN6thrust24THRUST_300001_SM_1000_NS12zip_iteratorINS5_3std3__45tupleIJNSC_10device_ptrIdEESI_EEEEEPdjS8_dd12max_abs_diffEEvT0_T1_T2_T3_T4_T6_E12temp_storage+64];
	setp.lt.f64 	%p79, %fd288, %fd289;
	selp.f64 	%fd533, %fd289, %fd288, %p79;
$L__BB3_50:
	mov.u32 	%r266, %tid.x;
	setp.ne.s32 	%p166, %r266, 0;
	@%p166 bra 	$L__BB3_52;
	setp.lt.f64 	%p167, %fd42, %fd533;
	selp.f64 	%fd511, %fd533, %fd42, %p167;
	st.global.f64 	[%rd1], %fd511;
$L__BB3_52:
	ret;

}
	// .globl	_ZN3cub18CUB_300001_SM_10006detail6reduce18DeviceReduceKernelINS2_10policy_hubIdjN4cuda3__47maximumIdEEE10Policy1000EN6thrust24THRUST_300001_SM_1000_NS12zip_iteratorINS5_3std3__45tupleIJNSC_10device_ptrIdEESI_EEEEEjS8_d12max_abs_diffEEvT0_PT3_T1_NS0_13GridEvenShareISP_EET2_T4_
.visible .entry _ZN3cub18CUB_300001_SM_10006detail6reduce18DeviceReduceKernelINS2_10policy_hubIdjN4cuda3__47maximumIdEEE10Policy1000EN6thrust24THRUST_300001_SM_1000_NS12zip_iteratorINS5_3std3__45tupleIJNSC_10device_ptrIdEESI_EEEEEjS8_d12max_abs_diffEEvT0_PT3_T1_NS0_13GridEvenShareISP_EET2_T4_(
	.param .align 8 .b8 _ZN3cub18CUB_300001_SM_10006detail6reduce18DeviceReduceKernelINS2_10policy_hubIdjN4cuda3__47maximumIdEEE10Policy1000EN6thrust24THRUST_300001_SM_1000_NS12zip_iteratorINS5_3std3__45tupleIJNSC_10device_ptrIdEESI_EEEEEjS8_d12max_abs_diffEEvT0_PT3_T1_NS0_13GridEvenShareISP_EET2_T4__param_0[16],
	.param .u64 .ptr .align 1 _ZN3cub18CUB_300001_SM_10006detail6reduce18DeviceReduceKernelINS2_10policy_hubIdjN4cuda3__47maximumIdEEE10Policy1000EN6thrust24THRUST_300001_SM_1000_NS12zip_iteratorINS5_3std3__45tupleIJNSC_10device_ptrIdEESI_EEEEEjS8_d12max_abs_diffEEvT0_PT3_T1_NS0_13GridEvenShareISP_EET2_T4__param_1,
	.param .u32 _ZN3cub18CUB_300001_SM_10006detail6reduce18DeviceReduceKernelINS2_10policy_hubIdjN4cuda3__47maximumIdEEE10Policy1000EN6thrust24THRUST_300001_SM_1000_NS12zip_iteratorINS5_3std3__45tupleIJNSC_10device_ptrIdEESI_EEEEEjS8_d12max_abs_diffEEvT0_PT3_T1_NS0_13GridEvenShareISP_EET2_T4__param_2,
	.param .align 4 .b8 _ZN3cub18CUB_300001_SM_10006detail6reduce18DeviceReduceKernelINS2_10policy_hubIdjN4cuda3__47maximumIdEEE10Policy1000EN6thrust24THRUST_300001_SM_1000_NS12zip_iteratorINS5_3std3__45tupleIJNSC_10device_ptrIdEESI_EEEEEjS8_d12max_abs_diffEEvT0_PT3_T1_NS0_13GridEvenShareISP_EET2_T4__param_3[40],
	.param .align 1 .b8 _ZN3cub18CUB_300001_SM_10006detail6reduce18DeviceReduceKernelINS2_10policy_hubIdjN4cuda3__47maximumIdEEE10Policy1000EN6thrust24THRUST_300001_SM_1000_NS12zip_iteratorINS5_3std3__45tupleIJNSC_10device_ptrIdEESI_EEEEEjS8_d12max_abs_diffEEvT0_PT3_T1_NS0_13GridEvenShareISP_EET2_T4__param_4[1],
	.param .align 1 .b8 _ZN3cub18CUB_300001_SM_10006detail6reduce18DeviceReduceKernelINS2_10policy_hubIdjN4cuda3__47maximumIdEEE10Policy1000EN6thrust24THRUST_300001_SM_1000_NS12zip_iteratorINS5_3std3__45tupleIJNSC_10device_ptrIdEESI_EEEEEjS8_d12max_abs_diffEEvT0_PT3_T1_NS0_13GridEvenShareISP_EET2_T4__param_5[1]
)
.maxntid 256
{
	.reg .pred 	%p<166>;
	.reg .b16 	%rs<4>;
	.reg .b32 	%r<352>;
	.reg .b64 	%rd<223>;
	.reg .b64 	%fd<530>;
	// demoted variable
	.shared .align 8 .b8 _ZZN3cub18CUB_300001_SM_10006detail6reduce18DeviceReduceKernelINS2_10policy_hubIdjN4cuda3__47maximumIdEEE10Policy1000EN6thrust24THRUST_300001_SM_1000_NS12zip_iteratorINS5_3std3__45tupleIJNSC_10device_ptrIdEESI_EEEEEjS8_d12max_abs_diffEEvT0_PT3_T1_NS0_13GridEvenShareISP_EET2_T4_E12temp_storage[80];
	ld.param.u32 	%r1, [_ZN3cub18CUB_300001_SM_10006detail6reduce18DeviceReduceKernelINS2_10policy_hubIdjN4cuda3__47maximumIdEEE10Policy1000EN6thrust24THRUST_300001_SM_1000_NS12zip_iteratorINS5_3std3__45tupleIJNSC_10device_ptrIdEESI_EEEEEjS8_d12max_abs_diffEEvT0_PT3_T1_NS0_13GridEvenShareISP_EET2_T4__param_3+20];
	ld.param.u32 	%r2, [_ZN3cub18CUB_300001_SM_10006detail6reduce18DeviceReduceKernelINS2_10policy_hubIdjN4cuda3__47maximumIdEEE10Policy1000EN6thrust24THRUST_300001_SM_1000_NS12zip_iteratorINS5_3std3__45tupleIJNSC_10device_ptrIdEESI_EEEEEjS8_d12max_abs_diffEEvT0_PT3_T1_NS0_13GridEvenShareISP_EET2_T4__param_3+24];
	ld.param.u64 	%rd4, [_ZN3cub18CUB_300001_SM_10006detail6reduce18DeviceReduceKernelINS2_10policy_hubIdjN4cuda3__47maximumIdEEE10Policy1000EN6thrust24THRUST_300001_SM_1000_NS12zip_iteratorINS5_3std3__45tupleIJNSC_10device_ptrIdEESI_EEEEEjS8_d12max_abs_diffEEvT0_PT3_T1_NS0_13GridEvenShareISP_EET2_T4__param_0+8];
	ld.param.u64 	%rd5, [_ZN3cub18CUB_300001_SM_10006detail6reduce18DeviceReduceKernelINS2_10policy_hubIdjN4cuda3__47maximumIdEEE10Policy1000EN6thrust24THRUST_300001_SM_1000_NS12zip_iteratorINS5_3std3__45tupleIJNSC_10device_ptrIdEESI_EEEEEjS8_d12max_abs_diffEEvT0_PT3_T1_NS0_13GridEvenShareISP_EET2_T4__param_0];
	cvta.to.global.u64 	%rd1, %rd5;
	cvta.to.global.u64 	%rd2, %rd4;
	mov.u32 	%r3, %ctaid.x;
	shl.b32 	%r4, %r2, 11;
	shl.b32 	%r343, %r3, 11;
	sub.s32 	%r6, %r1, %r343;
	setp.gt.u32 	%p1, %r6, 2047;
	@%p1 bra 	$L__BB4_26;
	mov.u32 	%r7, %tid.x;
	setp.ge.u32 	%p79, %r7, %r6;
	mov.f64 	%fd518, 0d0000000000000000;
	mov.u32 	%r334, %r7;
	@%p79 bra 	$L__BB4_3;
	add.s32 	%r178, %r343, %r7;
	mul.wide.u32 	%rd109, %r178, 8;
	add.s64 	%rd110, %rd1, %rd109;
	add.s64 	%rd111, %rd2, %rd109;
	ld.global.f64 	%fd289, [%rd110];
	ld.global.f64 	%fd290, [%rd111];
	sub.f64 	%fd291, %fd289, %fd290;
	abs.f64 	%fd518, %fd291;
	add.s32 	%r334, %r7, 256;
$L__BB4_3:
	setp.ge.u32 	%p80, %r334, %r6;
	@%p80 bra 	$L__BB4_17;
	not.b32 	%r179, %r334;
	add.s32 	%r180, %r1, %r179;
	sub.s32 	%r181, %r180, %r343;
	shr.u32 	%r182, %r181, 8;
	add.s32 	%r10, %r182, 1;
	and.b32  	%r11, %r10, 15;
	setp.lt.u32 	%p81, %r181, 3840;
	@%p81 bra 	$L__BB4_8;
	or.b32  	%r333, %r334, 2048;
	add.s32 	%r332, %r334, %r343;
	and.b32  	%r183, %r10, 33554416;
	neg.s32 	%r331, %r183;
$L__BB4_6:
	.pragma "nounroll";
	mul.wide.u32 	%rd112, %r332, 8;
	add.s64 	%rd113, %rd1, %rd112;
	add.s64 	%rd114, %rd2, %rd112;
	ld.global.f64 	%fd293, [%rd113];
	ld.global.f64 	%fd294, [%rd114];
	sub.f64 	%fd295, %fd293, %fd294;
	abs.f64 	%fd296, %fd295;
	setp.lt.f64 	%p82, %fd518, %fd296;
	selp.f64 	%fd297, %fd296, %fd518, %p82;
	add.s32 	%r184, %r332, 256;
	mul.wide.u32 	%rd115, %r184, 8;
	add.s64 	%rd116, %rd1, %rd115;
	add.s64 	%rd117, %rd2, %rd115;
	ld.global.f64 	%fd298, [%rd116];
	ld.global.f64 	%fd299, [%rd117];
	sub.f64 	%fd300, %fd298, %fd299;
	abs.f64 	%fd301, %fd300;
	setp.lt.f64 	%p83, %fd297, %fd301;
	selp.f64 	%fd302, %fd301, %fd297, %p83;
	add.s32 	%r185, %r332, 512;
	mul.wide.u32 	%rd118, %r185, 8;
	add.s64 	%rd119, %rd1, %rd118;
	add.s64 	%rd120, %rd2, %rd118;
	ld.global.f64 	%fd303, [%rd119];
	ld.global.f64 	%fd304, [%rd120];
	sub.f64 	%fd305, %fd303, %fd304;
	abs.f64 	%fd306, %fd305;
	setp.lt.f64 	%p84, %fd302, %fd306;
	selp.f64 	%fd307, %fd306, %fd302, %p84;
	add.s32 	%r186, %r332, 768;
	mul.wide.u32 	%rd121, %r186, 8;
	add.s64 	%rd122, %rd1, %rd121;
	add.s64 	%rd123, %rd2, %rd121;
	ld.global.f64 	%fd308, [%rd122];
	ld.global.f64 	%fd309, [%rd123];
	sub.f64 	%fd310, %fd308, %fd309;
	abs.f64 	%fd311, %fd310;
	setp.lt.f64 	%p85, %fd307, %fd311;
	selp.f64 	%fd312, %fd311, %fd307, %p85;
	add.s32 	%r187, %r332, 1024;
	mul.wide.u32 	%rd124, %r187, 8;
	add.s64 	%rd125, %rd1, %rd124;
	add.s64 	%rd126, %rd2, %rd124;
	ld.global.f64 	%fd313, [%rd125];
	ld.global.f64 	%fd314, [%rd126];
	sub.f64 	%fd315, %fd313, %fd314;
	abs.f64 	%fd316, %fd315;
	setp.lt.f64 	%p86, %fd312, %fd316;
	selp.f64 	%fd317, %fd316, %fd312, %p86;
	add.s32 	%r188, %r332, 1280;
	mul.wide.u32 	%rd127, %r188, 8;
	add.s64 	%rd128, %rd1, %rd127;
	add.s64 	%rd129, %rd2, %rd127;
	ld.global.f64 	%fd318, [%rd128];
	ld.global.f64 	%fd319, [%rd129];
	sub.f64 	%fd320, %fd318, %fd319;
	abs.f64 	%fd321, %fd320;
	setp.lt.f64 	%p87, %fd317, %fd321;
	selp.f64 	%fd322, %fd321, %fd317, %p87;
	add.s32 	%r189, %r332, 1536;
	mul.wide.u32 	%rd130, %r189, 8;
	add.s64 	%rd131, %rd1, %rd130;
	add.s64 	%rd132, %rd2, %rd130;
	ld.global.f64 	%fd323, [%rd131];
	ld.global.f64 	%fd324, [%rd132];
	sub.f64 	%fd325, %fd323, %fd324;
	abs.f64 	%fd326, %fd325;
	setp.lt.f64 	%p88, %fd322, %fd326;
	selp.f64 	%fd327, %fd326, %fd322, %p88;
	add.s32 	%r190, %r332, 1792;
	mul.wide.u32 	%rd133, %r190, 8;
	add.s64 	%rd134, %rd1, %rd133;
	add.s64 	%rd135, %rd2, %rd133;
	ld.global.f64 	%fd328, [%rd134];
	ld.global.f64 	%fd329, [%rd135];
	sub.f64 	%fd330, %fd328, %fd329;
	abs.f64 	%fd331, %fd330;
	setp.lt.f64 	%p89, %fd327, %fd331;
	selp.f64 	%fd332, %fd331, %fd327, %p89;
	add.s32 	%r191, %r332, 2048;
	mul.wide.u32 	%rd136, %r191, 8;
	add.s64 	%rd137, %rd1, %rd136;
	add.s64 	%rd138, %rd2, %rd136;
	ld.global.f64 	%fd333, [%rd137];
	ld.global.f64 	%fd334, [%rd138];
	sub.f64 	%fd335, %fd333, %fd334;
	abs.f64 	%fd336, %fd335;
	setp.lt.f64 	%p90, %fd332, %fd336;
	selp.f64 	%fd337, %fd336, %fd332, %p90;
	add.s32 	%r192, %r332, 2304;
	mul.wide.u32 	%rd139, %r192, 8;
	add.s64 	%rd140, %rd1, %rd139;
	add.s64 	%rd141, %rd2, %rd139;
	ld.global.f64 	%fd338, [%rd140];
	ld.global.f64 	%fd339, [%rd141];
	sub.f64 	%fd340, %fd338, %fd339;
	abs.f64 	%fd341, %fd340;
	setp.lt.f64 	%p91, %fd337, %fd341;
	selp.f64 	%fd342, %fd341, %fd337, %p91;
	add.s32 	%r193, %r332, 2560;
	mul.wide.u32 	%rd142, %r193, 8;
	add.s64 	%rd143, %rd1, %rd142;
	add.s64 	%rd144, %rd2, %rd142;
	ld.global.f64 	%fd343, [%rd143];
	ld.global.f64 	%fd344, [%rd144];
	sub.f64 	%fd345, %fd343, %fd344;
	abs.f64 	%fd346, %fd345;
	setp.lt.f64 	%p92, %fd342, %fd346;
	selp.f64 	%fd347, %fd346, %fd342, %p92;
	add.s32 	%r194, %r332, 2816;
	mul.wide.u32 	%rd145, %r194, 8;
	add.s64 	%rd146, %rd1, %rd145;
	add.s64 	%rd147, %rd2, %rd145;
	ld.global.f64 	%fd348, [%rd146];
	ld.global.f64 	%fd349, [%rd147];
	sub.f64 	%fd350, %fd348, %fd349;
	abs.f64 	%fd351, %fd350;
	setp.lt.f64 	%p93, %fd347, %fd351;
	selp.f64 	%fd352, %fd351, %fd347, %p93;
	add.s32 	%r195, %r332, 3072;
	mul.wide.u32 	%rd148, %r195, 8;
	add.s64 	%rd149, %rd1, %rd148;
	add.s64 	%rd150, %rd2, %rd148;
	ld.global.f64 	%fd353, [%rd149];
	ld.global.f64 	%fd354, [%rd150];
	sub.f64 	%fd355, %fd353, %fd354;
	abs.f64 	%fd356, %fd355;
	setp.lt.f64 	%p94, %fd352, %fd356;
	selp.f64 	%fd357, %fd356, %fd352, %p94;
	add.s32 	%r196, %r332, 3328;
	mul.wide.u32 	%rd151, %r196, 8;
	add.s64 	%rd152, %rd1, %rd151;
	add.s64 	%rd153, %rd2, %rd151;
	ld.global.f64 	%fd358, [%rd152];
	ld.global.f64 	%fd359, [%rd153];
	sub.f64 	%fd360, %fd358, %fd359;
	abs.f64 	%fd361, %fd360;
	setp.lt.f64 	%p95, %fd357, %fd361;
	selp.f64 	%fd362, %fd361, %fd357, %p95;
	add.s32 	%r197, %r332, 3584;
	mul.wide.u32 	%rd154, %r197, 8;
	add.s64 	%rd155, %rd1, %rd154;
	add.s64 	%rd156, %rd2, %rd154;
	ld.global.f64 	%fd363, [%rd155];
	ld.global.f64 	%fd364, [%rd156];
	sub.f64 	%fd365, %fd363, %fd364;
	abs.f64 	%fd366, %fd365;
	setp.lt.f64 	%p96, %fd362, %fd366;
	selp.f64 	%fd367, %fd366, %fd362, %p96;
	add.s32 	%r198, %r332, 3840;
	mul.wide.u32 	%rd157, %r198, 8;
	add.s64 	%rd158, %rd1, %rd157;
	add.s64 	%rd159, %rd2, %rd157;
	ld.global.f64 	%fd368, [%rd158];
	ld.global.f64 	%fd369, [%rd159];
	sub.f64 	%fd370, %fd368, %fd369;
	abs.f64 	%fd371, %fd370;
	setp.lt.f64 	%p97, %fd367, %fd371;
	selp.f64 	%fd518, %fd371, %fd367, %p97;
	add.s32 	%r333, %r333, 4096;
	add.s32 	%r332, %r332, 4096;
	add.s32 	%r331, %r331, 16;
	setp.ne.s32 	%p98, %r331, 0;
	@%p98 bra 	$L__BB4_6;
	add.s32 	%r334, %r333, -2048;
$L__BB4_8:
	setp.eq.s32 	%p99, %r11, 0;
	@%p99 bra 	$L__BB4_17;
	and.b32  	%r23, %r10, 7;
	setp.lt.u32 	%p100, %r11, 8;
	@%p100 bra 	$L__BB4_11;
	add.s32 	%r199, %r343, %r334;
	mul.wide.u32 	%rd160, %r199, 8;
	add.s64 	%rd161, %rd1, %rd160;
	add.s64 	%rd162, %rd2, %rd160;
	ld.global.f64 	%fd373, [%rd161];
	ld.global.f64 	%fd374, [%rd162];
	sub.f64 	%fd375, %fd373, %fd374;
	abs.f64 	%fd376, %fd375;
	setp.lt.f64 	%p101, %fd518, %fd376;
	selp.f64 	%fd377, %fd376, %fd518, %p101;
	add.s32 	%r200, %r199, 256;
	mul.wide.u32 	%rd163, %r200, 8;
	add.s64 	%rd164, %rd1, %rd163;
	add.s64 	%rd165, %rd2, %rd163;
	ld.global.f64 	%fd378, [%rd164];
	ld.global.f64 	%fd379, [%rd165];
	sub.f64 	%fd380, %fd378, %fd379;
	abs.f64 	%fd381, %fd380;
	setp.lt.f64 	%p102, %fd377, %fd381;
	selp.f64 	%fd382, %fd381, %fd377, %p102;
	add.s32 	%r201, %r199, 512;
	mul.wide.u32 	%rd166, %r201, 8;
	add.s64 	%rd167, %rd1, %rd166;
	add.s64 	%rd168, %rd2, %rd166;
	ld.global.f64 	%fd383, [%rd167];
	ld.global.f64 	%fd384, [%rd168];
	sub.f64 	%fd385, %fd383, %fd384;
	abs.f64 	%fd386, %fd385;
	setp.lt.f64 	%p103, %fd382, %fd386;
	selp.f64 	%fd387, %fd386, %fd382, %p103;
	add.s32 	%r202, %r199, 768;
	mul.wide.u32 	%rd169, %r202, 8;
	add.s64 	%rd170, %rd1, %rd169;
	add.s64 	%rd171, %rd2, %rd169;
	ld.global.f64 	%fd388, [%rd170];
	ld.global.f64 	%fd389, [%rd171];
	sub.f64 	%fd390, %fd388, %fd389;
	abs.f64 	%fd391, %fd390;
	setp.lt.f64 	%p104, %fd387, %fd391;
	selp.f64 	%fd392, %fd391, %fd387, %p104;
	add.s32 	%r203, %r199, 1024;
	mul.wide.u32 	%rd172, %r203, 8;
	add.s64 	%rd173, %rd1, %rd172;
	add.s64 	%rd174, %rd2, %rd172;
	ld.global.f64 	%fd393, [%rd173];
	ld.global.f64 	%fd394, [%rd174];
	sub.f64 	%fd395, %fd393, %fd394;
	abs.f64 	%fd396, %fd395;
	setp.lt.f64 	%p105, %fd392, %fd396;
	selp.f64 	%fd397, %fd396, %fd392, %p105;
	add.s32 	%r204, %r199, 1280;
	mul.wide.u32 	%rd175, %r204, 8;
	add.s64 	%rd176, %rd1, %rd175;
	add.s64 	%rd177, %rd2, %rd175;
	ld.global.f64 	%fd398, [%rd176];
	ld.global.f64 	%fd399, [%rd177];
	sub.f64 	%fd400, %fd398, %fd399;
	abs.f64 	%fd401, %fd400;
	setp.lt.f64 	%p106, %fd397, %fd401;
	selp.f64 	%fd402, %fd401, %fd397, %p106;
	add.s32 	%r205, %r199, 1536;
	mul.wide.u32 	%rd178, %r205, 8;
	add.s64 	%rd179, %rd1, %rd178;
	add.s64 	%rd180, %rd2, %rd178;
	ld.global.f64 	%fd403, [%rd179];
	ld.global.f64 	%fd404, [%rd180];
	sub.f64 	%fd405, %fd403, %fd404;
	abs.f64 	%fd406, %fd405;
	setp.lt.f64 	%p107, %fd402, %fd406;
	selp.f64 	%fd407, %fd406, %fd402, %p107;
	add.s32 	%r206, %r199, 1792;
	mul.wide.u32 	%rd181, %r206, 8;
	add.s64 	%rd182, %rd1, %rd181;
	add.s64 	%rd183, %rd2, %rd181;
	ld.global.f64 	%fd408, [%rd182];
	ld.global.f64 	%fd409, [%rd183];
	sub.f64 	%fd410, %fd408, %fd409;
	abs.f64 	%fd411, %fd410;
	setp.lt.f64 	%p108, %fd407, %fd411;
	selp.f64 	%fd518, %fd411, %fd407, %p108;
	add.s32 	%r334, %r334, 2048;
$L__BB4_11:
	setp.eq.s32 	%p109, %r23, 0;
	@%p109 bra 	$L__BB4_17;
	and.b32  	%r26, %r10, 3;
	setp.lt.u32 	%p110, %r23, 4;
	@%p110 bra 	$L__BB4_14;
	add.s32 	%r207, %r343, %r334;
	mul.wide.u32 	%rd184, %r207, 8;
	add.s64 	%rd185, %rd1, %rd184;
	add.s64 	%rd186, %rd2, %rd184;
	ld.global.f64 	%fd413, [%rd185];
	ld.global.f64 	%fd414, [%rd186];
	sub.f64 	%fd415, %fd413, %fd414;
	abs.f64 	%fd416, %fd415;
	setp.lt.f64 	%p111, %fd518, %fd416;
	selp.f64 	%fd417, %fd416, %fd518, %p111;
	add.s32 	%r208, %r207, 256;
	mul.wide.u32 	%rd187, %r208, 8;
	add.s64 	%rd188, %rd1, %rd187;
	add.s64 	%rd189, %rd2, %rd187;
	ld.global.f64 	%fd418, [%rd188];
	ld.global.f64 	%fd419, [%rd189];
	sub.f64 	%fd420, %fd418, %fd419;
	abs.f64 	%fd421, %fd420;
	setp.lt.f64 	%p112, %fd417, %fd421;
	selp.f64 	%fd422, %fd421, %fd417, %p112;
	add.s32 	%r209, %r207, 512;
	mul.wide.u32 	%rd190, %r209, 8;
	add.s64 	%rd191, %rd1, %rd190;
	add.s64 	%rd192, %rd2, %rd190;
	ld.global.f64 	%fd423, [%rd191];
	ld.global.f64 	%fd424, [%rd192];
	sub.f64 	%fd425, %fd423, %fd424;
	abs.f64 	%fd426, %fd425;
	setp.lt.f64 	%p113, %fd422, %fd426;
	selp.f64 	%fd427, %fd426, %fd422, %p113;
	add.s32 	%r210, %r207, 768;
	mul.wide.u32 	%rd193, %r210, 8;
	add.s64 	%rd194, %rd1, %rd193;
	add.s64 	%rd195, %rd2, %rd193;
	ld.global.f64 	%fd428, [%rd194];
	ld.global.f64 	%fd429, [%rd195];
	sub.f64 	%fd430, %fd428, %fd429;
	abs.f64 	%fd431, %fd430;
	setp.lt.f64 	%p114, %fd427, %fd431;
	selp.f64 	%fd518, %fd431, %fd427, %p114;
	add.s32 	%r334, %r334, 1024;
$L__BB4_14:
	setp.eq.s32 	%p115, %r26, 0;
	@%p115 bra 	$L__BB4_17;
	add.s32 	%r338, %r334, %r343;
	neg.s32 	%r337, %r26;
$L__BB4_16:
	.pragma "nounroll";
	mul.wide.u32 	%rd196, %r338, 8;
	add.s64 	%rd197, %rd1, %rd196;
	add.s64 	%rd198, %rd2, %rd196;
	ld.global.f64 	%fd432, [%rd197];
	ld.global.f64 	%fd433, [%rd198];
	sub.f64 	%fd434, %fd432, %fd433;
	abs.f64 	%fd435, %fd434;
	setp.lt.f64 	%p116, %fd518, %fd435;
	selp.f64 	%fd518, %fd435, %fd518, %p116;
	add.s32 	%r338, %r338, 256;
	add.s32 	%r337, %r337, 1;
	setp.ne.s32 	%p117, %r337, 0;
	@%p117 bra 	$L__BB4_16;
$L__BB4_17:
	setp.lt.u32 	%p118, %r6, 256;
	@%p118 bra 	$L__BB4_22;
	// begin inline asm
	mov.u32 %r274, %laneid;
	// end inline asm
	mov.b64 	%rd209, %fd518;
	mov.b64 	{%r276, %r281}, %rd209;
	mov.b32 	%r282, 1;
	mov.b32 	%r323, 31;
	mov.b32 	%r324, -1;
	// begin inline asm
	shfl.sync.down.b32 %r275, %r276, %r282, %r323, %r324;
	// end inline asm
	// begin inline asm
	shfl.sync.down.b32 %r280, %r281, %r282, %r323, %r324;
	// end inline asm
	mov.b64 	%rd210, {%r275, %r280};
	mov.b64 	%fd483, %rd210;
	setp.gt.s32 	%p146, %r274, 30;
	setp.lt.f64 	%p147, %fd518, %fd483;
	selp.f64 	%fd484, %fd483, %fd518, %p147;
	selp.f64 	%fd485, %fd518, %fd484, %p146;
	mov.b64 	%rd211, %fd485;
	mov.b64 	{%r286, %r291}, %rd211;
	mov.b32 	%r292, 2;
	// begin inline asm
	shfl.sync.down.b32 %r285, %r286, %r292, %r323, %r324;
	// end inline asm
	// begin inline asm
	shfl.sync.down.b32 %r290, %r291, %r292, %r323, %r324;
	// end inline asm
	mov.b64 	%rd212, {%r285, %r290};
	mov.b64 	%fd486, %rd212;
	setp.gt.s32 	%p148, %r274, 29;
	setp.lt.f64 	%p149, %fd485, %fd486;
	selp.f64 	%fd487, %fd486, %fd485, %p149;
	selp.f64 	%fd488, %fd485, %fd487, %p148;
	mov.b64 	%rd213, %fd488;
	mov.b64 	{%r296, %r301}, %rd213;
	mov.b32 	%r302, 4;
	// begin inline asm
	shfl.sync.down.b32 %r295, %r296, %r302, %r323, %r324;
	// end inline asm
	// begin inline asm
	shfl.sync.down.b32 %r300, %r301, %r302, %r323, %r324;
	// end inline asm
	mov.b64 	%rd214, {%r295, %r300};
	mov.b64 	%fd489, %rd214;
	setp.gt.s32 	%p150, %r274, 27;
	setp.lt.f64 	%p151, %fd488, %fd489;
	selp.f64 	%fd490, %fd489, %fd488, %p151;
	selp.f64 	%fd491, %fd488, %fd490, %p150;
	mov.b64 	%rd215, %fd491;
	mov.b64 	{%r306, %r311}, %rd215;
	mov.b32 	%r312, 8;
	// begin inline asm
	shfl.sync.down.b32 %r305, %r306, %r312, %r323, %r324;
	// end inline asm
	// begin inline asm
	shfl.sync.down.b32 %r310, %r311, %r312, %r323, %r324;
	// end inline asm
	mov.b64 	%rd216, {%r305, %r310};
	mov.b64 	%fd492, %rd216;
	setp.gt.s32 	%p152, %r274, 23;
	setp.lt.f64 	%p153, %fd491, %fd492;
	selp.f64 	%fd493, %fd492, %fd491, %p153;
	selp.f64 	%fd494, %fd491, %fd493, %p152;
	mov.b64 	%rd217, %fd494;
	mov.b64 	{%r316, %r321}, %rd217;
	mov.b32 	%r322, 16;
	// begin inline asm
	shfl.sync.down.b32 %r315, %r316, %r322, %r323, %r324;
	// end inline asm
	// begin inline asm
	shfl.sync.down.b32 %r320, %r321, %r322, %r323, %r324;
	// end inline asm
	mov.b64 	%rd218, {%r315, %r320};
	mov.b64 	%fd495, %rd218;
	setp.gt.s32 	%p154, %r274, 15;
	setp.lt.f64 	%p155, %fd494, %fd495;
	selp.f64 	%fd16, %fd495, %fd494, %p155;
	selp.f64 	%fd529, %fd494, %fd16, %p154;
	setp.ne.s32 	%p156, %r274, 0;
	@%p156 bra 	$L__BB4_20;
	shr.u32 	%r325, %r7, 2;
	and.b32  	%r326, %r325, 248;
	mov.u32 	%r327, _ZZN3cub18CUB_300001_SM_10006detail6reduce18DeviceReduceKernelINS2_10policy_hubIdjN4cuda3__47maximumIdEEE10Policy1000EN6thrust24THRUST_300001_SM_1000_NS12zip_iteratorINS5_3std3__45tupleIJNSC_10device_ptrIdEESI_EEEEEjS8_d12max_abs_diffEEvT0_PT3_T1_NS0_13GridEvenShareISP_EET2_T4_E12temp_storage;
	add.s32 	%r328, %r327, %r326;
	st.shared.f64 	[%r328+8], %fd16;
$L__BB4_20:
	bar.sync 	0;
	setp.ne.s32 	%p157, %r7, 0;
	@%p157 bra 	$L__BB4_48;
	ld.shared.f64 	%fd496, [_ZZN3cub18CUB_300001_SM_10006detail6reduce18DeviceReduceKernelINS2_10policy_hubIdjN4cuda3__47maximumIdEEE10Policy1000EN6thrust24THRUST_300001_SM_1000_NS12zip_iteratorINS5_3std3__45tupleIJNSC_10device_ptrIdEESI_EEEEEjS8_d12max_abs_diffEEvT0_PT3_T1_NS0_13GridEvenShareISP_EET2_T4_E12temp_storage+16];
	setp.lt.f64 	%p158, %fd529, %fd496;
	selp.f64 	%fd497, %fd496, %fd529, %p158;
	ld.shared.f64 	%fd498, [_ZZN3cub18CUB_300001_SM_10006detail6reduce18DeviceReduceKernelINS2_10policy_hubIdjN4cuda3__47maximumIdEEE10Policy1000EN6thrust24THRUST_300001_SM_1000_NS12zip_iteratorINS5_3std3__45tupleIJNSC_10device_ptrIdEESI_EEEEEjS8_d12max_abs_diffEEvT0_PT3_T1_NS0_13GridEvenShareISP_EET2_T4_E12temp_storage+24];
	setp.lt.f64 	%p159, %fd497, %fd498;
	selp.f64 	%fd499, %fd498, %fd497, %p159;
	ld.shared.f64 	%fd500, [_ZZN3cub18CUB_300001_SM_10006detail6reduce18DeviceReduceKernelINS2_10policy_hubIdjN4cuda3__47maximumIdEEE10Policy1000EN6thrust24THRUST_300001_SM_1000_NS12zip_iteratorINS5_3std3__45tupleIJNSC_10device_ptrIdEESI_EEEEEjS8_d12max_abs_diffEEvT0_PT3_T1_NS0_13GridEvenShareISP_EET2_T4_E12temp_storage+32];
	setp.lt.f64 	%p160, %fd499, %fd500;
	selp.f64 	%fd501, %fd500, %fd499, %p160;
	ld.shared.f64 	%fd502, [_ZZN3cub18CUB_300001_SM_10006detail6reduce18DeviceReduceKernelINS2_10policy_hubIdjN4cuda3__47maximumIdEEE10Policy1000EN6thrust24THRUST_300001_SM_1000_NS12zip_iteratorINS5_3std3__45tupleIJNSC_10device_ptrIdEESI_EEEEEjS8_d12max_abs_diffEEvT0_PT3_T1_NS0_13GridEvenShareISP_EET2_T4_E12temp_storage+40];
	setp.lt.f64 	%p161, %fd501, %fd502;
	selp.f64 	%fd503, %fd502, %fd501, %p161;
	ld.shared.f64 	%fd504, [_ZZN3cub18CUB_300001_SM_10006detail6reduce18DeviceReduceKernelINS2_10policy_hubIdjN4cuda3__47maximumIdEEE10Policy1000EN6thrust24THRUST_300001_SM_1000_NS12zip_iteratorINS5_3std3__45tupleIJNSC_10device_ptrIdEESI_EEEEEjS8_d12max_abs_diffEEvT0_PT3_T1_NS0_13GridEvenShareISP_EET2_T4_E12temp_storage+48];
	setp.lt.f64 	%p162, %fd503, %fd504;
	selp.f64 	%fd505, %fd504, %fd503, %p162;
	ld.shared.f64 	%fd506, [_ZZN3cub18CUB_300001_SM_10006detail6reduce18DeviceReduceKernelINS2_10policy_hubIdjN4cuda3__47maximumIdEEE10Policy1000EN6thrust24THRUST_300001_SM_1000_NS12zip_iteratorINS5_3std3__45tupleIJNSC_10device_ptrIdEESI_EEEEEjS8_d12max_abs_diffEEvT0_PT3_T1_NS0_13GridEvenShareISP_EET2_T4_E12temp_storage+56];
	setp.lt.f64 	%p163, %fd505, %fd506;
	selp.f64 	%fd507, %fd506, %fd505, %p163;
	ld.shared.f64 	%fd508, [_ZZN3cub18CUB_300001_SM_10006detail6reduce18DeviceReduceKernelINS2_10policy_hubIdjN4cuda3__47maximumIdEEE10Policy1000EN6thrust24THRUST_300001_SM_1000_NS12zip_iteratorINS5_3std3__45tupleIJNSC_10device_ptrIdEESI_EEEEEjS8_d12max_abs_diffEEvT0_PT3_T1_NS0_13GridEvenShareISP_EET2_T4_E12temp_storage+64];
	setp.lt.f64 	%p164, %fd507, %fd508;
	selp.f64 	%fd529, %fd508, %fd507, %p164;
	bra.uni 	$L__BB4_48;
$L__BB4_22:
	// begin inline asm
	mov.u32 %r211, %laneid;
	// end inline asm
	and.b32  	%r262, %r7, 992;
	add.s32 	%r263, %r262, 32;
	setp.gt.u32 	%p119, %r263, %r6;
	not.b32 	%r264, %r262;
	add.s32 	%r265, %r6, %r264;
	selp.b32 	%r260, %r265, 31, %p119;
	mov.b64 	%rd199, %fd518;
	mov.b64 	{%r213, %r218}, %rd199;
	mov.b32 	%r219, 1;
	mov.b32 	%r261, -1;
	// begin inline asm
	shfl.sync.down.b32 %r212, %r213, %r219, %r260, %r261;
	// end inline asm
	// begin inline asm
	shfl.sync.down.b32 %r217, %r218, %r219, %r260, %r261;
	// end inline asm
	mov.b64 	%rd200, {%r212, %r217};
	mov.b64 	%fd436, %rd200;
	setp.lt.s32 	%p120, %r211, %r260;
	setp.lt.f64 	%p121, %fd518, %fd436;
	selp.f64 	%fd437, %fd436, %fd518, %p121;
	selp.f64 	%fd438, %fd437, %fd518, %p120;
	mov.b64 	%rd201, %fd438;
	mov.b64 	{%r223, %r228}, %rd201;
	mov.b32 	%r229, 2;
	// begin inline asm
	shfl.sync.down.b32 %r222, %r223, %r229, %r260, %r261;
	// end inline asm
	// begin inline asm
	shfl.sync.down.b32 %r227, %r228, %r229, %r260, %r261;
	// end inline asm
	mov.b64 	%rd202, {%r222, %r227};
	mov.b64 	%fd439, %rd202;
	add.s32 	%r266, %r211, 2;
	setp.gt.s32 	%p122, %r266, %r260;
	setp.lt.f64 	%p123, %fd438, %fd439;
	selp.f64 	%fd440, %fd439, %fd438, %p123;
	selp.f64 	%fd441, %fd438, %fd440, %p122;
	mov.b64 	%rd203, %fd441;
	mov.b64 	{%r233, %r238}, %rd203;
	mov.b32 	%r239, 4;
	// begin inline asm
	shfl.sync.down.b32 %r232, %r233, %r239, %r260, %r261;
	// end inline asm
	// begin inline asm
	shfl.sync.down.b32 %r237, %r238, %r239, %r260, %r261;
	// end inline asm
	mov.b64 	%rd204, {%r232, %r237};
	mov.b64 	%fd442, %rd204;
	add.s32 	%r267, %r211, 4;
	setp.gt.s32 	%p124, %r267, %r260;
	setp.lt.f64 	%p125, %fd441, %fd442;
	selp.f64 	%fd443, %fd442, %fd441, %p125;
	selp.f64 	%fd444, %fd441, %fd443, %p124;
	mov.b64 	%rd205, %fd444;
	mov.b64 	{%r243, %r248}, %rd205;
	mov.b32 	%r249, 8;
	// begin inline asm
	shfl.sync.down.b32 %r242, %r243, %r249, %r260, %r261;
	// end inline asm
	// begin inline asm
	shfl.sync.down.b32 %r247, %r248, %r249, %r260, %r261;
	// end inline asm
	mov.b64 	%rd206, {%r242, %r247};
	mov.b64 	%fd445, %rd206;
	add.s32 	%r268, %r211, 8;
	setp.gt.s32 	%p126, %r268, %r260;
	setp.lt.f64 	%p127, %fd444, %fd445;
	selp.f64 	%fd446, %fd445, %fd444, %p127;
	selp.f64 	%fd447, %fd444, %fd446, %p126;
	mov.b64 	%rd207, %fd447;
	mov.b64 	{%r253, %r258}, %rd207;
	mov.b32 	%r259, 16;
	// begin inline asm
	shfl.sync.down.b32 %r252, %r253, %r259, %r260, %r261;
	// end inline asm
	// begin inline asm
	shfl.sync.down.b32 %r257, %r258, %r259, %r260, %r261;
	// end inline asm
	mov.b64 	%rd208, {%r252, %r257};
	mov.b64 	%fd448, %rd208;
	add.s32 	%r269, %r211, 16;
	setp.gt.s32 	%p128, %r269, %r260;
	setp.lt.f64 	%p129, %fd447, %fd448;
	selp.f64 	%fd449, %fd448, %fd447, %p129;
	selp.f64 	%fd529, %fd447, %fd449, %p128;
	setp.ne.s32 	%p130, %r211, 0;
	@%p130 bra 	$L__BB4_24;
	shr.u32 	%r270, %r7, 2;
	and.b32  	%r271, %r270, 248;
	mov.u32 	%r272, _ZZN3cub18CUB_300001_SM_10006detail6reduce18DeviceReduceKernelINS2_10policy_hubIdjN4cuda3__47maximumIdEEE10Policy1000EN6thrust24THRUST_300001_SM_1000_NS12zip_iteratorINS5_3std3__45tupleIJNSC_10device_ptrIdEESI_EEEEEjS8_d12max_abs_diffEEvT0_PT3_T1_NS0_13GridEvenShareISP_EET2_T4_E12temp_storage;
	add.s32 	%r273, %r272, %r271;
	st.shared.f64 	[%r273+8], %fd529;
$L__BB4_24:
	bar.sync 	0;
	setp.ne.s32 	%p131, %r7, 0;
	@%p131 bra 	$L__BB4_48;
	setp.gt.u32 	%p132, %r6, 32;
	ld.shared.f64 	%fd450, [_ZZN3cub18CUB_300001_SM_10006detail6reduce18DeviceReduceKernelINS2_10policy_hubIdjN4cuda3__47maximumIdEEE10Policy1000EN6thrust24THRUST_300001_SM_1000_NS12zip_iteratorINS5_3std3__45tupleIJNSC_10device_ptrIdEESI_EEEEEjS8_d12max_abs_diffEEvT0_PT3_T1_NS0_13GridEvenShareISP_EET2_T4_E12temp_storage+16];
	setp.lt.f64 	%p133, %fd529, %fd450;
	selp.f64 	%fd452, %fd450, %fd529, %p133;
	selp.f64 	%fd453, %fd452, %fd529, %p132;
	setp.gt.u32 	%p134, %r6, 64;
	ld.shared.f64 	%fd455, [_ZZN3cub18CUB_300001_SM_10006detail6reduce18DeviceReduceKernelINS2_10policy_hubIdjN4cuda3__47maximumIdEEE10Policy1000EN6thrust24THRUST_300001_SM_1000_NS12zip_iteratorINS5_3std3__45tupleIJNSC_10device_ptrIdEESI_EEEEEjS8_d12max_abs_diffEEvT0_PT3_T1_NS0_13GridEvenShareISP_EET2_T4_E12temp_storage+24];
	setp.lt.f64 	%p135, %fd453, %fd455;
	selp.f64 	%fd457, %fd455, %fd453, %p135;
	selp.f64 	%fd458, %fd457, %fd453, %p134;
	setp.gt.u32 	%p136, %r6, 96;
	ld.shared.f64 	%fd460, [_ZZN3cub18CUB_300001_SM_10006detail6reduce18DeviceReduceKernelINS2_10policy_hubIdjN4cuda3__47maximumIdEEE10Policy1000EN6thrust24THRUST_300001_SM_1000_NS12zip_iteratorINS5_3std3__45tupleIJNSC_10device_ptrIdEESI_EEEEEjS8_d12max_abs_diffEEvT0_PT3_T1_NS0_13GridEvenShareISP_EET2_T4_E12temp_storage+32];
	setp.lt.f64 	%p137, %fd458, %fd460;
	selp.f64 	%fd462, %fd460, %fd458, %p137;
	selp.f64 	%fd463, %fd462, %fd458, %p136;
	setp.gt.u32 	%p138, %r6, 128;
	ld.shared.f64 	%fd465, [_ZZN3cub18CUB_300001_SM_10006detail6reduce18DeviceReduceKernelINS2_10policy_hubIdjN4cuda3__47maximumIdEEE10Policy1000EN6thrust24THRUST_300001_SM_1000_NS12zip_iteratorINS5_3std3__45tupleIJNSC_10device_ptrIdEESI_EEEEEjS8_d12max_abs_diffEEvT0_PT3_T1_NS0_13GridEvenShareISP_EET2_T4_E12temp_storage+40];
	setp.lt.f64 	%p139, %fd463, %fd465;
	selp.f64 	%fd467, %fd465, %fd463, %p139;
	selp.f64 	%fd468, %fd467, %fd463, %p138;
	setp.gt.u32 	%p140, %r6, 160;
	ld.shared.f64 	%fd470, [_ZZN3cub18CUB_300001_SM_10006detail6reduce18DeviceReduceKernelINS2_10policy_hubIdjN4cuda3__47maximumIdEEE10Policy1000EN6thrust24THRUST_300001_SM_1000_NS12zip_iteratorINS5_3std3__45tupleIJNSC_10device_ptrIdEESI_EEEEEjS8_d12max_abs_diffEEvT0_PT3_T1_NS0_13GridEvenShareISP_EET2_T4_E12temp_storage+48];
	setp.lt.f64 	%p141, %fd468, %fd470;
	selp.f64 	%fd472, %fd470, %fd468, %p141;
	selp.f64 	%fd473, %fd472, %fd468, %p140;
	setp.gt.u32 	%p142, %r6, 192;
	ld.shared.f64 	%fd475, [_ZZN3cub18CUB_300001_SM_10006detail6reduce18DeviceReduceKernelINS2_10policy_hubIdjN4cuda3__47maximumIdEEE10Policy1000EN6thrust24THRUST_300001_SM_1000_NS12zip_iteratorINS5_3std3__45tupleIJNSC_10device_ptrIdEESI_EEEEEjS8_d12max_abs_diffEEvT0_PT3_T1_NS0_13GridEvenShareISP_EET2_T4_E12temp_storage+56];
	setp.lt.f64 	%p143, %fd473, %fd475;
	selp.f64 	%fd477, %fd475, %fd473, %p143;
	selp.f64 	%fd478, %fd477, %fd473, %p142;
	setp.gt.u32 	%p144, %r6, 224;
	ld.shared.f64 	%fd480, [_ZZN3cub18CUB_300001_SM_10006detail6reduce18DeviceReduceKernelINS2_10policy_hubIdjN4cuda3__47maximumIdEEE10Policy1000EN6thrust24THRUST_300001_SM_1000_NS12zip_iteratorINS5_3std3__45tupleIJNSC_10device_ptrIdEESI_EEEEEjS8_d12max_abs_diffEEvT0_PT3_T1_NS0_13GridEvenShareISP_EET2_T4_E12temp_storage+64];
	setp.lt.f64 	%p145, %fd478, %fd480;
	selp.f64 	%fd482, %fd480, %fd478, %p145;
	selp.f64 	%fd529, %fd482, %fd478, %p144;
	bra.uni 	$L__BB4_48;
$L__BB4_26:
	mov.u32 	%r35, %tid.x;
	add.s32 	%r72, %r35, %r343;
	mul.wide.u32 	%rd6, %r72, 8;
	add.s64 	%rd7, %rd1, %rd6;
	add.s64 	%rd8, %rd2, %rd6;
	ld.global.f64 	%fd41, [%rd7];
	ld.global.f64 	%fd42, [%rd8];
	sub.f64 	%fd43, %fd41, %fd42;
	abs.f64 	%fd44, %fd43;
	ld.global.f64 	%fd45, [%rd7+2048];
	ld.global.f64 	%fd46, [%rd8+2048];
	sub.f64 	%fd47, %fd45, %fd46;
	abs.f64 	%fd48, %fd47;
	ld.global.f64 	%fd49, [%rd7+4096];
	ld.global.f64 	%fd50, [%rd8+4096];
	sub.f64 	%fd51, %fd49, %fd50;
	abs.f64 	%fd52, %fd51;
	ld.global.f64 	%fd53, [%rd7+6144];
	ld.global.f64 	%fd54, [%rd8+6144];
	sub.f64 	%fd55, %fd53, %fd54;
	abs.f64 	%fd56, %fd55;
	ld.global.f64 	%fd57, [%rd7+8192];
	ld.global.f64 	%fd58, [%rd8+8192];
	sub.f64 	%fd59, %fd57, %fd58;
	abs.f64 	%fd60, %fd59;
	ld.global.f64 	%fd61, [%rd7+10240];
	ld.global.f64 	%fd62, [%rd8+10240];
	sub.f64 	%fd63, %fd61, %fd62;
	abs.f64 	%fd64, %fd63;
	ld.global.f64 	%fd65, [%rd7+12288];
	ld.global.f64 	%fd66, [%rd8+12288];
	sub.f64 	%fd67, %fd65, %fd66;
	abs.f64 	%fd68, %fd67;
	ld.global.f64 	%fd69, [%rd7+14336];
	ld.global.f64 	%fd70, [%rd8+14336];
	sub.f64 	%fd71, %fd69, %fd70;
	abs.f64 	%fd72, %fd71;
	setp.lt.f64 	%p2, %fd44, %fd48;
	selp.f64 	%fd73, %fd48, %fd44, %p2;
	setp.lt.f64 	%p3, %fd73, %fd52;
	selp.f64 	%fd74, %fd52, %fd73, %p3;
	setp.lt.f64 	%p4, %fd74, %fd56;
	selp.f64 	%fd75, %fd56, %fd74, %p4;
	setp.lt.f64 	%p5, %fd75, %fd60;
	selp.f64 	%fd76, %fd60, %fd75, %p5;
	setp.lt.f64 	%p6, %fd76, %fd64;
	selp.f64 	%fd77, %fd64, %fd76, %p6;
	setp.lt.f64 	%p7, %fd77, %fd68;
	selp.f64 	%fd78, %fd68, %fd77, %p7;
	setp.lt.f64 	%p8, %fd78, %fd72;
	selp.f64 	%fd528, %fd72, %fd78, %p8;
	setp.lt.u32 	%p9, %r6, %r4;
	@%p9 bra 	$L__BB4_44;
	add.s32 	%r36, %r4, %r343;
	not.b32 	%r74, %r35;
	add.s32 	%r75, %r74, %r1;
	sub.s32 	%r76, %r75, %r4;
	sub.s32 	%r340, %r76, %r343;
	add.s32 	%r77, %r36, %r35;
	add.s32 	%r339, %r77, 2048;
	mov.b32 	%r342, 0;
	mov.u32 	%r341, %r36;
$L__BB4_28:
	add.s32 	%r343, %r343, %r4;
	add.s32 	%r78, %r1, -2048;
	setp.gt.u32 	%p10, %r343, %r78;
	@%p10 bra 	$L__BB4_30;
	add.s32 	%r79, %r35, %r343;
	mul.wide.u32 	%rd9, %r79, 8;
	add.s64 	%rd10, %rd1, %rd9;
	add.s64 	%rd11, %rd2, %rd9;
	ld.global.f64 	%fd79, [%rd10];
	ld.global.f64 	%fd80, [%rd11];
	sub.f64 	%fd81, %fd79, %fd80;
	abs.f64 	%fd82, %fd81;
	ld.global.f64 	%fd83, [%rd10+2048];
	ld.global.f64 	%fd84, [%rd11+2048];
	sub.f64 	%fd85, %fd83, %fd84;
	abs.f64 	%fd86, %fd85;
	ld.global.f64 	%fd87, [%rd10+4096];
	ld.global.f64 	%fd88, [%rd11+4096];
	sub.f64 	%fd89, %fd87, %fd88;
	abs.f64 	%fd90, %fd89;
	ld.global.f64 	%fd91, [%rd10+6144];
	ld.global.f64 	%fd92, [%rd11+6144];
	sub.f64 	%fd93, %fd91, %fd92;
	abs.f64 	%fd94, %fd93;
	ld.global.f64 	%fd95, [%rd10+8192];
	ld.global.f64 	%fd96, [%rd11+8192];
	sub.f64 	%fd97, %fd95, %fd96;
	abs.f64 	%fd98, %fd97;
	ld.global.f64 	%fd99, [%rd10+10240];
	ld.global.f64 	%fd100, [%rd11+10240];
	sub.f64 	%fd101, %fd99, %fd100;
	abs.f64 	%fd102, %fd101;
	ld.global.f64 	%fd103, [%rd10+12288];
	ld.global.f64 	%fd104, [%rd11+12288];
	sub.f64 	%fd105, %fd103, %fd104;
	abs.f64 	%fd106, %fd105;
	ld.global.f64 	%fd107, [%rd10+14336];
	ld.global.f64 	%fd108, [%rd11+14336];
	sub.f64 	%fd109, %fd107, %fd108;
	abs.f64 	%fd110, %fd109;
	setp.lt.f64 	%p11, %fd528, %fd82;
	selp.f64 	%fd111, %fd82, %fd528, %p11;
	setp.lt.f64 	%p12, %fd111, %fd86;
	selp.f64 	%fd112, %fd86, %fd111, %p12;
	setp.lt.f64 	%p13, %fd112, %fd90;
	selp.f64 	%fd113, %fd90, %fd112, %p13;
	setp.lt.f64 	%p14, %fd113, %fd94;
	selp.f64 	%fd114, %fd94, %fd113, %p14;
	setp.lt.f64 	%p15, %fd114, %fd98;
	selp.f64 	%fd115, %fd98, %fd114, %p15;
	setp.lt.f64 	%p16, %fd115, %fd102;
	selp.f64 	%fd116, %fd102, %fd115, %p16;
	setp.lt.f64 	%p17, %fd116, %fd106;
	selp.f64 	%fd117, %fd106, %fd116, %p17;
	setp.lt.f64 	%p18, %fd117, %fd110;
	selp.f64 	%fd528, %fd110, %fd117, %p18;
	sub.s32 	%r80, %r1, %r343;
	setp.lt.u32 	%p19, %r80, %r4;
	add.s32 	%r342, %r342, 1;
	add.s32 	%r341, %r341, %r4;
	sub.s32 	%r340, %r340, %r4;
	add.s32 	%r339, %r339, %r4;
	@%p19 bra 	$L__BB4_44;
	bra.uni 	$L__BB4_28;
$L__BB4_30:
	setp.le.u32 	%p20, %r1, %r343;
	sub.s32 	%r81, %r1, %r343;
	setp.ge.s32 	%p21, %r35, %r81;
	or.pred  	%p22, %p20, %p21;
	@%p22 bra 	$L__BB4_44;
	not.b32 	%r83, %r35;
	add.s32 	%r84, %r1, %r83;
	sub.s32 	%r85, %r84, %r36;
	mul.lo.s32 	%r86, %r2, %r342;
	shl.b32 	%r87, %r86, 11;
	sub.s32 	%r88, %r85, %r87;
	shr.u32 	%r89, %r88, 8;
	add.s32 	%r49, %r89, 1;
	and.b32  	%r50, %r49, 15;
	setp.lt.u32 	%p23, %r88, 3840;
	mov.u32 	%r348, %r35;
	@%p23 bra 	$L__BB4_35;
	or.b32  	%r346, %r35, 2048;
	shr.u32 	%r90, %r340, 8;
	add.s32 	%r91, %r90, 1;
	and.b32  	%r92, %r91, 33554416;
	neg.s32 	%r344, %r92;
$L__BB4_33:
	.pragma "nounroll";
	add.s32 	%r93, %r339, -2048;
	mul.wide.u32 	%rd12, %r93, 8;
	add.s64 	%rd13, %rd1, %rd12;
	add.s64 	%rd14, %rd2, %rd12;
	ld.global.f64 	%fd119, [%rd13];
	ld.global.f64 	%fd120, [%rd14];
	sub.f64 	%fd121, %fd119, %fd120;
	abs.f64 	%fd122, %fd121;
	setp.lt.f64 	%p24, %fd528, %fd122;
	selp.f64 	%fd123, %fd122, %fd528, %p24;
	add.s32 	%r94, %r339, -1792;
	mul.wide.u32 	%rd15, %r94, 8;
	add.s64 	%rd16, %rd1, %rd15;
	add.s64 	%rd17, %rd2, %rd15;
	ld.global.f64 	%fd124, [%rd16];
	ld.global.f64 	%fd125, [%rd17];
	sub.f64 	%fd126, %fd124, %fd125;
	abs.f64 	%fd127, %fd126;
	setp.lt.f64 	%p25, %fd123, %fd127;
	selp.f64 	%fd128, %fd127, %fd123, %p25;
	add.s32 	%r95, %r339, -1536;
	mul.wide.u32 	%rd18, %r95, 8;
	add.s64 	%rd19, %rd1, %rd18;
	add.s64 	%rd20, %rd2, %rd18;
	ld.global.f64 	%fd129, [%rd19];
	ld.global.f64 	%fd130, [%rd20];
	sub.f64 	%fd131, %fd129, %fd130;
	abs.f64 	%fd132, %fd131;
	setp.lt.f64 	%p26, %fd128, %fd132;
	selp.f64 	%fd133, %fd132, %fd128, %p26;
	add.s32 	%r96, %r339, -1280;
	mul.wide.u32 	%rd21, %r96, 8;
	add.s64 	%rd22, %rd1, %rd21;
	add.s64 	%rd23, %rd2, %rd21;
	ld.global.f64 	%fd134, [%rd22];
	ld.global.f64 	%fd135, [%rd23];
	sub.f64 	%fd136, %fd134, %fd135;
	abs.f64 	%fd137, %fd136;
	setp.lt.f64 	%p27, %fd133, %fd137;
	selp.f64 	%fd138, %fd137, %fd133, %p27;
	add.s32 	%r97, %r339, -1024;
	mul.wide.u32 	%rd24, %r97, 8;
	add.s64 	%rd25, %rd1, %rd24;
	add.s64 	%rd26, %rd2, %rd24;
	ld.global.f64 	%fd139, [%rd25];
	ld.global.f64 	%fd140, [%rd26];
	sub.f64 	%fd141, %fd139, %fd140;
	abs.f64 	%fd142, %fd141;
	setp.lt.f64 	%p28, %fd138, %fd142;
	selp.f64 	%fd143, %fd142, %fd138, %p28;
	add.s32 	%r98, %r339, -768;
	mul.wide.u32 	%rd27, %r98, 8;
	add.s64 	%rd28, %rd1, %rd27;
	add.s64 	%rd29, %rd2, %rd27;
	ld.global.f64 	%fd144, [%rd28];
	ld.global.f64 	%fd145, [%rd29];
	sub.f64 	%fd146, %fd144, %fd145;
	abs.f64 	%fd147, %fd146;
	setp.lt.f64 	%p29, %fd143, %fd147;
	selp.f64 	%fd148, %fd147, %fd143, %p29;
	add.s32 	%r99, %r339, -512;
	mul.wide.u32 	%rd30, %r99, 8;
	add.s64 	%rd31, %rd1, %rd30;
	add.s64 	%rd32, %rd2, %rd30;
	ld.global.f64 	%fd149, [%rd31];
	ld.global.f64 	%fd150, [%rd32];
	sub.f64 	%fd151, %fd149, %fd150;
	abs.f64 	%fd152, %fd151;
	setp.lt.f64 	%p30, %fd148, %fd152;
	selp.f64 	%fd153, %fd152, %fd148, %p30;
	add.s32 	%r100, %r339, 1792;
	add.s32 	%r101, %r339, -256;
	mul.wide.u32 	%rd33, %r101, 8;
	add.s64 	%rd34, %rd1, %rd33;
	add.s64 	%rd35, %rd2, %rd33;
	ld.global.f64 	%fd154, [%rd34];
	ld.global.f64 	%fd155, [%rd35];
	sub.f64 	%fd156, %fd154, %fd155;
	abs.f64 	%fd157, %fd156;
	setp.lt.f64 	%p31, %fd153, %fd157;
	selp.f64 	%fd158, %fd157, %fd153, %p31;
	mul.wide.u32 	%rd36, %r339, 8;
	add.s64 	%rd37, %rd1, %rd36;
	add.s64 	%rd38, %rd2, %rd36;
	ld.global.f64 	%fd159, [%rd37];
	ld.global.f64 	%fd160, [%rd38];
	sub.f64 	%fd161, %fd159, %fd160;
	abs.f64 	%fd162, %fd161;
	setp.lt.f64 	%p32, %fd158, %fd162;
	selp.f64 	%fd163, %fd162, %fd158, %p32;
	add.s32 	%r102, %r339, 256;
	mul.wide.u32 	%rd39, %r102, 8;
	add.s64 	%rd40, %rd1, %rd39;
	add.s64 	%rd41, %rd2, %rd39;
	ld.global.f64 	%fd164, [%rd40];
	ld.global.f64 	%fd165, [%rd41];
	sub.f64 	%fd166, %fd164, %fd165;
	abs.f64 	%fd167, %fd166;
	setp.lt.f64 	%p33, %fd163, %fd167;
	selp.f64 	%fd168, %fd167, %fd163, %p33;
	add.s32 	%r103, %r339, 512;
	mul.wide.u32 	%rd42, %r103, 8;
	add.s64 	%rd43, %rd1, %rd42;
	add.s64 	%rd44, %rd2, %rd42;
	ld.global.f64 	%fd169, [%rd43];
	ld.global.f64 	%fd170, [%rd44];
	sub.f64 	%fd171, %fd169, %fd170;
	abs.f64 	%fd172, %fd171;
	setp.lt.f64 	%p34, %fd168, %fd172;
	selp.f64 	%fd173, %fd172, %fd168, %p34;
	add.s32 	%r104, %r339, 768;
	mul.wide.u32 	%rd45, %r104, 8;
	add.s64 	%rd46, %rd1, %rd45;
	add.s64 	%rd47, %rd2, %rd45;
	ld.global.f64 	%fd174, [%rd46];
	ld.global.f64 	%fd175, [%rd47];
	sub.f64 	%fd176, %fd174, %fd175;
	abs.f64 	%fd177, %fd176;
	setp.lt.f64 	%p35, %fd173, %fd177;
	selp.f64 	%fd178, %fd177, %fd173, %p35;
	add.s32 	%r105, %r339, 1024;
	mul.wide.u32 	%rd48, %r105, 8;
	add.s64 	%rd49, %rd1, %rd48;
	add.s64 	%rd50, %rd2, %rd48;
	ld.global.f64 	%fd179, [%rd49];
	ld.global.f64 	%fd180, [%rd50];
	sub.f64 	%fd181, %fd179, %fd180;
	abs.f64 	%fd182, %fd181;
	setp.lt.f64 	%p36, %fd178, %fd182;
	selp.f64 	%fd183, %fd182, %fd178, %p36;
	add.s32 	%r106, %r339, 1280;
	mul.wide.u32 	%rd51, %r106, 8;
	add.s64 	%rd52, %rd1, %rd51;
	add.s64 	%rd53, %rd2, %rd51;
	ld.global.f64 	%fd184, [%rd52];
	ld.global.f64 	%fd185, [%rd53];
	sub.f64 	%fd186, %fd184, %fd185;
	abs.f64 	%fd187, %fd186;
	setp.lt.f64 	%p37, %fd183, %fd187;
	selp.f64 	%fd188, %fd187, %fd183, %p37;
	add.s32 	%r107, %r339, 1536;
	mul.wide.u32 	%rd54, %r107, 8;
	add.s64 	%rd55, %rd1, %rd54;
	add.s64 	%rd56, %rd2, %rd54;
	ld.global.f64 	%fd189, [%rd55];
	ld.global.f64 	%fd190, [%rd56];
	sub.f64 	%fd191, %fd189, %fd190;
	abs.f64 	%fd192, %fd191;
	setp.lt.f64 	%p38, %fd188, %fd192;
	selp.f64 	%fd193, %fd192, %fd188, %p38;
	mul.wide.u32 	%rd57, %r100, 8;
	add.s64 	%rd58, %rd1, %rd57;
	add.s64 	%rd59, %rd2, %rd57;
	ld.global.f64 	%fd194, [%rd58];
	ld.global.f64 	%fd195, [%rd59];
	sub.f64 	%fd196, %fd194, %fd195;
	abs.f64 	%fd197, %fd196;
	setp.lt.f64 	%p39, %fd193, %fd197;
	selp.f64 	%fd528, %fd197, %fd193, %p39;
	add.s32 	%r346, %r346, 4096;
	add.s32 	%r339, %r339, 4096;
	add.s32 	%r344, %r344, 16;
	setp.ne.s32 	%p40, %r344, 0;
	@%p40 bra 	$L__BB4_33;
	add.s32 	%r348, %r346, -2048;
$L__BB4_35:
	setp.eq.s32 	%p41, %r50, 0;
	@%p41 bra 	$L__BB4_44;
	and.b32  	%r61, %r49, 7;
	setp.lt.u32 	%p42, %r50, 8;
	@%p42 bra 	$L__BB4_38;
	add.s32 	%r108, %r348, %r343;
	mul.wide.u32 	%rd60, %r108, 8;
	add.s64 	%rd61, %rd1, %rd60;
	add.s64 	%rd62, %rd2, %rd60;
	ld.global.f64 	%fd199, [%rd61];
	ld.global.f64 	%fd200, [%rd62];
	sub.f64 	%fd201, %fd199, %fd200;
	abs.f64 	%fd202, %fd201;
	setp.lt.f64 	%p43, %fd528, %fd202;
	selp.f64 	%fd203, %fd202, %fd528, %p43;
	add.s32 	%r109, %r108, 256;
	mul.wide.u32 	%rd63, %r109, 8;
	add.s64 	%rd64, %rd1, %rd63;
	add.s64 	%rd65, %rd2, %rd63;
	ld.global.f64 	%fd204, [%rd64];
	ld.global.f64 	%fd205, [%rd65];
	sub.f64 	%fd206, %fd204, %fd205;
	abs.f64 	%fd207, %fd206;
	setp.lt.f64 	%p44, %fd203, %fd207;
	selp.f64 	%fd208, %fd207, %fd203, %p44;
	add.s32 	%r110, %r108, 512;
	mul.wide.u32 	%rd66, %r110, 8;
	add.s64 	%rd67, %rd1, %rd66;
	add.s64 	%rd68, %rd2, %rd66;
	ld.global.f64 	%fd209, [%rd67];
	ld.global.f64 	%fd210, [%rd68];
	sub.f64 	%fd211, %fd209, %fd210;
	abs.f64 	%fd212, %fd211;
	setp.lt.f64 	%p45, %fd208, %fd212;
	selp.f64 	%fd213, %fd212, %fd208, %p45;
	add.s32 	%r111, %r108, 768;
	mul.wide.u32 	%rd69, %r111, 8;
	add.s64 	%rd70, %rd1, %rd69;
	add.s64 	%rd71, %rd2, %rd69;
	ld.global.f64 	%fd214, [%rd70];
	ld.global.f64 	%fd215, [%rd71];
	sub.f64 	%fd216, %fd214, %fd215;
	abs.f64 	%fd217, %fd216;
	setp.lt.f64 	%p46, %fd213, %fd217;
	selp.f64 	%fd218, %fd217, %fd213, %p46;
	add.s32 	%r112, %r108, 1024;
	mul.wide.u32 	%rd72, %r112, 8;
	add.s64 	%rd73, %rd1, %rd72;
	add.s64 	%rd74, %rd2, %rd72;
	ld.global.f64 	%fd219, [%rd73];
	ld.global.f64 	%fd220, [%rd74];
	sub.f64 	%fd221, %fd219, %fd220;
	abs.f64 	%fd222, %fd221;
	setp.lt.f64 	%p47, %fd218, %fd222;
	selp.f64 	%fd223, %fd222, %fd218, %p47;
	add.s32 	%r113, %r108, 1280;
	mul.wide.u32 	%rd75, %r113, 8;
	add.s64 	%rd76, %rd1, %rd75;
	add.s64 	%rd77, %rd2, %rd75;
	ld.global.f64 	%fd224, [%rd76];
	ld.global.f64 	%fd225, [%rd77];
	sub.f64 	%fd226, %fd224, %fd225;
	abs.f64 	%fd227, %fd226;
	setp.lt.f64 	%p48, %fd223, %fd227;
	selp.f64 	%fd228, %fd227, %fd223, %p48;
	add.s32 	%r114, %r108, 1536;
	mul.wide.u32 	%rd78, %r114, 8;
	add.s64 	%rd79, %rd1, %rd78;
	add.s64 	%rd80, %rd2, %rd78;
	ld.global.f64 	%fd229, [%rd79];
	ld.global.f64 	%fd230, [%rd80];
	sub.f64 	%fd231, %fd229, %fd230;
	abs.f64 	%fd232, %fd231;
	setp.lt.f64 	%p49, %fd228, %fd232;
	selp.f64 	%fd233, %fd232, %fd228, %p49;
	add.s32 	%r115, %r108, 1792;
	mul.wide.u32 	%rd81, %r115, 8;
	add.s64 	%rd82, %rd1, %rd81;
	add.s64 	%rd83, %rd2, %rd81;
	ld.global.f64 	%fd234, [%rd82];
	ld.global.f64 	%fd235, [%rd83];
	sub.f64 	%fd236, %fd234, %fd235;
	abs.f64 	%fd237, %fd236;
	setp.lt.f64 	%p50, %fd233, %fd237;
	selp.f64 	%fd528, %fd237, %fd233, %p50;
	add.s32 	%r348, %r348, 2048;
$L__BB4_38:
	setp.eq.s32 	%p51, %r61, 0;
	@%p51 bra 	$L__BB4_44;
	setp.lt.u32 	%p52, %r61, 4;
	@%p52 bra 	$L__BB4_41;
	add.s32 	%r116, %r348, %r343;
	mul.wide.u32 	%rd84, %r116, 8;
	add.s64 	%rd85, %rd1, %rd84;
	add.s64 	%rd86, %rd2, %rd84;
	ld.global.f64 	%fd239, [%rd85];
	ld.global.f64 	%fd240, [%rd86];
	sub.f64 	%fd241, %fd239, %fd240;
	abs.f64 	%fd242, %fd241;
	setp.lt.f64 	%p53, %fd528, %fd242;
	selp.f64 	%fd243, %fd242, %fd528, %p53;
	add.s32 	%r117, %r116, 256;
	mul.wide.u32 	%rd87, %r117, 8;
	add.s64 	%rd88, %rd1, %rd87;
	add.s64 	%rd89, %rd2, %rd87;
	ld.global.f64 	%fd244, [%rd88];
	ld.global.f64 	%fd245, [%rd89];
	sub.f64 	%fd246, %fd244, %fd245;
	abs.f64 	%fd247, %fd246;
	setp.lt.f64 	%p54, %fd243, %fd247;
	selp.f64 	%fd248, %fd247, %fd243, %p54;
	add.s32 	%r118, %r116, 512;
	mul.wide.u32 	%rd90, %r118, 8;
	add.s64 	%rd91, %rd1, %rd90;
	add.s64 	%rd92, %rd2, %rd90;
	ld.global.f64 	%fd249, [%rd91];
	ld.global.f64 	%fd250, [%rd92];
	sub.f64 	%fd251, %fd249, %fd250;
	abs.f64 	%fd252, %fd251;
	setp.lt.f64 	%p55, %fd248, %fd252;
	selp.f64 	%fd253, %fd252, %fd248, %p55;
	add.s32 	%r119, %r116, 768;
	mul.wide.u32 	%rd93, %r119, 8;
	add.s64 	%rd94, %rd1, %rd93;
	add.s64 	%rd95, %rd2, %rd93;
	ld.global.f64 	%fd254, [%rd94];
	ld.global.f64 	%fd255, [%rd95];
	sub.f64 	%fd256, %fd254, %fd255;
	abs.f64 	%fd257, %fd256;
	setp.lt.f64 	%p56, %fd253, %fd257;
	selp.f64 	%fd528, %fd257, %fd253, %p56;
	add.s32 	%r348, %r348, 1024;
$L__BB4_41:
	and.b32  	%r120, %r49, 3;
	setp.eq.s32 	%p57, %r120, 0;
	@%p57 bra 	$L__BB4_44;
	add.s32 	%r351, %r348, %r341;
	cvt.u16.u32 	%rs1, %r340;
	shr.u16 	%rs2, %rs1, 8;
	add.s16 	%rs3, %rs2, 1;
	cvt.u32.u16 	%r121, %rs3;
	and.b32  	%r122, %r121, 3;
	neg.s32 	%r350, %r122;
$L__BB4_43:
	.pragma "nounroll";
	mul.wide.u32 	%rd96, %r351, 8;
	add.s64 	%rd97, %rd1, %rd96;
	add.s64 	%rd98, %rd2, %rd96;
	ld.global.f64 	%fd258, [%rd97];
	ld.global.f64 	%fd259, [%rd98];
	sub.f64 	%fd260, %fd258, %fd259;
	abs.f64 	%fd261, %fd260;
	setp.lt.f64 	%p58, %fd528, %fd261;
	selp.f64 	%fd528, %fd261, %fd528, %p58;
	add.s32 	%r351, %r351, 256;
	add.s32 	%r350, %r350, 1;
	setp.ne.s32 	%p59, %r350, 0;
	@%p59 bra 	$L__BB4_43;
$L__BB4_44:
	// begin inline asm
	mov.u32 %r123, %laneid;
	// end inline asm
	mov.b64 	%rd99, %fd528;
	mov.b64 	{%r125, %r130}, %rd99;
	mov.b32 	%r131, 1;
	mov.b32 	%r172, 31;
	mov.b32 	%r173, -1;
	// begin inline asm
	shfl.sync.down.b32 %r124, %r125, %r131, %r172, %r173;
	// end inline asm
	// begin inline asm
	shfl.sync.down.b32 %r129, %r130, %r131, %r172, %r173;
	// end inline asm
	mov.b64 	%rd100, {%r124, %r129};
	mov.b64 	%fd262, %rd100;
	setp.gt.s32 	%p60, %r123, 30;
	setp.lt.f64 	%p61, %fd528, %fd262;
	selp.f64 	%fd263, %fd262, %fd528, %p61;
	selp.f64 	%fd264, %fd528, %fd263, %p60;
	mov.b64 	%rd101, %fd264;
	mov.b64 	{%r135, %r140}, %rd101;
	mov.b32 	%r141, 2;
	// begin inline asm
	shfl.sync.down.b32 %r134, %r135, %r141, %r172, %r173;
	// end inline asm
	// begin inline asm
	shfl.sync.down.b32 %r139, %r140, %r141, %r172, %r173;
	// end inline asm
	mov.b64 	%rd102, {%r134, %r139};
	mov.b64 	%fd265, %rd102;
	setp.gt.s32 	%p62, %r123, 29;
	setp.lt.f64 	%p63, %fd264, %fd265;
	selp.f64 	%fd266, %fd265, %fd264, %p63;
	selp.f64 	%fd267, %fd264, %fd266, %p62;
	mov.b64 	%rd103, %fd267;
	mov.b64 	{%r145, %r150}, %rd103;
	mov.b32 	%r151, 4;
	// begin inline asm
	shfl.sync.down.b32 %r144, %r145, %r151, %r172, %r173;
	// end inline asm
	// begin inline asm
	shfl.sync.down.b32 %r149, %r150, %r151, %r172, %r173;
	// end inline asm
	mov.b64 	%rd104, {%r144, %r149};
	mov.b64 	%fd268, %rd104;
	setp.gt.s32 	%p64, %r123, 27;
	setp.lt.f64 	%p65, %fd267, %fd268;
	selp.f64 	%fd269, %fd268, %fd267, %p65;
	selp.f64 	%fd270, %fd267, %fd269, %p64;
	mov.b64 	%rd105, %fd270;
	mov.b64 	{%r155, %r160}, %rd105;
	mov.b32 	%r161, 8;
	// begin inline asm
	shfl.sync.down.b32 %r154, %r155, %r161, %r172, %r173;
	// end inline asm
	// begin inline asm
	shfl.sync.down.b32 %r159, %r160, %r161, %r172, %r173;
	// end inline asm
	mov.b64 	%rd106, {%r154, %r159};
	mov.b64 	%fd271, %rd106;
	setp.gt.s32 	%p66, %r123, 23;
	setp.lt.f64 	%p67, %fd270, %fd271;
	selp.f64 	%fd272, %fd271, %fd270, %p67;
	selp.f64 	%fd273, %fd270, %fd272, %p66;
	mov.b64 	%rd107, %fd273;
	mov.b64 	{%r165, %r170}, %rd107;
	mov.b32 	%r171, 16;
	// begin inline asm
	shfl.sync.down.b32 %r164, %r165, %r171, %r172, %r173;
	// end inline asm
	// begin inline asm
	shfl.sync.down.b32 %r169, %r170, %r171, %r172, %r173;
	// end inline asm
	mov.b64 	%rd108, {%r164, %r169};
	mov.b64 	%fd274, %rd108;
	setp.gt.s32 	%p68, %r123, 15;
	setp.lt.f64 	%p69, %fd273, %fd274;
	selp.f64 	%fd37, %fd274, %fd273, %p69;
	selp.f64 	%fd529, %fd273, %fd37, %p68;
	setp.ne.s32 	%p70, %r123, 0;
	@%p70 bra 	$L__BB4_46;
	shr.u32 	%r174, %r35, 2;
	and.b32  	%r175, %r174, 248;
	mov.u32 	%r176, _ZZN3cub18CUB_300001_SM_10006detail6reduce18DeviceReduceKernelINS2_10policy_hubIdjN4cuda3__47maximumIdEEE10Policy1000EN6thrust24THRUST_300001_SM_1000_NS12zip_iteratorINS5_3std3__45tupleIJNSC_10device_ptrIdEESI_EEEEEjS8_d12max_abs_diffEEvT0_PT3_T1_NS0_13GridEvenShareISP_EET2_T4_E12temp_storage;
	add.s32 	%r177, %r176, %r175;
	st.shared.f64 	[%r177+8], %fd37;
$L__BB4_46:
	bar.sync 	0;
	setp.ne.s32 	%p71, %r35, 0;
	@%p71 bra 	$L__BB4_48;
	ld.shared.f64 	%fd275, [_ZZN3cub18CUB_300001_SM_10006detail6reduce18DeviceReduceKernelINS2_10policy_hubIdjN4cuda3__47maximumIdEEE10Policy1000EN6thrust24THRUST_300001_SM_1000_NS12zip_iteratorINS5_3std3__45tupleIJNSC_10device_ptrIdEESI_EEEEEjS8_d12max_abs_diffEEvT0_PT3_T1_NS0_13GridEvenShareISP_EET2_T4_E12temp_storage+16];
	setp.lt.f64 	%p72, %fd529, %fd275;
	selp.f64 	%fd276, %fd275, %fd529, %p72;
	ld.shared.f64 	%fd277, [_ZZN3cub18CUB_300001_SM_10006detail6reduce18DeviceReduceKernelINS2_10policy_hubIdjN4cuda3__47maximumIdEEE10Policy1000EN6thrust24THRUST_300001_SM_1000_NS12zip_iteratorINS5_3std3__45tupleIJNSC_10device_ptrIdEESI_EEEEEjS8_d12max_abs_diffEEvT0_PT3_T1_NS0_13GridEvenShareISP_EET2_T4_E12temp_storage+24];
	setp.lt.f64 	%p73, %fd276, %fd277;
	selp.f64 	%fd278, %fd277, %fd276, %p73;
	ld.shared.f64 	%fd279, [_ZZN3cub18CUB_300001_SM_10006detail6reduce18DeviceReduceKernelINS2_10policy_hubIdjN4cuda3__47maximumIdEEE10Policy1000EN6thrust24THRUST_300001_SM_1000_NS12zip_iteratorINS5_3std3__45tupleIJNSC_10device_ptrIdEESI_EEEEEjS8_d12max_abs_diffEEvT0_PT3_T1_NS0_13GridEvenShareISP_EET2_T4_E12temp_storage+32];
	setp.lt.f64 	%p74, %fd278, %fd279;
	selp.f64 	%fd280, %fd279, %fd278, %p74;
	ld.shared.f64 	%fd281, [_ZZN3cub18CUB_300001_SM_10006detail6reduce18DeviceReduceKernelINS2_10policy_hubIdjN4cuda3__47maximumIdEEE10Policy1000EN6thrust24THRUST_300001_SM_1000_NS12zip_iteratorINS5_3std3__45tupleIJNSC_10device_ptrIdEESI_EEEEEjS8_d12max_abs_diffEEvT0_PT3_T1_NS0_13GridEvenShareISP_EET2_T4_E12temp_storage+40];
	setp.lt.f64 	%p75, %fd280, %fd281;
	selp.f64 	%fd282, %fd281, %fd280, %p75;
	ld.shared.f64 	%fd283, [_ZZN3cub18CUB_300001_SM_10006detail6reduce18DeviceReduceKernelINS2_10policy_hubIdjN4cuda3__47maximumIdEEE10Policy1000EN6thrust24THRUST_300001_SM_1000_NS12zip_iteratorINS5_3std3__45tupleIJNSC_10device_ptrIdEESI_EEEEEjS8_d12max_abs_diffEEvT0_PT3_T1_NS0_13GridEvenShareISP_EET2_T4_E12temp_storage+48];
	setp.lt.f64 	%p76, %fd282, %fd283;
	selp.f64 	%fd284, %fd283, %fd282, %p76;
	ld.shared.f64 	%fd285, [_ZZN3cub18CUB_300001_SM_10006detail6reduce18DeviceReduceKernelINS2_10policy_hubIdjN4cuda3__47maximumIdEEE10Policy1000EN6thrust24THRUST_300001_SM_1000_NS12zip_iteratorINS5_3std3__45tupleIJNSC_10device_ptrIdEESI_EEEEEjS8_d12max_abs_diffEEvT0_PT3_T1_NS0_13GridEvenShareISP_EET2_T4_E12temp_storage+56];
	setp.lt.f64 	%p77, %fd284, %fd285;
	selp.f64 	%fd286, %fd285, %fd284, %p77;
	ld.shared.f64 	%fd287, [_ZZN3cub18CUB_300001_SM_10006detail6reduce18DeviceReduceKernelINS2_10policy_hubIdjN4cuda3__47maximumIdEEE10Policy1000EN6thrust24THRUST_300001_SM_1000_NS12zip_iteratorINS5_3std3__45tupleIJNSC_10device_ptrIdEESI_EEEEEjS8_d12max_abs_diffEEvT0_PT3_T1_NS0_13GridEvenShareISP_EET2_T4_E12temp_storage+64];
	setp.lt.f64 	%p78, %fd286, %fd287;
	selp.f64 	%fd529, %fd287, %fd286, %p78;
$L__BB4_48:
	mov.u32 	%r329, %tid.x;
	setp.ne.s32 	%p165, %r329, 0;
	@%p165 bra 	$L__BB4_50;
	ld.param.u64 	%rd222, [_ZN3cub18CUB_300001_SM_10006detail6reduce18DeviceReduceKernelINS2_10policy_hubIdjN4cuda3__47maximumIdEEE10Policy1000EN6thrust24THRUST_300001_SM_1000_NS12zip_iteratorINS5_3std3__45tupleIJNSC_10device_ptrIdEESI_EEEEEjS8_d12max_abs_diffEEvT0_PT3_T1_NS0_13GridEvenShareISP_EET2_T4__param_1];
	cvta.to.global.u64 	%rd219, %rd222;
	mul.wide.u32 	%rd220, %r3, 8;
	add.s64 	%rd221, %rd219, %rd220;
	st.global.f64 	[%rd221], %fd529;
$L__BB4_50:
	ret;

}
	// .globl	_ZN3cub18CUB_300001_SM_10006detail6reduce28DeviceReduceSingleTileKernelINS2_10policy_hubIdjN4cuda3__47maximumIdEEE10Policy1000EPdSB_iS8_ddNS5_3std3__410__identityEEEvT0_T1_T2_T3_T4_T6_
.visible .entry _ZN3cub18CUB_300001_SM_10006detail6reduce28DeviceReduceSingleTileKernelINS2_10policy_hubIdjN4cuda3__47maximumIdEEE10Policy1000EPdSB_iS8_ddNS5_3std3__410__identityEEEvT0_T1_T2_T3_T4_T6_(
	.param .u64 .ptr .align 1 _ZN3cub18CUB_300001_SM_10006detail6reduce28DeviceReduceSingleTileKernelINS2_10policy_hubIdjN4cuda3__47maximumIdEEE10Policy1000EPdSB_iS8_ddNS5_3std3__410__identityEEEvT0_T1_T2_T3_T4_T6__param_0,
	.param .u64 .ptr .align 1 _ZN3cub18CUB_300001_SM_10006detail6reduce28DeviceReduceSingleTileKernelINS2_10policy_hubIdjN4cuda3__47maximumIdEEE10Policy1000EPdSB_iS8_ddNS5_3std3__410__identityEEEvT0_T1_T2_T3_T4_T6__param_1,
	.param .u32 _ZN3cub18CUB_300001_SM_10006detail6reduce28DeviceReduceSingleTileKernelINS2_10policy_hubIdjN4cuda3__47maximumIdEEE10Policy1000EPdSB_iS8_ddNS5_3std3__410__identityEEEvT0_T1_T2_T3_T4_T6__param_2,
	.param .align 1 .b8 _ZN3cub18CUB_300001_SM_10006detail6reduce28DeviceReduceSingleTileKernelINS2_10policy_hubIdjN4cuda3__47maximumIdEEE10Policy1000EPdSB_iS8_ddNS5_3std3__410__identityEEEvT0_T1_T2_T3_T4_T6__param_3[1],
	.param .f64 _ZN3cub18CUB_300001_SM_10006detail6reduce28DeviceReduceSingleTileKernelINS2_10policy_hubIdjN4cuda3__47maximumIdEEE10Policy1000EPdSB_iS8_ddNS5_3std3__410__identityEEEvT0_T1_T2_T3_T4_T6__param_4,
	.param .align 1 .b8 _ZN3cub18CUB_300001_SM_10006detail6reduce28DeviceReduceSingleTileKernelINS2_10policy_hubIdjN4cuda3__47maximumIdEEE10Policy1000EPdSB_iS8_ddNS5_3std3__410__identityEEEvT0_T1_T2_T3_T4_T6__param_5[1]
)
.maxntid 256
.minnctapersm 1
{
	.reg .pred 	%p<220>;
	.reg .b32 	%r<472>;
	.reg .b64 	%rd<206>;
	.reg .b64 	%fd<381>;
	// demoted variable
	.shared .align 8 .b8 _ZZN3cub18CUB_300001_SM_10006detail6reduce28DeviceReduceSingleTileKernelINS2_10policy_hubIdjN4cuda3__47maximumIdEEE10Policy1000EPdSB_iS8_ddNS5_3std3__410__identityEEEvT0_T1_T2_T3_T4_T6_E12temp_storage[80];
	ld.param.u64 	%rd15, [_ZN3cub18CUB_300001_SM_10006detail6reduce28DeviceReduceSingleTileKernelINS2_10policy_hubIdjN4cuda3__47maximumIdEEE10Policy1000EPdSB_iS8_ddNS5_3std3__410__identityEEEvT0_T1_T2_T3_T4_T6__param_0];
	ld.param.u64 	%rd16, [_ZN3cub18CUB_300001_SM_10006detail6reduce28DeviceReduceSingleTileKernelINS2_10policy_hubIdjN4cuda3__47maximumIdEEE10Policy1000EPdSB_iS8_ddNS5_3std3__410__identityEEEvT0_T1_T2_T3_T4_T6__param_1];
	ld.param.u32 	%r68, [_ZN3cub18CUB_300001_SM_10006detail6reduce28DeviceReduceSingleTileKernelINS2_10policy_hubIdjN4cuda3__47maximumIdEEE10Policy1000EPdSB_iS8_ddNS5_3std3__410__identityEEEvT0_T1_T2_T3_T4_T6__param_2];
	ld.param.f64 	%fd58, [_ZN3cub18CUB_300001_SM_10006detail6reduce28DeviceReduceSingleTileKernelINS2_10policy_hubIdjN4cuda3__47maximumIdEEE10Policy1000EPdSB_iS8_ddNS5_3std3__410__identityEEEvT0_T1_T2_T3_T4_T6__param_4];
	cvta.to.global.u64 	%rd1, %rd16;
	setp.ne.s32 	%p1, %r68, 0;
	@%p1 bra 	$L__BB5_3;
	mov.u32 	%r445, %tid.x;
	setp.ne.s32 	%p219, %r445, 0;
	@%p219 bra 	$L__BB5_74;
	st.global.f64 	[%rd1], %fd58;
	bra.uni 	$L__BB5_74;
$L__BB5_3:
	and.b64  	%rd17, %rd15, 31;
	setp.ne.s64 	%p2, %rd17, 0;
	@%p2 bra 	$L__BB5_38;
	setp.gt.s32 	%p110, %r68, 2047;
	@%p110 bra 	$L__BB5_22;
	mov.u32 	%r1, %tid.x;
	setp.ge.s32 	%p159, %r1, %r68;
	mov.f64 	%fd359, 0d0000000000000000;
	mov.u32 	%r449, %r1;
	@%p159 bra 	$L__BB5_7;
	mul.wide.u32 	%rd169, %r1, 8;
	add.s64 	%rd168, %rd15, %rd169;
	// begin inline asm
	ld.global.nc.u64 %rd167, [%rd168];
	// end inline asm
	mov.b64 	%fd359, %rd167;
	add.s32 	%r449, %r1, 256;
$L__BB5_7:
	setp.ge.s32 	%p160, %r449, %r68;
	@%p160 bra 	$L__BB5_13;
	not.b32 	%r321, %r449;
	add.s32 	%r4, %r68, %r321;
	and.b32  	%r322, %r4, 768;
	setp.eq.s32 	%p161, %r322, 768;
	@%p161 bra 	$L__BB5_11;
	mul.wide.u32 	%rd170, %r449, 8;
	add.s64 	%rd202, %rd15, %rd170;
	shr.u32 	%r323, %r4, 8;
	add.s32 	%r324, %r323, 1;
	and.b32  	%r325, %r324, 3;
	neg.s32 	%r447, %r325;
$L__BB5_10:
	.pragma "nounroll";
	// begin inline asm
	ld.global.nc.u64 %rd171, [%rd202];
	// end inline asm
	mov.b64 	%fd272, %rd171;
	setp.lt.f64 	%p162, %fd359, %fd272;
	selp.f64 	%fd359, %fd272, %fd359, %p162;
	add.s32 	%r449, %r449, 256;
	add.s64 	%rd202, %rd202, 2048;
	add.s32 	%r447, %r447, 1;
	setp.ne.s32 	%p163, %r447, 0;
	@%p163 bra 	$L__BB5_10;
$L__BB5_11:
	setp.lt.u32 	%p164, %r4, 768;
	@%p164 bra 	$L__BB5_13;
$L__BB5_12:
	mul.wide.s32 	%rd181, %r449, 8;
	add.s64 	%rd174, %rd15, %rd181;
	// begin inline asm
	ld.global.nc.u64 %rd173, [%rd174];
	// end inline asm
	mov.b64 	%fd273, %rd173;
	setp.lt.f64 	%p165, %fd359, %fd273;
	selp.f64 	%fd274, %fd273, %fd359, %p165;
	add.s64 	%rd176, %rd174, 2048;
	// begin inline asm
	ld.global.nc.u64 %rd175, [%rd176];
	// end inline asm
	mov.b64 	%fd275, %rd175;
	setp.lt.f64 	%p166, %fd274, %fd275;
	selp.f64 	%fd276, %fd275, %fd274, %p166;
	add.s64 	%rd178, %rd174, 4096;
	// begin inline asm
	ld.global.nc.u64 %rd177, [%rd178];
	// end inline asm
	mov.b64 	%fd277, %rd177;
	setp.lt.f64 	%p167, %fd276, %fd277;
	selp.f64 	%fd278, %fd277, %fd276, %p167;
	add.s64 	%rd180, %rd174, 6144;
	// begin inline asm
	ld.global.nc.u64 %rd179, [%rd180];
	// end inline asm
	mov.b64 	%fd279, %rd179;
	setp.lt.f64 	%p168, %fd278, %fd279;
	selp.f64 	%fd359, %fd279, %fd278, %p168;
	add.s32 	%r449, %r449, 1024;
	setp.lt.s32 	%p169, %r449, %r68;
	@%p169 bra 	$L__BB5_12;
$L__BB5_13:
	setp.lt.s32 	%p170, %r68, 256;
	@%p170 bra 	$L__BB5_18;
	// begin inline asm
	mov.u32 %r389, %laneid;
	// end inline asm
	mov.b64 	%rd192, %fd359;
	mov.b64 	{%r391, %r396}, %rd192;
	mov.b32 	%r397, 1;
	mov.b32 	%r438, 31;
	mov.b32 	%r439, -1;
	// begin inline asm
	shfl.sync.down.b32 %r390, %r391, %r397, %r438, %r439;
	// end inline asm
	// begin inline asm
	shfl.sync.down.b32 %r395, %r396, %r397, %r438, %r439;
	// end inline asm
	mov.b64 	%rd193, {%r390, %r395};
	mov.b64 	%fd327, %rd193;
	setp.gt.s32 	%p198, %r389, 30;
	setp.lt.f64 	%p199, %fd359, %fd327;
	selp.f64 	%fd328, %fd327, %fd359, %p199;
	selp.f64 	%fd329, %fd359, %fd328, %p198;
	mov.b64 	%rd194, %fd329;
	mov.b64 	{%r401, %r406}, %rd194;
	mov.b32 	%r407, 2;
	// begin inline asm
	shfl.sync.down.b32 %r400, %r401, %r407, %r438, %r439;
	// end inline asm
	// begin inline asm
	shfl.sync.down.b32 %r405, %r406, %r407, %r438, %r439;
	// end inline asm
	mov.b64 	%rd195, {%r400, %r405};
	mov.b64 	%fd330, %rd195;
	setp.gt.s32 	%p200, %r389, 29;
	setp.lt.f64 	%p201, %fd329, %fd330;
	selp.f64 	%fd331, %fd330, %fd329, %p201;
	selp.f64 	%fd332, %fd329, %fd331, %p200;
	mov.b64 	%rd196, %fd332;
	mov.b64 	{%r411, %r416}, %rd196;
	mov.b32 	%r417, 4;
	// begin inline asm
	shfl.sync.down.b32 %r410, %r411, %r417, %r438, %r439;
	// end inline asm
	// begin inline asm
	shfl.sync.down.b32 %r415, %r416, %r417, %r438, %r439;
	// end inline asm
	mov.b64 	%rd197, {%r410, %r415};
	mov.b64 	%fd333, %rd197;
	setp.gt.s32 	%p202, %r389, 27;
	setp.lt.f64 	%p203, %fd332, %fd333;
	selp.f64 	%fd334, %fd333, %fd332, %p203;
	selp.f64 	%fd335, %fd332, %fd334, %p202;
	mov.b64 	%rd198, %fd335;
	mov.b64 	{%r421, %r426}, %rd198;
	mov.b32 	%r427, 8;
	// begin inline asm
	shfl.sync.down.b32 %r420, %r421, %r427, %r438, %r439;
	// end inline asm
	// begin inline asm
	shfl.sync.down.b32 %r425, %r426, %r427, %r438, %r439;
	// end inline asm
	mov.b64 	%rd199, {%r420, %r425};
	mov.b64 	%fd336, %rd199;
	setp.gt.s32 	%p204, %r389, 23;
	setp.lt.f64 	%p205, %fd335, %fd336;
	selp.f64 	%fd337, %fd336, %fd335, %p205;
	selp.f64 	%fd338, %fd335, %fd337, %p204;
	mov.b64 	%rd200, %fd338;
	mov.b64 	{%r431, %r436}, %rd200;
	mov.b32 	%r437, 16;
	// begin inline asm
	shfl.sync.down.b32 %r430, %r431, %r437, %r438, %r439;
	// end inline asm
	// begin inline asm
	shfl.sync.down.b32 %r435, %r436, %r437, %r438, %r439;
	// end inline asm
	mov.b64 	%rd201, {%r430, %r435};
	mov.b64 	%fd339, %rd201;
	setp.gt.s32 	%p206, %r389, 15;
	setp.lt.f64 	%p207, %fd338, %fd339;
	selp.f64 	%fd10, %fd339, %fd338, %p207;
	selp.f64 	%fd380, %fd338, %fd10, %p206;
	setp.ne.s32 	%p208, %r389, 0;
	@%p208 bra 	$L__BB5_16;
	shr.u32 	%r440, %r1, 2;
	and.b32  	%r441, %r440, 248;
	mov.u32 	%r442, _ZZN3cub18CUB_300001_SM_10006detail6reduce28DeviceReduceSingleTileKernelINS2_10policy_hubIdjN4cuda3__47maximumIdEEE10Policy1000EPdSB_iS8_ddNS5_3std3__410__identityEEEvT0_T1_T2_T3_T4_T6_E12temp_storage;
	add.s32 	%r443, %r442, %r441;
	st.shared.f64 	[%r443+8], %fd10;
$L__BB5_16:
	bar.sync 	0;
	setp.ne.s32 	%p209, %r1, 0;
	@%p209 bra 	$L__BB5_72;
	ld.shared.f64 	%fd340, [_ZZN3cub18CUB_300001_SM_10006detail6reduce28DeviceReduceSingleTileKernelINS2_10policy_hubIdjN4cuda3__47maximumIdEEE10Policy1000EPdSB_iS8_ddNS5_3std3__410__identityEEEvT0_T1_T2_T3_T4_T6_E12temp_storage+16];
	setp.lt.f64 	%p210, %fd380, %fd340;
	selp.f64 	%fd341, %fd340, %fd380, %p210;
	ld.shared.f64 	%fd342, [_ZZN3cub18CUB_300001_SM_10006detail6reduce28DeviceReduceSingleTileKernelINS2_10policy_hubIdjN4cuda3__47maximumIdEEE10Policy1000EPdSB_iS8_ddNS5_3std3__410__identityEEEvT0_T1_T2_T3_T4_T6_E12temp_storage+24];
	setp.lt.f64 	%p211, %fd341, %fd342;
	selp.f64 	%fd343, %fd342, %fd341, %p211;
	ld.shared.f64 	%fd344, [_ZZN3cub18CUB_300001_SM_10006detail6reduce28DeviceReduceSingleTileKernelINS2_10policy_hubIdjN4cuda3__47maximumIdEEE10Policy1000EPdSB_iS8_ddNS5_3std3__410__identityEEEvT0_T1_T2_T3_T4_T6_E12temp_storage+32];
	setp.lt.f64 	%p212, %fd343, %fd344;
	selp.f64 	%fd345, %fd344, %fd343, %p212;
	ld.shared.f64 	%fd346, [_ZZN3cub18CUB_300001_SM_10006detail6reduce28DeviceReduceSingleTileKernelINS2_10policy_hubIdjN4cuda3__47maximumIdEEE10Policy1000EPdSB_iS8_ddNS5_3std3__410__identityEEEvT0_T1_T2_T3_T4_T6_E12temp_storage+40];
	setp.lt.f64 	%p213, %fd345, %fd346;
	selp.f64 	%fd347, %fd346, %fd345, %p213;
	ld.shared.f64 	%fd348, [_ZZN3cub18CUB_300001_SM_10006detail6reduce28DeviceReduceSingleTileKernelINS2_10policy_hubIdjN4cuda3__47maximumIdEEE10Policy1000EPdSB_iS8_ddNS5_3std3__410__identityEEEvT0_T1_T2_T3_T4_T6_E12temp_storage+48];
	setp.lt.f64 	%p214, %fd347, %fd348;
	selp.f64 	%fd349, %fd348, %fd347, %p214;
	ld.shared.f64 	%fd350, [_ZZN3cub18CUB_300001_SM_10006detail6reduce28DeviceReduceSingleTileKernelINS2_10policy_hubIdjN4cuda3__47maximumIdEEE10Policy1000EPdSB_iS8_ddNS5_3std3__410__identityEEEvT0_T1_T2_T3_T4_T6_E12temp_storage+56];
	setp.lt.f64 	%p215, %fd349, %fd350;
	selp.f64 	%fd351, %fd350, %fd349, %p215;
	ld.shared.f64 	%fd352, [_ZZN3cub18CUB_300001_SM_10006detail6reduce28DeviceReduceSingleTileKernelINS2_10policy_hubIdjN4cuda3__47maximumIdEEE10Policy1000EPdSB_iS8_ddNS5_3std3__410__identityEEEvT0_T1_T2_T3_T4_T6_E12temp_storage+64];
	setp.lt.f64 	%p216, %fd351, %fd352;
	selp.f64 	%fd380, %fd352, %fd351, %p216;
	bra.uni 	$L__BB5_72;
$L__BB5_18:
	// begin inline asm
	mov.u32 %r326, %laneid;
	// end inline asm
	and.b32  	%r377, %r1, 992;
	add.s32 	%r378, %r377, 32;
	setp.gt.s32 	%p171, %r378, %r68;
	not.b32 	%r379, %r377;
	add.s32 	%r380, %r68, %r379;
	selp.b32 	%r375, %r380, 31, %p171;
	mov.b64 	%rd182, %fd359;
	mov.b64 	{%r328, %r333}, %rd182;
	mov.b32 	%r334, 1;
	mov.b32 	%r376, -1;
	// begin inline asm
	shfl.sync.down.b32 %r327, %r328, %r334, %r375, %r376;
	// end inline asm
	// begin inline asm
	shfl.sync.down.b32 %r332, %r333, %r334, %r375, %r376;
	// end inline asm
	mov.b64 	%rd183, {%r327, %r332};
	mov.b64 	%fd280, %rd183;
	setp.lt.s32 	%p172, %r326, %r375;
	setp.lt.f64 	%p173, %fd359, %fd280;
	selp.f64 	%fd281, %fd280, %fd359, %p173;
	selp.f64 	%fd282, %fd281, %fd359, %p172;
	mov.b64 	%rd184, %fd282;
	mov.b64 	{%r338, %r343}, %rd184;
	mov.b32 	%r344, 2;
	// begin inline asm
	shfl.sync.down.b32 %r337, %r338, %r344, %r375, %r376;
	// end inline asm
	// begin inline asm
	shfl.sync.down.b32 %r342, %r343, %r344, %r375, %r376;
	// end inline asm
	mov.b64 	%rd185, {%r337, %r342};
	mov.b64 	%fd283, %rd185;
	add.s32 	%r381, %r326, 2;
	setp.gt.s32 	%p174, %r381, %r375;
	setp.lt.f64 	%p175, %fd282, %fd283;
	selp.f64 	%fd284, %fd283, %fd282, %p175;
	selp.f64 	%fd285, %fd282, %fd284, %p174;
	mov.b64 	%rd186, %fd285;
	mov.b64 	{%r348, %r353}, %rd186;
	mov.b32 	%r354, 4;
	// begin inline asm
	shfl.sync.down.b32 %r347, %r348, %r354, %r375, %r376;
	// end inline asm
	// begin inline asm
	shfl.sync.down.b32 %r352, %r353, %r354, %r375, %r376;
	// end inline asm
	mov.b64 	%rd187, {%r347, %r352};
	mov.b64 	%fd286, %rd187;
	add.s32 	%r382, %r326, 4;
	setp.gt.s32 	%p176, %r382, %r375;
	setp.lt.f64 	%p177, %fd285, %fd286;
	selp.f64 	%fd287, %fd286, %fd285, %p177;
	selp.f64 	%fd288, %fd285, %fd287, %p176;
	mov.b64 	%rd188, %fd288;
	mov.b64 	{%r358, %r363}, %rd188;
	mov.b32 	%r364, 8;
	// begin inline asm
	shfl.sync.down.b32 %r357, %r358, %r364, %r375, %r376;
	// end inline asm
	// begin inline asm
	shfl.sync.down.b32 %r362, %r363, %r364, %r375, %r376;
	// end inline asm
	mov.b64 	%rd189, {%r357, %r362};
	mov.b64 	%fd289, %rd189;
	add.s32 	%r383, %r326, 8;
	setp.gt.s32 	%p178, %r383, %r375;
	setp.lt.f64 	%p179, %fd288, %fd289;
	selp.f64 	%fd290, %fd289, %fd288, %p179;
	selp.f64 	%fd291, %fd288, %fd290, %p178;
	mov.b64 	%rd190, %fd291;
	mov.b64 	{%r368, %r373}, %rd190;
	mov.b32 	%r374, 16;
	// begin inline asm
	shfl.sync.down.b32 %r367, %r368, %r374, %r375, %r376;
	// end inline asm
	// begin inline asm
	shfl.sync.down.b32 %r372, %r373, %r374, %r375, %r376;
	// end inline asm
	mov.b64 	%rd191, {%r367, %r372};
	mov.b64 	%fd292, %rd191;
	add.s32 	%r384, %r326, 16;
	setp.gt.s32 	%p180, %r384, %r375;
	setp.lt.f64 	%p181, %fd291, %fd292;
	selp.f64 	%fd293, %fd292, %fd291, %p181;
	selp.f64 	%fd380, %fd291, %fd293, %p180;
	setp.ne.s32 	%p182, %r326, 0;
	@%p182 bra 	$L__BB5_20;
	shr.u32 	%r385, %r1, 2;
	and.b32  	%r386, %r385, 248;
	mov.u32 	%r387, _ZZN3cub18CUB_300001_SM_10006detail6reduce28DeviceReduceSingleTileKernelINS2_10policy_hubIdjN4cuda3__47maximumIdEEE10Policy1000EPdSB_iS8_ddNS5_3std3__410__identityEEEvT0_T1_T2_T3_T4_T6_E12temp_storage;
	add.s32 	%r388, %r387, %r386;
	st.shared.f64 	[%r388+8], %fd380;
$L__BB5_20:
	bar.sync 	0;
	setp.ne.s32 	%p183, %r1, 0;
	@%p183 bra 	$L__BB5_72;
	setp.gt.s32 	%p184, %r68, 32;
	ld.shared.f64 	%fd294, [_ZZN3cub18CUB_300001_SM_10006detail6reduce28DeviceReduceSingleTileKernelINS2_10policy_hubIdjN4cuda3__47maximumIdEEE10Policy1000EPdSB_iS8_ddNS5_3std3__410__identityEEEvT0_T1_T2_T3_T4_T6_E12temp_storage+16];
	setp.lt.f64 	%p185, %fd380, %fd294;
	selp.f64 	%fd296, %fd294, %fd380, %p185;
	selp.f64 	%fd297, %fd296, %fd380, %p184;
	setp.gt.s32 	%p186, %r68, 64;
	ld.shared.f64 	%fd299, [_ZZN3cub18CUB_300001_SM_10006detail6reduce28DeviceReduceSingleTileKernelINS2_10policy_hubIdjN4cuda3__47maximumIdEEE10Policy1000EPdSB_iS8_ddNS5_3std3__410__identityEEEvT0_T1_T2_T3_T4_T6_E12temp_storage+24];
	setp.lt.f64 	%p187, %fd297, %fd299;
	selp.f64 	%fd301, %fd299, %fd297, %p187;
	selp.f64 	%fd302, %fd301, %fd297, %p186;
	setp.gt.s32 	%p188, %r68, 96;
	ld.shared.f64 	%fd304, [_ZZN3cub18CUB_300001_SM_10006detail6reduce28DeviceReduceSingleTileKernelINS2_10policy_hubIdjN4cuda3__47maximumIdEEE10Policy1000EPdSB_iS8_ddNS5_3std3__410__identityEEEvT0_T1_T2_T3_T4_T6_E12temp_storage+32];
	setp.lt.f64 	%p189, %fd302, %fd304;
	selp.f64 	%fd306, %fd304, %fd302, %p189;
	selp.f64 	%fd307, %fd306, %fd302, %p188;
	setp.gt.s32 	%p190, %r68, 128;
	ld.shared.f64 	%fd309, [_ZZN3cub18CUB_300001_SM_10006detail6reduce28DeviceReduceSingleTileKernelINS2_10policy_hubIdjN4cuda3__47maximumIdEEE10Policy1000EPdSB_iS8_ddNS5_3std3__410__identityEEEvT0_T1_T2_T3_T4_T6_E12temp_storage+40];
	setp.lt.f64 	%p191, %fd307, %fd309;
	selp.f64 	%fd311, %fd309, %fd307, %p191;
	selp.f64 	%fd312, %fd311, %fd307, %p190;
	setp.gt.s32 	%p192, %r68, 160;
	ld.shared.f64 	%fd314, [_ZZN3cub18CUB_300001_SM_10006detail6reduce28DeviceReduceSingleTileKernelINS2_10policy_hubIdjN4cuda3__47maximumIdEEE10Policy1000EPdSB_iS8_ddNS5_3std3__410__identityEEEvT0_T1_T2_T3_T4_T6_E12temp_storage+48];
	setp.lt.f64 	%p193, %fd312, %fd314;
	selp.f64 	%fd316, %fd314, %fd312, %p193;
	selp.f64 	%fd317, %fd316, %fd312, %p192;
	setp.gt.s32 	%p194, %r68, 192;
	ld.shared.f64 	%fd319, [_ZZN3cub18CUB_300001_SM_10006detail6reduce28DeviceReduceSingleTileKernelINS2_10policy_hubIdjN4cuda3__47maximumIdEEE10Policy1000EPdSB_iS8_ddNS5_3std3__410__identityEEEvT0_T1_T2_T3_T4_T6_E12temp_storage+56];
	setp.lt.f64 	%p195, %fd317, %fd319;
	selp.f64 	%fd321, %fd319, %fd317, %p195;
	selp.f64 	%fd322, %fd321, %fd317, %p194;
	setp.gt.s32 	%p196, %r68, 224;
	ld.shared.f64 	%fd324, [_ZZN3cub18CUB_300001_SM_10006detail6reduce28DeviceReduceSingleTileKernelINS2_10policy_hubIdjN4cuda3__47maximumIdEEE10Policy1000EPdSB_iS8_ddNS5_3std3__410__identityEEEvT0_T1_T2_T3_T4_T6_E12temp_storage+64];
	setp.lt.f64 	%p197, %fd322, %fd324;
	selp.f64 	%fd326, %fd324, %fd322, %p197;
	selp.f64 	%fd380, %fd326, %fd322, %p196;
	bra.uni 	$L__BB5_72;
$L__BB5_22:
	mov.u32 	%r13, %tid.x;
	shl.b32 	%r14, %r13, 2;
	mul.wide.u32 	%rd126, %r14, 8;
	add.s64 	%rd116, %rd15, %rd126;
	// begin inline asm
	ld.global.nc.v2.u64 {%rd114, %rd115}, [%rd116];
	// end inline asm
	add.s64 	%rd119, %rd116, 16;
	// begin inline asm
	ld.global.nc.v2.u64 {%rd117, %rd118}, [%rd119];
	// end inline asm
	mov.b64 	%fd206, %rd114;
	mov.b64 	%fd207, %rd115;
	mov.b64 	%fd208, %rd117;
	mov.b64 	%fd209, %rd118;
	add.s64 	%rd122, %rd116, 8192;
	// begin inline asm
	ld.global.nc.v2.u64 {%rd120, %rd121}, [%rd122];
	// end inline asm
	add.s64 	%rd125, %rd116, 8208;
	// begin inline asm
	ld.global.nc.v2.u64 {%rd123, %rd124}, [%rd125];
	// end inline asm
	mov.b64 	%fd210, %rd120;
	mov.b64 	%fd211, %rd121;
	mov.b64 	%fd212, %rd123;
	mov.b64 	%fd213, %rd124;
	setp.lt.f64 	%p111, %fd206, %fd207;
	selp.f64 	%fd214, %fd207, %fd206, %p111;
	setp.lt.f64 	%p112, %fd214, %fd208;
	selp.f64 	%fd215, %fd208, %fd214, %p112;
	setp.lt.f64 	%p113, %fd215, %fd209;
	selp.f64 	%fd216, %fd209, %fd215, %p113;
	setp.lt.f64 	%p114, %fd216, %fd210;
	selp.f64 	%fd217, %fd210, %fd216, %p114;
	setp.lt.f64 	%p115, %fd217, %fd211;
	selp.f64 	%fd218, %fd211, %fd217, %p115;
	setp.lt.f64 	%p116, %fd218, %fd212;
	selp.f64 	%fd219, %fd212, %fd218, %p116;
	setp.lt.f64 	%p117, %fd219, %fd213;
	selp.f64 	%fd366, %fd213, %fd219, %p117;
	setp.lt.u32 	%p118, %r68, 4096;
	mov.b32 	%r452, 2048;
	@%p118 bra 	$L__BB5_26;
	add.s32 	%r15, %r68, -2048;
	mov.b32 	%r452, 2048;
$L__BB5_24:
	add.s32 	%r258, %r452, %r14;
	mul.wide.u32 	%rd139, %r258, 8;
	add.s64 	%rd129, %rd15, %rd139;
	// begin inline asm
	ld.global.nc.v2.u64 {%rd127, %rd128}, [%rd129];
	// end inline asm
	add.s64 	%rd132, %rd129, 16;
	// begin inline asm
	ld.global.nc.v2.u64 {%rd130, %rd131}, [%rd132];
	// end inline asm
	mov.b64 	%fd220, %rd127;
	mov.b64 	%fd221, %rd128;
	mov.b64 	%fd222, %rd130;
	mov.b64 	%fd223, %rd131;
	add.s64 	%rd135, %rd129, 8192;
	// begin inline asm
	ld.global.nc.v2.u64 {%rd133, %rd134}, [%rd135];
	// end inline asm
	add.s64 	%rd138, %rd129, 8208;
	// begin inline asm
	ld.global.nc.v2.u64 {%rd136, %rd137}, [%rd138];
	// end inline asm
	mov.b64 	%fd224, %rd133;
	mov.b64 	%fd225, %rd134;
	mov.b64 	%fd226, %rd136;
	mov.b64 	%fd227, %rd137;
	setp.lt.f64 	%p119, %fd366, %fd220;
	selp.f64 	%fd228, %fd220, %fd366, %p119;
	setp.lt.f64 	%p120, %fd228, %fd221;
	selp.f64 	%fd229, %fd221, %fd228, %p120;
	setp.lt.f64 	%p121, %fd229, %fd222;
	selp.f64 	%fd230, %fd222, %fd229, %p121;
	setp.lt.f64 	%p122, %fd230, %fd223;
	selp.f64 	%fd231, %fd223, %fd230, %p122;
	setp.lt.f64 	%p123, %fd231, %fd224;
	selp.f64 	%fd232, %fd224, %fd231, %p123;
	setp.lt.f64 	%p124, %fd232, %fd225;
	selp.f64 	%fd233, %fd225, %fd232, %p124;
	setp.lt.f64 	%p125, %fd233, %fd226;
	selp.f64 	%fd234, %fd226, %fd233, %p125;
	setp.lt.f64 	%p126, %fd234, %fd227;
	selp.f64 	%fd366, %fd227, %fd234, %p126;
	sub.s32 	%r259, %r68, %r452;
	setp.lt.s32 	%p127, %r259, 2048;
	@%p127 bra 	$L__BB5_34;
	add.s32 	%r452, %r452, 2048;
	setp.le.s32 	%p128, %r452, %r15;
	@%p128 bra 	$L__BB5_24;
$L__BB5_26:
	setp.le.s32 	%p129, %r68, %r452;
	@%p129 bra 	$L__BB5_34;
	sub.s32 	%r19, %r68, %r452;
	setp.ge.s32 	%p130, %r13, %r19;
	@%p130 bra 	$L__BB5_34;
	not.b32 	%r260, %r13;
	add.s32 	%r261, %r68, %r260;
	sub.s32 	%r20, %r261, %r452;
	and.b32  	%r262, %r20, 768;
	setp.eq.s32 	%p131, %r262, 768;
	mov.u32 	%r456, %r13;
	@%p131 bra 	$L__BB5_31;
	add.s32 	%r454, %r13, %r452;
	shr.u32 	%r263, %r20, 8;
	add.s32 	%r264, %r263, 1;
	and.b32  	%r265, %r264, 3;
	neg.s32 	%r453, %r265;
	mov.u32 	%r456, %r13;
$L__BB5_30:
	.pragma "nounroll";
	mul.wide.u32 	%rd142, %r454, 8;
	add.s64 	%rd141, %rd15, %rd142;
	// begin inline asm
	ld.global.nc.u64 %rd140, [%rd141];
	// end inline asm
	mov.b64 	%fd236, %rd140;
	setp.lt.f64 	%p132, %fd366, %fd236;
	selp.f64 	%fd366, %fd236, %fd366, %p132;
	add.s32 	%r456, %r456, 256;
	add.s32 	%r454, %r454, 256;
	add.s32 	%r453, %r453, 1;
	setp.ne.s32 	%p133, %r453, 0;
	@%p133 bra 	$L__BB5_30;
$L__BB5_31:
	setp.lt.u32 	%p134, %r20, 768;
	@%p134 bra 	$L__BB5_34;
	cvt.u64.u32 	%rd143, %r456;
	cvt.u64.u32 	%rd144, %r452;
	add.s64 	%rd145, %rd143, %rd144;
	shl.b64 	%rd146, %rd145, 3;
	add.s64 	%rd147, %rd146, %rd15;
	add.s64 	%rd203, %rd147, 4096;
	add.s32 	%r457, %r456, %r452;
$L__BB5_33:
	mul.wide.u32 	%rd156, %r457, 8;
	add.s64 	%rd149, %rd15, %rd156;
	// begin inline asm
	ld.global.nc.u64 %rd148, [%rd149];
	// end inline asm
	mov.b64 	%fd237, %rd148;
	setp.lt.f64 	%p135, %fd366, %fd237;
	selp.f64 	%fd238, %fd237, %fd366, %p135;
	add.s64 	%rd151, %rd203, -2048;
	// begin inline asm
	ld.global.nc.u64 %rd150, [%rd151];
	// end inline asm
	mov.b64 	%fd239, %rd150;
	setp.lt.f64 	%p136, %fd238, %fd239;
	selp.f64 	%fd240, %fd239, %fd238, %p136;
	// begin inline asm
	ld.global.nc.u64 %rd152, [%rd203];
	// end inline asm
	mov.b64 	%fd241, %rd152;
	setp.lt.f64 	%p137, %fd240, %fd241;
	selp.f64 	%fd242, %fd241, %fd240, %p137;
	add.s64 	%rd155, %rd203, 2048;
	// begin inline asm
	ld.global.nc.u64 %rd154, [%rd155];
	// end inline asm
	mov.b64 	%fd243, %rd154;
	setp.lt.f64 	%p138, %fd242, %fd243;
	selp.f64 	%fd366, %fd243, %fd242, %p138;
	add.s32 	%r456, %r456, 1024;
	add.s64 	%rd203, %rd203, 8192;
	add.s32 	%r457, %r457, 1024;
	setp.lt.s32 	%p139, %r456, %r19;
	@%p139 bra 	$L__BB5_33;
$L__BB5_34:
	// begin inline asm
	mov.u32 %r266, %laneid;
	// end inline asm
	mov.b64 	%rd157, %fd366;
	mov.b64 	{%r268, %r273}, %rd157;
	mov.b32 	%r274, 1;
	mov.b32 	%r315, 31;
	mov.b32 	%r316, -1;
	// begin inline asm
	shfl.sync.down.b32 %r267, %r268, %r274, %r315, %r316;
	// end inline asm
	// begin inline asm
	shfl.sync.down.b32 %r272, %r273, %r274, %r315, %r316;
	// end inline asm
	mov.b64 	%rd158, {%r267, %r272};
	mov.b64 	%fd244, %rd158;
	setp.gt.s32 	%p140, %r266, 30;
	setp.lt.f64 	%p141, %fd366, %fd244;
	selp.f64 	%fd245, %fd244, %fd366, %p141;
	selp.f64 	%fd246, %fd366, %fd245, %p140;
	mov.b64 	%rd159, %fd246;
	mov.b64 	{%r278, %r283}, %rd159;
	mov.b32 	%r284, 2;
	// begin inline asm
	shfl.sync.down.b32 %r277, %r278, %r284, %r315, %r316;
	// end inline asm
	// begin inline asm
	shfl.sync.down.b32 %r282, %r283, %r284, %r315, %r316;
	// end inline asm
	mov.b64 	%rd160, {%r277, %r282};
	mov.b64 	%fd247, %rd160;
	setp.gt.s32 	%p142, %r266, 29;
	setp.lt.f64 	%p143, %fd246, %fd247;
	selp.f64 	%fd248, %fd247, %fd246, %p143;
	selp.f64 	%fd249, %fd246, %fd248, %p142;
	mov.b64 	%rd161, %fd249;
	mov.b64 	{%r288, %r293}, %rd161;
	mov.b32 	%r294, 4;
	// begin inline asm
	shfl.sync.down.b32 %r287, %r288, %r294, %r315, %r316;
	// end inline asm
	// begin inline asm
	shfl.sync.down.b32 %r292, %r293, %r294, %r315, %r316;
	// end inline asm
	mov.b64 	%rd162, {%r287, %r292};
	mov.b64 	%fd250, %rd162;
	setp.gt.s32 	%p144, %r266, 27;
	setp.lt.f64 	%p145, %fd249, %fd250;
	selp.f64 	%fd251, %fd250, %fd249, %p145;
	selp.f64 	%fd252, %fd249, %fd251, %p144;
	mov.b64 	%rd163, %fd252;
	mov.b64 	{%r298, %r303}, %rd163;
	mov.b32 	%r304, 8;
	// begin inline asm
	shfl.sync.down.b32 %r297, %r298, %r304, %r315, %r316;
	// end inline asm
	// begin inline asm
	shfl.sync.down.b32 %r302, %r303, %r304, %r315, %r316;
	// end inline asm
	mov.b64 	%rd164, {%r297, %r302};
	mov.b64 	%fd253, %rd164;
	setp.gt.s32 	%p146, %r266, 23;
	setp.lt.f64 	%p147, %fd252, %fd253;
	selp.f64 	%fd254, %fd253, %fd252, %p147;
	selp.f64 	%fd255, %fd252, %fd254, %p146;
	mov.b64 	%rd165, %fd255;
	mov.b64 	{%r308, %r313}, %rd165;
	mov.b32 	%r314, 16;
	// begin inline asm
	shfl.sync.down.b32 %r307, %r308, %r314, %r315, %r316;
	// end inline asm
	// begin inline asm
	shfl.sync.down.b32 %r312, %r313, %r314, %r315, %r316;
	// end inline asm
	mov.b64 	%rd166, {%r307, %r312};
	mov.b64 	%fd256, %rd166;
	setp.gt.s32 	%p148, %r266, 15;
	setp.lt.f64 	%p149, %fd255, %fd256;
	selp.f64 	%fd26, %fd256, %fd255, %p149;
	selp.f64 	%fd380, %fd255, %fd26, %p148;
	setp.ne.s32 	%p150, %r266, 0;
	@%p150 bra 	$L__BB5_36;
	shr.u32 	%r317, %r13, 2;
	and.b32  	%r318, %r317, 248;
	mov.u32 	%r319, _ZZN3cub18CUB_300001_SM_10006detail6reduce28DeviceReduceSingleTileKernelINS2_10policy_hubIdjN4cuda3__47maximumIdEEE10Policy1000EPdSB_iS8_ddNS5_3std3__410__identityEEEvT0_T1_T2_T3_T4_T6_E12temp_storage;
	add.s32 	%r320, %r319, %r318;
	st.shared.f64 	[%r320+8], %fd26;
$L__BB5_36:
	bar.sync 	0;
	setp.ne.s32 	%p151, %r13, 0;
	@%p151 bra 	$L__BB5_72;
	ld.shared.f64 	%fd257, [_ZZN3cub18CUB_300001_SM_10006detail6reduce28DeviceReduceSingleTileKernelINS2_10policy_hubIdjN4cuda3__47maximumIdEEE10Policy1000EPdSB_iS8_ddNS5_3std3__410__identityEEEvT0_T1_T2_T3_T4_T6_E12temp_storage+16];
	setp.lt.f64 	%p152, %fd380, %fd257;
	selp.f64 	%fd258, %fd257, %fd380, %p152;
	ld.shared.f64 	%fd259, [_ZZN3cub18CUB_300001_SM_10006detail6reduce28DeviceReduceSingleTileKernelINS2_10policy_hubIdjN4cuda3__47maximumIdEEE10Policy1000EPdSB_iS8_ddNS5_3std3__410__identityEEEvT0_T1_T2_T3_T4_T6_E12temp_storage+24];
	setp.lt.f64 	%p153, %fd258, %fd259;
	selp.f64 	%fd260, %fd259, %fd258, %p153;
	ld.shared.f64 	%fd261, [_ZZN3cub18CUB_300001_SM_10006detail6reduce28DeviceReduceSingleTileKernelINS2_10policy_hubIdjN4cuda3__47maximumIdEEE10Policy1000EPdSB_iS8_ddNS5_3std3__410__identityEEEvT0_T1_T2_T3_T4_T6_E12temp_storage+32];
	setp.lt.f64 	%p154, %fd260, %fd261;
	selp.f64 	%fd262, %fd261, %fd260, %p154;
	ld.shared.f64 	%fd263, [_ZZN3cub18CUB_300001_SM_10006detail6reduce28DeviceReduceSingleTileKernelINS2_10policy_hubIdjN4cuda3__47maximumIdEEE10Policy1000EPdSB_iS8_ddNS5_3std3__410__identityEEEvT0_T1_T2_T3_T4_T6_E12temp_storage+40];
	setp.lt.f64 	%p155, %fd262, %fd263;
	selp.f64 	%fd264, %fd263, %fd262, %p155;
	ld.shared.f64 	%fd265, [_ZZN3cub18CUB_300001_SM_10006detail6reduce28DeviceReduceSingleTileKernelINS2_10policy_hubIdjN4cuda3__47maximumIdEEE10Policy1000EPdSB_iS8_ddNS5_3std3__410__identityEEEvT0_T1_T2_T3_T4_T6_E12temp_storage+48];
	setp.lt.f64 	%p156, %fd264, %fd265;
	selp.f64 	%fd266, %fd265, %fd264, %p156;
	ld.shared.f64 	%fd267, [_ZZN3cub18CUB_300001_SM_10006detail6reduce28DeviceReduceSingleTileKernelINS2_10policy_hubIdjN4cuda3__47maximumIdEEE10Policy1000EPdSB_iS8_ddNS5_3std3__410__identityEEEvT0_T1_T2_T3_T4_T6_E12temp_storage+56];
	setp.lt.f64 	%p157, %fd266, %fd267;
	selp.f64 	%fd268, %fd267, %fd266, %p157;
	ld.shared.f64 	%fd269, [_ZZN3cub18CUB_300001_SM_10006detail6reduce28DeviceReduceSingleTileKernelINS2_10policy_hubIdjN4cuda3__47maximumIdEEE10Policy1000EPdSB_iS8_ddNS5_3std3__410__identityEEEvT0_T1_T2_T3_T4_T6_E12temp_storage+64];
	setp.lt.f64 	%p158, %fd268, %fd269;
	selp.f64 	%fd380, %fd269, %fd268, %p158;
	bra.uni 	$L__BB5_72;
$L__BB5_38:
	setp.gt.s32 	%p3, %r68, 2047;
	@%p3 bra 	$L__BB5_56;
	mov.u32 	%r35, %tid.x;
	setp.ge.s32 	%p52, %r35, %r68;
	mov.f64 	%fd372, 0d0000000000000000;
	mov.u32 	%r462, %r35;
	@%p52 bra 	$L__BB5_41;
	mul.wide.u32 	%rd81, %r35, 8;
	add.s64 	%rd80, %rd15, %rd81;
	// begin inline asm
	ld.global.nc.u64 %rd79, [%rd80];
	// end inline asm
	mov.b64 	%fd372, %rd79;
	add.s32 	%r462, %r35, 256;
$L__BB5_41:
	setp.ge.s32 	%p53, %r462, %r68;
	@%p53 bra 	$L__BB5_47;
	not.b32 	%r133, %r462;
	add.s32 	%r38, %r68, %r133;
	and.b32  	%r134, %r38, 768;
	setp.eq.s32 	%p54, %r134, 768;
	@%p54 bra 	$L__BB5_45;
	mul.wide.u32 	%rd82, %r462, 8;
	add.s64 	%rd204, %rd15, %rd82;
	shr.u32 	%r135, %r38, 8;
	add.s32 	%r136, %r135, 1;
	and.b32  	%r137, %r136, 3;
	neg.s32 	%r460, %r137;
$L__BB5_44:
	.pragma "nounroll";
	// begin inline asm
	ld.global.nc.u64 %rd83, [%rd204];
	// end inline asm
	mov.b64 	%fd125, %rd83;
	setp.lt.f64 	%p55, %fd372, %fd125;
	selp.f64 	%fd372, %fd125, %fd372, %p55;
	add.s32 	%r462, %r462, 256;
	add.s64 	%rd204, %rd204, 2048;
	add.s32 	%r460, %r460, 1;
	setp.ne.s32 	%p56, %r460, 0;
	@%p56 bra 	$L__BB5_44;
$L__BB5_45:
	setp.lt.u32 	%p57, %r38, 768;
	@%p57 bra 	$L__BB5_47;
$L__BB5_46:
	mul.wide.s32 	%rd93, %r462, 8;
	add.s64 	%rd86, %rd15, %rd93;
	// begin inline asm
	ld.global.nc.u64 %rd85, [%rd86];
	// end inline asm
	mov.b64 	%fd126, %rd85;
	setp.lt.f64 	%p58, %fd372, %fd126;
	selp.f64 	%fd127, %fd126, %fd372, %p58;
	add.s64 	%rd88, %rd86, 2048;
	// begin inline asm
	ld.global.nc.u64 %rd87, [%rd88];
	// end inline asm
	mov.b64 	%fd128, %rd87;
	setp.lt.f64 	%p59, %fd127, %fd128;
	selp.f64 	%fd129, %fd128, %fd127, %p59;
	add.s64 	%rd90, %rd86, 4096;
	// begin inline asm
	ld.global.nc.u64 %rd89, [%rd90];
	// end inline asm
	mov.b64 	%fd130, %rd89;
	setp.lt.f64 	%p60, %fd129, %fd130;
	selp.f64 	%fd131, %fd130, %fd129, %p60;
	add.s64 	%rd92, %rd86, 6144;
	// begin inline asm
	ld.global.nc.u64 %rd91, [%rd92];
	// end inline asm
	mov.b64 	%fd132, %rd91;
	setp.lt.f64 	%p61, %fd131, %fd132;
	selp.f64 	%fd372, %fd132, %fd131, %p61;
	add.s32 	%r462, %r462, 1024;
	setp.lt.s32 	%p62, %r462, %r68;
	@%p62 bra 	$L__BB5_46;
$L__BB5_47:
	setp.lt.s32 	%p63, %r68, 256;
	@%p63 bra 	$L__BB5_52;
	// begin inline asm
	mov.u32 %r201, %laneid;
	// end inline asm
	mov.b64 	%rd104, %fd372;
	mov.b64 	{%r203, %r208}, %rd104;
	mov.b32 	%r209, 1;
	mov.b32 	%r250, 31;
	mov.b32 	%r251, -1;
	// begin inline asm
	shfl.sync.down.b32 %r202, %r203, %r209, %r250, %r251;
	// end inline asm
	// begin inline asm
	shfl.sync.down.b32 %r207, %r208, %r209, %r250, %r251;
	// end inline asm
	mov.b64 	%rd105, {%r202, %r207};
	mov.b64 	%fd180, %rd105;
	setp.gt.s32 	%p91, %r201, 30;
	setp.lt.f64 	%p92, %fd372, %fd180;
	selp.f64 	%fd181, %fd180, %fd372, %p92;
	selp.f64 	%fd182, %fd372, %fd181, %p91;
	mov.b64 	%rd106, %fd182;
	mov.b64 	{%r213, %r218}, %rd106;
	mov.b32 	%r219, 2;
	// begin inline asm
	shfl.sync.down.b32 %r212, %r213, %r219, %r250, %r251;
	// end inline asm
	// begin inline asm
	shfl.sync.down.b32 %r217, %r218, %r219, %r250, %r251;
	// end inline asm
	mov.b64 	%rd107, {%r212, %r217};
	mov.b64 	%fd183, %rd107;
	setp.gt.s32 	%p93, %r201, 29;
	setp.lt.f64 	%p94, %fd182, %fd183;
	selp.f64 	%fd184, %fd183, %fd182, %p94;
	selp.f64 	%fd185, %fd182, %fd184, %p93;
	mov.b64 	%rd108, %fd185;
	mov.b64 	{%r223, %r228}, %rd108;
	mov.b32 	%r229, 4;
	// begin inline asm
	shfl.sync.down.b32 %r222, %r223, %r229, %r250, %r251;
	// end inline asm
	// begin inline asm
	shfl.sync.down.b32 %r227, %r228, %r229, %r250, %r251;
	// end inline asm
	mov.b64 	%rd109, {%r222, %r227};
	mov.b64 	%fd186, %rd109;
	setp.gt.s32 	%p95, %r201, 27;
	setp.lt.f64 	%p96, %fd185, %fd186;
	selp.f64 	%fd187, %fd186, %fd185, %p96;
	selp.f64 	%fd188, %fd185, %fd187, %p95;
	mov.b64 	%rd110, %fd188;
	mov.b64 	{%r233, %r238}, %rd110;
	mov.b32 	%r239, 8;
	// begin inline asm
	shfl.sync.down.b32 %r232, %r233, %r239, %r250, %r251;
	// end inline asm
	// begin inline asm
	shfl.sync.down.b32 %r237, %r238, %r239, %r250, %r251;
	// end inline asm
	mov.b64 	%rd111, {%r232, %r237};
	mov.b64 	%fd189, %rd111;
	setp.gt.s32 	%p97, %r201, 23;
	setp.lt.f64 	%p98, %fd188, %fd189;
	selp.f64 	%fd190, %fd189, %fd188, %p98;
	selp.f64 	%fd191, %fd188, %fd190, %p97;
	mov.b64 	%rd112, %fd191;
	mov.b64 	{%r243, %r248}, %rd112;
	mov.b32 	%r249, 16;
	// begin inline asm
	shfl.sync.down.b32 %r242, %r243, %r249, %r250, %r251;
	// end inline asm
	// begin inline asm
	shfl.sync.down.b32 %r247, %r248, %r249, %r250, %r251;
	// end inline asm
	mov.b64 	%rd113, {%r242, %r247};
	mov.b64 	%fd192, %rd113;
	setp.gt.s32 	%p99, %r201, 15;
	setp.lt.f64 	%p100, %fd191, %fd192;
	selp.f64 	%fd38, %fd192, %fd191, %p100;
	selp.f64 	%fd380, %fd191, %fd38, %p99;
	setp.ne.s32 	%p101, %r201, 0;
	@%p101 bra 	$L__BB5_50;
	shr.u32 	%r252, %r35, 2;
	and.b32  	%r253, %r252, 248;
	mov.u32 	%r254, _ZZN3cub18CUB_300001_SM_10006detail6reduce28DeviceReduceSingleTileKernelINS2_10policy_hubIdjN4cuda3__47maximumIdEEE10Policy1000EPdSB_iS8_ddNS5_3std3__410__identityEEEvT0_T1_T2_T3_T4_T6_E12temp_storage;
	add.s32 	%r255, %r254, %r253;
	st.shared.f64 	[%r255+8], %fd38;
$L__BB5_50:
	bar.sync 	0;
	setp.ne.s32 	%p102, %r35, 0;
	@%p102 bra 	$L__BB5_72;
	ld.shared.f64 	%fd193, [_ZZN3cub18CUB_300001_SM_10006detail6reduce28DeviceReduceSingleTileKernelINS2_10policy_hubIdjN4cuda3__47maximumIdEEE10Policy1000EPdSB_iS8_ddNS5_3std3__410__identityEEEvT0_T1_T2_T3_T4_T6_E12temp_storage+16];
	setp.lt.f64 	%p103, %fd380, %fd193;
	selp.f64 	%fd194, %fd193, %fd380, %p103;
	ld.shared.f64 	%fd195, [_ZZN3cub18CUB_300001_SM_10006detail6reduce28DeviceReduceSingleTileKernelINS2_10policy_hubIdjN4cuda3__47maximumIdEEE10Policy1000EPdSB_iS8_ddNS5_3std3__410__identityEEEvT0_T1_T2_T3_T4_T6_E12temp_storage+24];
	setp.lt.f64 	%p104, %fd194, %fd195;
	selp.f64 	%fd196, %fd195, %fd194, %p104;
	ld.shared.f64 	%fd197, [_ZZN3cub18CUB_300001_SM_10006detail6reduce28DeviceReduceSingleTileKernelINS2_10policy_hubIdjN4cuda3__47maximumIdEEE10Policy1000EPdSB_iS8_ddNS5_3std3__410__identityEEEvT0_T1_T2_T3_T4_T6_E12temp_storage+32];
	setp.lt.f64 	%p105, %fd196, %fd197;
	selp.f64 	%fd198, %fd197, %fd196, %p105;
	ld.shared.f64 	%fd199, [_ZZN3cub18CUB_300001_SM_10006detail6reduce28DeviceReduceSingleTileKernelINS2_10policy_hubIdjN4cuda3__47maximumIdEEE10Policy1000EPdSB_iS8_ddNS5_3std3__410__identityEEEvT0_T1_T2_T3_T4_T6_E12temp_storage+40];
	setp.lt.f64 	%p106, %fd198, %fd199;
	selp.f64 	%fd200, %fd199, %fd198, %p106;
	ld.shared.f64 	%fd201, [_ZZN3cub18CUB_300001_SM_10006detail6reduce28DeviceReduceSingleTileKernelINS2_10policy_hubIdjN4cuda3__47maximumIdEEE10Policy1000EPdSB_iS8_ddNS5_3std3__410__identityEEEvT0_T1_T2_T3_T4_T6_E12temp_storage+48];
	setp.lt.f64 	%p107, %fd200, %fd201;
	selp.f64 	%fd202, %fd201, %fd200, %p107;
	ld.shared.f64 	%fd203, [_ZZN3cub18CUB_300001_SM_10006detail6reduce28DeviceReduceSingleTileKernelINS2_10policy_hubIdjN4cuda3__47maximumIdEEE10Policy1000EPdSB_iS8_ddNS5_3std3__410__identityEEEvT0_T1_T2_T3_T4_T6_E12temp_storage+56];
	setp.lt.f64 	%p108, %fd202, %fd203;
	selp.f64 	%fd204, %fd203, %fd202, %p108;
	ld.shared.f64 	%fd205, [_ZZN3cub18CUB_300001_SM_10006detail6reduce28DeviceReduceSingleTileKernelINS2_10policy_hubIdjN4cuda3__47maximumIdEEE10Policy1000EPdSB_iS8_ddNS5_3std3__410__identityEEEvT0_T1_T2_T3_T4_T6_E12temp_storage+64];
	setp.lt.f64 	%p109, %fd204, %fd205;
	selp.f64 	%fd380, %fd205, %fd204, %p109;
	bra.uni 	$L__BB5_72;
$L__BB5_52:
	// begin inline asm
	mov.u32 %r138, %laneid;
	// end inline asm
	and.b32  	%r189, %r35, 992;
	add.s32 	%r190, %r189, 32;
	setp.gt.s32 	%p64, %r190, %r68;
	not.b32 	%r191, %r189;
	add.s32 	%r192, %r68, %r191;
	selp.b32 	%r187, %r192, 31, %p64;
	mov.b64 	%rd94, %fd372;
	mov.b64 	{%r140, %r145}, %rd94;
	mov.b32 	%r146, 1;
	mov.b32 	%r188, -1;
	// begin inline asm
	shfl.sync.down.b32 %r139, %r140, %r146, %r187, %r188;
	// end inline asm
	// begin inline asm
	shfl.sync.down.b32 %r144, %r145, %r146, %r187, %r188;
	// end inline asm
	mov.b64 	%rd95, {%r139, %r144};
	mov.b64 	%fd133, %rd95;
	setp.lt.s32 	%p65, %r138, %r187;
	setp.lt.f64 	%p66, %fd372, %fd133;
	selp.f64 	%fd134, %fd133, %fd372, %p66;
	selp.f64 	%fd135, %fd134, %fd372, %p65;
	mov.b64 	%rd96, %fd135;
	mov.b64 	{%r150, %r155}, %rd96;
	mov.b32 	%r156, 2;
	// begin inline asm
	shfl.sync.down.b32 %r149, %r150, %r156, %r187, %r188;
	// end inline asm
	// begin inline asm
	shfl.sync.down.b32 %r154, %r155, %r156, %r187, %r188;
	// end inline asm
	mov.b64 	%rd97, {%r149, %r154};
	mov.b64 	%fd136, %rd97;
	add.s32 	%r193, %r138, 2;
	setp.gt.s32 	%p67, %r193, %r187;
	setp.lt.f64 	%p68, %fd135, %fd136;
	selp.f64 	%fd137, %fd136, %fd135, %p68;
	selp.f64 	%fd138, %fd135, %fd137, %p67;
	mov.b64 	%rd98, %fd138;
	mov.b64 	{%r160, %r165}, %rd98;
	mov.b32 	%r166, 4;
	// begin inline asm
	shfl.sync.down.b32 %r159, %r160, %r166, %r187, %r188;
	// end inline asm
	// begin inline asm
	shfl.sync.down.b32 %r164, %r165, %r166, %r187, %r188;
	// end inline asm
	mov.b64 	%rd99, {%r159, %r164};
	mov.b64 	%fd139, %rd99;
	add.s32 	%r194, %r138, 4;
	setp.gt.s32 	%p69, %r194, %r187;
	setp.lt.f64 	%p70, %fd138, %fd139;
	selp.f64 	%fd140, %fd139, %fd138, %p70;
	selp.f64 	%fd141, %fd138, %fd140, %p69;
	mov.b64 	%rd100, %fd141;
	mov.b64 	{%r170, %r175}, %rd100;
	mov.b32 	%r176, 8;
	// begin inline asm
	shfl.sync.down.b32 %r169, %r170, %r176, %r187, %r188;
	// end inline asm
	// begin inline asm
	shfl.sync.down.b32 %r174, %r175, %r176, %r187, %r188;
	// end inline asm
	mov.b64 	%rd101, {%r169, %r174};
	mov.b64 	%fd142, %rd101;
	add.s32 	%r195, %r138, 8;
	setp.gt.s32 	%p71, %r195, %r187;
	setp.lt.f64 	%p72, %fd141, %fd142;
	selp.f64 	%fd143, %fd142, %fd141, %p72;
	selp.f64 	%fd144, %fd141, %fd143, %p71;
	mov.b64 	%rd102, %fd144;
	mov.b64 	{%r180, %r185}, %rd102;
	mov.b32 	%r186, 16;
	// begin inline asm
	shfl.sync.down.b32 %r179, %r180, %r186, %r187, %r188;
	// end inline asm
	// begin inline asm
	shfl.sync.down.b32 %r184, %r185, %r186, %r187, %r188;
	// end inline asm
	mov.b64 	%rd103, {%r179, %r184};
	mov.b64 	%fd145, %rd103;
	add.s32 	%r196, %r138, 16;
	setp.gt.s32 	%p73, %r196, %r187;
	setp.lt.f64 	%p74, %fd144, %fd145;
	selp.f64 	%fd146, %fd145, %fd144, %p74;
	selp.f64 	%fd380, %fd144, %fd146, %p73;
	setp.ne.s32 	%p75, %r138, 0;
	@%p75 bra 	$L__BB5_54;
	shr.u32 	%r197, %r35, 2;
	and.b32  	%r198, %r197, 248;
	mov.u32 	%r199, _ZZN3cub18CUB_300001_SM_10006detail6reduce28DeviceReduceSingleTileKernelINS2_10policy_hubIdjN4cuda3__47maximumIdEEE10Policy1000EPdSB_iS8_ddNS5_3std3__410__identityEEEvT0_T1_T2_T3_T4_T6_E12temp_storage;
	add.s32 	%r200, %r199, %r198;
	st.shared.f64 	[%r200+8], %fd380;
$L__BB5_54:
	bar.sync 	0;
	setp.ne.s32 	%p76, %r35, 0;
	@%p76 bra 	$L__BB5_72;
	setp.gt.s32 	%p77, %r68, 32;
	ld.shared.f64 	%fd147, [_ZZN3cub18CUB_300001_SM_10006detail6reduce28DeviceReduceSingleTileKernelINS2_10policy_hubIdjN4cuda3__47maximumIdEEE10Policy1000EPdSB_iS8_ddNS5_3std3__410__identityEEEvT0_T1_T2_T3_T4_T6_E12temp_storage+16];
	setp.lt.f64 	%p78, %fd380, %fd147;
	selp.f64 	%fd149, %fd147, %fd380, %p78;
	selp.f64 	%fd150, %fd149, %fd380, %p77;
	setp.gt.s32 	%p79, %r68, 64;
	ld.shared.f64 	%fd152, [_ZZN3cub18CUB_300001_SM_10006detail6reduce28DeviceReduceSingleTileKernelINS2_10policy_hubIdjN4cuda3__47maximumIdEEE10Policy1000EPdSB_iS8_ddNS5_3std3__410__identityEEEvT0_T1_T2_T3_T4_T6_E12temp_storage+24];
	setp.lt.f64 	%p80, %fd150, %fd152;
	selp.f64 	%fd154, %fd152, %fd150, %p80;
	selp.f64 	%fd155, %fd154, %fd150, %p79;
	setp.gt.s32 	%p81, %r68, 96;
	ld.shared.f64 	%fd157, [_ZZN3cub18CUB_300001_SM_10006detail6reduce28DeviceReduceSingleTileKernelINS2_10policy_hubIdjN4cuda3__47maximumIdEEE10Policy1000EPdSB_iS8_ddNS5_3std3__410__identityEEEvT0_T1_T2_T3_T4_T6_E12temp_storage+32];
	setp.lt.f64 	%p82, %fd155, %fd157;
	selp.f64 	%fd159, %fd157, %fd155, %p82;
	selp.f64 	%fd160, %fd159, %fd155, %p81;
	setp.gt.s32 	%p83, %r68, 128;
	ld.shared.f64 	%fd162, [_ZZN3cub18CUB_300001_SM_10006detail6reduce28DeviceReduceSingleTileKernelINS2_10policy_hubIdjN4cuda3__47maximumIdEEE10Policy1000EPdSB_iS8_ddNS5_3std3__410__identityEEEvT0_T1_T2_T3_T4_T6_E12temp_storage+40];
	setp.lt.f64 	%p84, %fd160, %fd162;
	selp.f64 	%fd164, %fd162, %fd160, %p84;
	selp.f64 	%fd165, %fd164, %fd160, %p83;
	setp.gt.s32 	%p85, %r68, 160;
	ld.shared.f64 	%fd167, [_ZZN3cub18CUB_300001_SM_10006detail6reduce28DeviceReduceSingleTileKernelINS2_10policy_hubIdjN4cuda3__47maximumIdEEE10Policy1000EPdSB_iS8_ddNS5_3std3__410__identityEEEvT0_T1_T2_T3_T4_T6_E12temp_storage+48];
	setp.lt.f64 	%p86, %fd165, %fd167;
	selp.f64 	%fd169, %fd167, %fd165, %p86;
	selp.f64 	%fd170, %fd169, %fd165, %p85;
	setp.gt.s32 	%p87, %r68, 192;
	ld.shared.f64 	%fd172, [_ZZN3cub18CUB_300001_SM_10006detail6reduce28DeviceReduceSingleTileKernelINS2_10policy_hubIdjN4cuda3__47maximumIdEEE10Policy1000EPdSB_iS8_ddNS5_3std3__410__identityEEEvT0_T1_T2_T3_T4_T6_E12temp_storage+56];
	setp.lt.f64 	%p88, %fd170, %fd172;
	selp.f64 	%fd174, %fd172, %fd170, %p88;
	selp.f64 	%fd175, %fd174, %fd170, %p87;
	setp.gt.s32 	%p89, %r68, 224;
	ld.shared.f64 	%fd177, [_ZZN3cub18CUB_300001_SM_10006detail6reduce28DeviceReduceSingleTileKernelINS2_10policy_hubIdjN4cuda3__47maximumIdEEE10Policy1000EPdSB_iS8_ddNS5_3std3__410__identityEEEvT0_T1_T2_T3_T4_T6_E12temp_storage+64];
	setp.lt.f64 	%p90, %fd175, %fd177;
	selp.f64 	%fd179, %fd177, %fd175, %p90;
	selp.f64 	%fd380, %fd179, %fd175, %p89;
	bra.uni 	$L__BB5_72;
$L__BB5_56:
	mov.u32 	%r47, %tid.x;
	mul.wide.u32 	%rd34, %r47, 8;
	add.s64 	%rd19, %rd15, %rd34;
	// begin inline asm
	ld.global.nc.u64 %rd18, [%rd19];
	// end inline asm
	mov.b64 	%fd59, %rd18;
	add.s64 	%rd21, %rd19, 2048;
	// begin inline asm
	ld.global.nc.u64 %rd20, [%rd21];
	// end inline asm
	mov.b64 	%fd60, %rd20;
	add.s64 	%rd23, %rd19, 4096;
	// begin inline asm
	ld.global.nc.u64 %rd22, [%rd23];
	// end inline asm
	mov.b64 	%fd61, %rd22;
	add.s64 	%rd25, %rd19, 6144;
	// begin inline asm
	ld.global.nc.u64 %rd24, [%rd25];
	// end inline asm
	mov.b64 	%fd62, %rd24;
	add.s64 	%rd27, %rd19, 8192;
	// begin inline asm
	ld.global.nc.u64 %rd26, [%rd27];
	// end inline asm
	mov.b64 	%fd63, %rd26;
	add.s64 	%rd29, %rd19, 10240;
	// begin inline asm
	ld.global.nc.u64 %rd28, [%rd29];
	// end inline asm
	mov.b64 	%fd64, %rd28;
	add.s64 	%rd31, %rd19, 12288;
	// begin inline asm
	ld.global.nc.u64 %rd30, [%rd31];
	// end inline asm
	mov.b64 	%fd65, %rd30;
	add.s64 	%rd33, %rd19, 14336;
	// begin inline asm
	ld.global.nc.u64 %rd32, [%rd33];
	// end inline asm
	mov.b64 	%fd66, %rd32;
	setp.lt.f64 	%p4, %fd59, %fd60;
	selp.f64 	%fd67, %fd60, %fd59, %p4;
	setp.lt.f64 	%p5, %fd67, %fd61;
	selp.f64 	%fd68, %fd61, %fd67, %p5;
	setp.lt.f64 	%p6, %fd68, %fd62;
	selp.f64 	%fd69, %fd62, %fd68, %p6;
	setp.lt.f64 	%p7, %fd69, %fd63;
	selp.f64 	%fd70, %fd63, %fd69, %p7;
	setp.lt.f64 	%p8, %fd70, %fd64;
	selp.f64 	%fd71, %fd64, %fd70, %p8;
	setp.lt.f64 	%p9, %fd71, %fd65;
	selp.f64 	%fd72, %fd65, %fd71, %p9;
	setp.lt.f64 	%p10, %fd72, %fd66;
	selp.f64 	%fd379, %fd66, %fd72, %p10;
	setp.lt.u32 	%p11, %r68, 4096;
	mov.b32 	%r465, 2048;
	@%p11 bra 	$L__BB5_60;
	add.s32 	%r48, %r68, -2048;
	mov.b32 	%r465, 2048;
$L__BB5_58:
	mul.wide.s32 	%rd51, %r465, 8;
	add.s64 	%rd36, %rd19, %rd51;
	// begin inline asm
	ld.global.nc.u64 %rd35, [%rd36];
	// end inline asm
	mov.b64 	%fd73, %rd35;
	add.s64 	%rd38, %rd36, 2048;
	// begin inline asm
	ld.global.nc.u64 %rd37, [%rd38];
	// end inline asm
	mov.b64 	%fd74, %rd37;
	add.s64 	%rd40, %rd36, 4096;
	// begin inline asm
	ld.global.nc.u64 %rd39, [%rd40];
	// end inline asm
	mov.b64 	%fd75, %rd39;
	add.s64 	%rd42, %rd36, 6144;
	// begin inline asm
	ld.global.nc.u64 %rd41, [%rd42];
	// end inline asm
	mov.b64 	%fd76, %rd41;
	add.s64 	%rd44, %rd36, 8192;
	// begin inline asm
	ld.global.nc.u64 %rd43, [%rd44];
	// end inline asm
	mov.b64 	%fd77, %rd43;
	add.s64 	%rd46, %rd36, 10240;
	// begin inline asm
	ld.global.nc.u64 %rd45, [%rd46];
	// end inline asm
	mov.b64 	%fd78, %rd45;
	add.s64 	%rd48, %rd36, 12288;
	// begin inline asm
	ld.global.nc.u64 %rd47, [%rd48];
	// end inline asm
	mov.b64 	%fd79, %rd47;
	add.s64 	%rd50, %rd36, 14336;
	// begin inline asm
	ld.global.nc.u64 %rd49, [%rd50];
	// end inline asm
	mov.b64 	%fd80, %rd49;
	setp.lt.f64 	%p12, %fd379, %fd73;
	selp.f64 	%fd81, %fd73, %fd379, %p12;
	setp.lt.f64 	%p13, %fd81, %fd74;
	selp.f64 	%fd82, %fd74, %fd81, %p13;
	setp.lt.f64 	%p14, %fd82, %fd75;
	selp.f64 	%fd83, %fd75, %fd82, %p14;
	setp.lt.f64 	%p15, %fd83, %fd76;
	selp.f64 	%fd84, %fd76, %fd83, %p15;
	setp.lt.f64 	%p16, %fd84, %fd77;
	selp.f64 	%fd85, %fd77, %fd84, %p16;
	setp.lt.f64 	%p17, %fd85, %fd78;
	selp.f64 	%fd86, %fd78, %fd85, %p17;
	setp.lt.f64 	%p18, %fd86, %fd79;
	selp.f64 	%fd87, %fd79, %fd86, %p18;
	setp.lt.f64 	%p19, %fd87, %fd80;
	selp.f64 	%fd379, %fd80, %fd87, %p19;
	sub.s32 	%r71, %r68, %r465;
	setp.lt.s32 	%p20, %r71, 2048;
	@%p20 bra 	$L__BB5_68;
	add.s32 	%r465, %r465, 2048;
	setp.le.s32 	%p21, %r465, %r48;
	@%p21 bra 	$L__BB5_58;
$L__BB5_60:
	setp.le.s32 	%p22, %r68, %r465;
	@%p22 bra 	$L__BB5_68;
	sub.s32 	%r52, %r68, %r465;
	setp.ge.s32 	%p23, %r47, %r52;
	@%p23 bra 	$L__BB5_68;
	not.b32 	%r72, %r47;
	add.s32 	%r73, %r68, %r72;
	sub.s32 	%r53, %r73, %r465;
	and.b32  	%r74, %r53, 768;
	setp.eq.s32 	%p24, %r74, 768;
	mov.u32 	%r469, %r47;
	@%p24 bra 	$L__BB5_65;
	add.s32 	%r467, %r47, %r465;
	shr.u32 	%r75, %r53, 8;
	add.s32 	%r76, %r75, 1;
	and.b32  	%r77, %r76, 3;
	neg.s32 	%r466, %r77;
	mov.u32 	%r469, %r47;
$L__BB5_64:
	.pragma "nounroll";
	mul.wide.u32 	%rd54, %r467, 8;
	add.s64 	%rd53, %rd15, %rd54;
	// begin inline asm
	ld.global.nc.u64 %rd52, [%rd53];
	// end inline asm
	mov.b64 	%fd89, %rd52;
	setp.lt.f64 	%p25, %fd379, %fd89;
	selp.f64 	%fd379, %fd89, %fd379, %p25;
	add.s32 	%r469, %r469, 256;
	add.s32 	%r467, %r467, 256;
	add.s32 	%r466, %r466, 1;
	setp.ne.s32 	%p26, %r466, 0;
	@%p26 bra 	$L__BB5_64;
$L__BB5_65:
	setp.lt.u32 	%p27, %r53, 768;
	@%p27 bra 	$L__BB5_68;
	cvt.u64.u32 	%rd55, %r469;
	cvt.u64.u32 	%rd56, %r465;
	add.s64 	%rd57, %rd55, %rd56;
	shl.b64 	%rd58, %rd57, 3;
	add.s64 	%rd59, %rd58, %rd15;
	add.s64 	%rd205, %rd59, 4096;
	add.s32 	%r470, %r469, %r465;
$L__BB5_67:
	mul.wide.u32 	%rd68, %r470, 8;
	add.s64 	%rd61, %rd15, %rd68;
	// begin inline asm
	ld.global.nc.u64 %rd60, [%rd61];
	// end inline asm
	mov.b64 	%fd90, %rd60;
	setp.lt.f64 	%p28, %fd379, %fd90;
	selp.f64 	%fd91, %fd90, %fd379, %p28;
	add.s64 	%rd63, %rd205, -2048;
	// begin inline asm
	ld.global.nc.u64 %rd62, [%rd63];
	// end inline asm
	mov.b64 	%fd92, %rd62;
	setp.lt.f64 	%p29, %fd91, %fd92;
	selp.f64 	%fd93, %fd92, %fd91, %p29;
	// begin inline asm
	ld.global.nc.u64 %rd64, [%rd205];
	// end inline asm
	mov.b64 	%fd94, %rd64;
	setp.lt.f64 	%p30, %fd93, %fd94;
	selp.f64 	%fd95, %fd94, %fd93, %p30;
	add.s64 	%rd67, %rd205, 2048;
	// begin inline asm
	ld.global.nc.u64 %rd66, [%rd67];
	// end inline asm
	mov.b64 	%fd96, %rd66;
	setp.lt.f64 	%p31, %fd95, %fd96;
	selp.f64 	%fd379, %fd96, %fd95, %p31;
	add.s32 	%r469, %r469, 1024;
	add.s64 	%rd205, %rd205, 8192;
	add.s32 	%r470, %r470, 1024;
	setp.lt.s32 	%p32, %r469, %r52;
	@%p32 bra 	$L__BB5_67;
$L__BB5_68:
	// begin inline asm
	mov.u32 %r78, %laneid;
	// end inline asm
	mov.b64 	%rd69, %fd379;
	mov.b64 	{%r80, %r85}, %rd69;
	mov.b32 	%r86, 1;
	mov.b32 	%r127, 31;
	mov.b32 	%r128, -1;
	// begin inline asm
	shfl.sync.down.b32 %r79, %r80, %r86, %r127, %r128;
	// end inline asm
	// begin inline asm
	shfl.sync.down.b32 %r84, %r85, %r86, %r127, %r128;
	// end inline asm
	mov.b64 	%rd70, {%r79, %r84};
	mov.b64 	%fd97, %rd70;
	setp.gt.s32 	%p33, %r78, 30;
	setp.lt.f64 	%p34, %fd379, %fd97;
	selp.f64 	%fd98, %fd97, %fd379, %p34;
	selp.f64 	%fd99, %fd379, %fd98, %p33;
	mov.b64 	%rd71, %fd99;
	mov.b64 	{%r90, %r95}, %rd71;
	mov.b32 	%r96, 2;
	// begin inline asm
	shfl.sync.down.b32 %r89, %r90, %r96, %r127, %r128;
	// end inline asm
	// begin inline asm
	shfl.sync.down.b32 %r94, %r95, %r96, %r127, %r128;
	// end inline asm
	mov.b64 	%rd72, {%r89, %r94};
	mov.b64 	%fd100, %rd72;
	setp.gt.s32 	%p35, %r78, 29;
	setp.lt.f64 	%p36, %fd99, %fd100;
	selp.f64 	%fd101, %fd100, %fd99, %p36;
	selp.f64 	%fd102, %fd99, %fd101, %p35;
	mov.b64 	%rd73, %fd102;
	mov.b64 	{%r100, %r105}, %rd73;
	mov.b32 	%r106, 4;
	// begin inline asm
	shfl.sync.down.b32 %r99, %r100, %r106, %r127, %r128;
	// end inline asm
	// begin inline asm
	shfl.sync.down.b32 %r104, %r105, %r106, %r127, %r128;
	// end inline asm
	mov.b64 	%rd74, {%r99, %r104};
	mov.b64 	%fd103, %rd74;
	setp.gt.s32 	%p37, %r78, 27;
	setp.lt.f64 	%p38, %fd102, %fd103;
	selp.f64 	%fd104, %fd103, %fd102, %p38;
	selp.f64 	%fd105, %fd102, %fd104, %p37;
	mov.b64 	%rd75, %fd105;
	mov.b64 	{%r110, %r115}, %rd75;
	mov.b32 	%r116, 8;
	// begin inline asm
	shfl.sync.down.b32 %r109, %r110, %r116, %r127, %r128;
	// end inline asm
	// begin inline asm
	shfl.sync.down.b32 %r114, %r115, %r116, %r127, %r128;
	// end inline asm
	mov.b64 	%rd76, {%r109, %r114};
	mov.b64 	%fd106, %rd76;
	setp.gt.s32 	%p39, %r78, 23;
	setp.lt.f64 	%p40, %fd105, %fd106;
	selp.f64 	%fd107, %fd106, %fd105, %p40;
	selp.f64 	%fd108, %fd105, %fd107, %p39;
	mov.b64 	%rd77, %fd108;
	mov.b64 	{%r120, %r125}, %rd77;
	mov.b32 	%r126, 16;
	// begin inline asm
	shfl.sync.down.b32 %r119, %r120, %r126, %r127, %r128;
	// end inline asm
	// begin inline asm
	shfl.sync.down.b32 %r124, %r125, %r126, %r127, %r128;
	// end inline asm
	mov.b64 	%rd78, {%r119, %r124};
	mov.b64 	%fd109, %rd78;
	setp.gt.s32 	%p41, %r78, 15;
	setp.lt.f64 	%p42, %fd108, %fd109;
	selp.f64 	%fd54, %fd109, %fd108, %p42;
	selp.f64 	%fd380, %fd108, %fd54, %p41;
	setp.ne.s32 	%p43, %r78, 0;
	@%p43 bra 	$L__BB5_70;
	shr.u32 	%r129, %r47, 2;
	and.b32  	%r130, %r129, 248;
	mov.u32 	%r131, _ZZN3cub18CUB_300001_SM_10006detail6reduce28DeviceReduceSingleTileKernelINS2_10policy_hubIdjN4cuda3__47maximumIdEEE10Policy1000EPdSB_iS8_ddNS5_3std3__410__identityEEEvT0_T1_T2_T3_T4_T6_E12temp_storage;
	add.s32 	%r132, %r131, %r130;
	st.shared.f64 	[%r132+8], %fd54;
$L__BB5_70:
	bar.sync 	0;
	setp.ne.s32 	%p44, %r47, 0;
	@%p44 bra 	$L__BB5_72;
	ld.shared.f64 	%fd110, [_ZZN3cub18CUB_300001_SM_10006detail6reduce28DeviceReduceSingleTileKernelINS2_10policy_hubIdjN4cuda3__47maximumIdEEE10Policy1000EPdSB_iS8_ddNS5_3std3__410__identityEEEvT0_T1_T2_T3_T4_T6_E12temp_storage+16];
	setp.lt.f64 	%p45, %fd380, %fd110;
	selp.f64 	%fd111, %fd110, %fd380, %p45;
	ld.shared.f64 	%fd112, [_ZZN3cub18CUB_300001_SM_10006detail6reduce28DeviceReduceSingleTileKernelINS2_10policy_hubIdjN4cuda3__47maximumIdEEE10Policy1000EPdSB_iS8_ddNS5_3std3__410__identityEEEvT0_T1_T2_T3_T4_T6_E12temp_storage+24];
	setp.lt.f64 	%p46, %fd111, %fd112;
	selp.f64 	%fd113, %fd112, %fd111, %p46;
	ld.shared.f64 	%fd114, [_ZZN3cub18CUB_300001_SM_10006detail6reduce28DeviceReduceSingleTileKernelINS2_10policy_hubIdjN4cuda3__47maximumIdEEE10Policy1000EPdSB_iS8_ddNS5_3std3__410__identityEEEvT0_T1_T2_T3_T4_T6_E12temp_storage+32];
	setp.lt.f64 	%p47, %fd113, %fd114;
	selp.f64 	%fd115, %fd114, %fd113, %p47;
	ld.shared.f64 	%fd116, [_ZZN3cub18CUB_300001_SM_10006detail6reduce28DeviceReduceSingleTileKernelINS2_10policy_hubIdjN4cuda3__47maximumIdEEE10Policy1000EPdSB_iS8_ddNS5_3std3__410__identityEEEvT0_T1_T2_T3_T4_T6_E12temp_storage+40];
	setp.lt.f64 	%p48, %fd115, %fd116;
	selp.f64 	%fd117, %fd116, %fd115, %p48;
	ld.shared.f64 	%fd118, [_ZZN3cub18CUB_300001_SM_10006detail6reduce28DeviceReduceSingleTileKernelINS2_10policy_hubIdjN4cuda3__47maximumIdEEE10Policy1000EPdSB_iS8_ddNS5_3std3__410__identityEEEvT0_T1_T2_T3_T4_T6_E12temp_storage+48];
	setp.lt.f64 	%p49, %fd117, %fd118;
	selp.f64 	%fd119, %fd118, %fd117, %p49;
	ld.shared.f64 	%fd120, [_ZZN3cub18CUB_300001_SM_10006detail6reduce28DeviceReduceSingleTileKernelINS2_10policy_hubIdjN4cuda3__47maximumIdEEE10Policy1000EPdSB_iS8_ddNS5_3std3__410__identityEEEvT0_T1_T2_T3_T4_T6_E12temp_storage+56];
	setp.lt.f64 	%p50, %fd119, %fd120;
	selp.f64 	%fd121, %fd120, %fd119, %p50;
	ld.shared.f64 	%fd122, [_ZZN3cub18CUB_300001_SM_10006detail6reduce28DeviceReduceSingleTileKernelINS2_10policy_hubIdjN4cuda3__47maximumIdEEE10Policy1000EPdSB_iS8_ddNS5_3std3__410__identityEEEvT0_T1_T2_T3_T4_T6_E12temp_storage+64];
	setp.lt.f64 	%p51, %fd121, %fd122;
	selp.f64 	%fd380, %fd122, %fd121, %p51;
$L__BB5_72:
	mov.u32 	%r444, %tid.x;
	setp.ne.s32 	%p217, %r444, 0;
	@%p217 bra 	$L__BB5_74;
	setp.lt.f64 	%p218, %fd58, %fd380;
	selp.f64 	%fd353, %fd380, %fd58, %p218;
	st.global.f64 	[%rd1], %fd353;
$L__BB5_74:
	ret;

}
	// .globl	_ZN3cub18CUB_300001_SM_10006detail6reduce28DeviceReduceSingleTileKernelINS2_10policy_hubIdyN4cuda3__47maximumIdEEE10Policy1000EN6thrust24THRUST_300001_SM_1000_NS12zip_iteratorINS5_3std3__45tupleIJNSC_10device_ptrIdEESI_EEEEEPdyS8_dd12max_abs_diffEEvT0_T1_T2_T3_T4_T6_
.visible .entry _ZN3cub18CUB_300001_SM_10006detail6reduce28DeviceReduceSingleTileKernelINS2_10policy_hubIdyN4cuda3__47maximumIdEEE10Policy1000EN6thrust24THRUST_300001_SM_1000_NS12zip_iteratorINS5_3std3__45tupleIJNSC_10device_ptrIdEESI_EEEEEPdyS8_dd12max_abs_diffEEvT0_T1_T2_T3_T4_T6_(
	.param .align 8 .b8 _ZN3cub18CUB_300001_SM_10006detail6reduce28DeviceReduceSingleTileKernelINS2_10policy_hubIdyN4cuda3__47maximumIdEEE10Policy1000EN6thrust24THRUST_300001_SM_1000_NS12zip_iteratorINS5_3std3__45tupleIJNSC_10device_ptrIdEESI_EEEEEPdyS8_dd12max_abs_diffEEvT0_T1_T2_T3_T4_T6__param_0[16],
	.param .u64 .ptr .align 1 _ZN3cub18CUB_300001_SM_10006detail6reduce28DeviceReduceSingleTileKernelINS2_10policy_hubIdyN4cuda3__47maximumIdEEE10Policy1000EN6thrust24THRUST_300001_SM_1000_NS12zip_iteratorINS5_3std3__45tupleIJNSC_10device_ptrIdEESI_EEEEEPdyS8_dd12max_abs_diffEEvT0_T1_T2_T3_T4_T6__param_1,
	.param .u64 _ZN3cub18CUB_300001_SM_10006detail6reduce28DeviceReduceSingleTileKernelINS2_10policy_hubIdyN4cuda3__47maximumIdEEE10Policy1000EN6thrust24THRUST_300001_SM_1000_NS12zip_iteratorINS5_3std3__45tupleIJNSC_10device_ptrIdEESI_EEEEEPdyS8_dd12max_abs_diffEEvT0_T1_T2_T3_T4_T6__param_2,
	.param .align 1 .b8 _ZN3cub18CUB_300001_SM_10006detail6reduce28DeviceReduceSingleTileKernelINS2_10policy_hubIdyN4cuda3__47maximumIdEEE10Policy1000EN6thrust24THRUST_300001_SM_1000_NS12zip_iteratorINS5_3std3__45tupleIJNSC_10device_ptrIdEESI_EEEEEPdyS8_dd12max_abs_diffEEvT0_T1_T2_T3_T4_T6__param_3[1],
	.param .f64 _ZN3cub18CUB_300001_SM_10006detail6reduce28DeviceReduceSingleTileKernelINS2_10policy_hubIdyN4cuda3__47maximumIdEEE10Policy1000EN6thrust24THRUST_300001_SM_1000_NS12zip_iteratorINS5_3std3__45tupleIJNSC_10device_ptrIdEESI_EEEEEPdyS8_dd12max_abs_diffEEvT0_T1_T2_T3_T4_T6__param_4,
	.param .align 1 .b8 _ZN3cub18CUB_300001_SM_10006detail6reduce28DeviceReduceSingleTileKernelINS2_10policy_hubIdyN4cuda3__47maximumIdEEE10Policy1000EN6thrust24THRUST_300001_SM_1000_NS12zip_iteratorINS5_3std3__45tupleIJNSC_10device_ptrIdEESI_EEEEEPdyS8_dd12max_abs_diffEEvT0_T1_T2_T3_T4_T6__param_5[1]
)
.maxntid 256
.minnctapersm 1
{
	.reg .pred 	%p<169>;
	.reg .b32 	%r<246>;
	.reg .b64 	%rd<108>;
	.reg .b64 	%fd<534>;
	// demoted variable
	.shared .align 8 .b8 _ZZN3cub18CUB_300001_SM_10006detail6reduce28DeviceReduceSingleTileKernelINS2_10policy_hubIdyN4cuda3__47maximumIdEEE10Policy1000EN6thrust24THRUST_300001_SM_1000_NS12zip_iteratorINS5_3std3__45tupleIJNSC_10device_ptrIdEESI_EEEEEPdyS8_dd12max_abs_diffEEvT0_T1_T2_T3_T4_T6_E12temp_storage[80];
	ld.param.u64 	%rd30, [_ZN3cub18CUB_300001_SM_10006detail6reduce28DeviceReduceSingleTileKernelINS2_10policy_hubIdyN4cuda3__47maximumIdEEE10Policy1000EN6thrust24THRUST_300001_SM_1000_NS12zip_iteratorINS5_3std3__45tupleIJNSC_10device_ptrIdEESI_EEEEEPdyS8_dd12max_abs_diffEEvT0_T1_T2_T3_T4_T6__param_0+8];
	ld.param.u64 	%rd29, [_ZN3cub18CUB_300001_SM_10006detail6reduce28DeviceReduceSingleTileKernelINS2_10policy_hubIdyN4cuda3__47maximumIdEEE10Policy1000EN6thrust24THRUST_300001_SM_1000_NS12zip_iteratorINS5_3std3__45tupleIJNSC_10device_ptrIdEESI_EEEEEPdyS8_dd12max_abs_diffEEvT0_T1_T2_T3_T4_T6__param_0];
	ld.param.u64 	%rd32, [_ZN3cub18CUB_300001_SM_10006detail6reduce28DeviceReduceSingleTileKernelINS2_10policy_hubIdyN4cuda3__47maximumIdEEE10Policy1000EN6thrust24THRUST_300001_SM_1000_NS12zip_iteratorINS5_3std3__45tupleIJNSC_10device_ptrIdEESI_EEEEEPdyS8_dd12max_abs_diffEEvT0_T1_T2_T3_T4_T6__param_1];
	ld.param.u64 	%rd31, [_ZN3cub18CUB_300001_SM_10006detail6reduce28DeviceReduceSingleTileKernelINS2_10policy_hubIdyN4cuda3__47maximumIdEEE10Policy1000EN6thrust24THRUST_300001_SM_1000_NS12zip_iteratorINS5_3std3__45tupleIJNSC_10device_ptrIdEESI_EEEEEPdyS8_dd12max_abs_diffEEvT0_T1_T2_T3_T4_T6__param_2];
	ld.param.f64 	%fd42, [_ZN3cub18CUB_300001_SM_10006detail6reduce28DeviceReduceSingleTileKernelINS2_10policy_hubIdyN4cuda3__47maximumIdEEE10Policy1000EN6thrust24THRUST_300001_SM_1000_NS12zip_iteratorINS5_3std3__45tupleIJNSC_10device_ptrIdEESI_EEEEEPdyS8_dd12max_abs_diffEEvT0_T1_T2_T3_T4_T6__param_4];
	cvta.to.global.u64 	%rd1, %rd32;
	setp.ne.s64 	%p1, %rd31, 0;
	@%p1 bra 	$L__BB6_3;
	mov.u32 	%r231, %tid.x;
	setp.ne.s32 	%p168, %r231, 0;
	@%p168 bra 	$L__BB6_51;
	st.global.f64 	[%rd1], %fd42;
	bra.uni 	$L__BB6_51;
$L__BB6_3:
	cvta.to.global.u64 	%rd2, %rd29;
	cvta.to.global.u64 	%rd3, %rd30;
	setp.gt.u64 	%p2, %rd31, 2047;
	@%p2 bra 	$L__BB6_28;
	cvt.u32.u64 	%r1, %rd31;
	mov.u32 	%r2, %tid.x;
	setp.ge.u32 	%p80, %r2, %r1;
	mov.f64 	%fd521, 0d0000000000000000;
	mov.u32 	%r235, %r2;
	@%p80 bra 	$L__BB6_6;
	mul.wide.u32 	%rd66, %r2, 8;
	add.s64 	%rd67, %rd2, %rd66;
	add.s64 	%rd68, %rd3, %rd66;
	ld.global.f64 	%fd291, [%rd67];
	ld.global.f64 	%fd292, [%rd68];
	sub.f64 	%fd293, %fd291, %fd292;
	abs.f64 	%fd521, %fd293;
	add.s32 	%r235, %r2, 256;
$L__BB6_6:
	setp.ge.u32 	%p81, %r235, %r1;
	@%p81 bra 	$L__BB6_19;
	not.b32 	%r108, %r235;
	add.s32 	%r109, %r108, %r1;
	shr.u32 	%r110, %r109, 8;
	add.s32 	%r5, %r110, 1;
	and.b32  	%r6, %r5, 15;
	setp.lt.u32 	%p82, %r109, 3840;
	@%p82 bra 	$L__BB6_10;
	and.b32  	%r111, %r5, 33554416;
	neg.s32 	%r233, %r111;
	mul.wide.u32 	%rd69, %r235, 8;
	or.b64  	%rd70, %rd69, 16384;
	add.s64 	%rd101, %rd2, %rd70;
	add.s64 	%rd100, %rd3, %rd70;
$L__BB6_9:
	.pragma "nounroll";
	ld.global.f64 	%fd295, [%rd101+-16384];
	ld.global.f64 	%fd296, [%rd100+-16384];
	sub.f64 	%fd297, %fd295, %fd296;
	abs.f64 	%fd298, %fd297;
	setp.lt.f64 	%p83, %fd521, %fd298;
	selp.f64 	%fd299, %fd298, %fd521, %p83;
	ld.global.f64 	%fd300, [%rd101+-14336];
	ld.global.f64 	%fd301, [%rd100+-14336];
	sub.f64 	%fd302, %fd300, %fd301;
	abs.f64 	%fd303, %fd302;
	setp.lt.f64 	%p84, %fd299, %fd303;
	selp.f64 	%fd304, %fd303, %fd299, %p84;
	ld.global.f64 	%fd305, [%rd101+-12288];
	ld.global.f64 	%fd306, [%rd100+-12288];
	sub.f64 	%fd307, %fd305, %fd306;
	abs.f64 	%fd308, %fd307;
	setp.lt.f64 	%p85, %fd304, %fd308;
	selp.f64 	%fd309, %fd308, %fd304, %p85;
	ld.global.f64 	%fd310, [%rd101+-10240];
	ld.global.f64 	%fd311, [%rd100+-10240];
	sub.f64 	%fd312, %fd310, %fd311;
	abs.f64 	%fd313, %fd312;
	setp.lt.f64 	%p86, %fd309, %fd313;
	selp.f64 	%fd314, %fd313, %fd309, %p86;
	ld.global.f64 	%fd315, [%rd101+-8192];
	ld.global.f64 	%fd316, [%rd100+-8192];
	sub.f64 	%fd317, %fd315, %fd316;
	abs.f64 	%fd318, %fd317;
	setp.lt.f64 	%p87, %fd314, %fd318;
	selp.f64 	%fd319, %fd318, %fd314, %p87;
	ld.global.f64 	%fd320, [%rd101+-6144];
	ld.global.f64 	%fd321, [%rd100+-6144];
	sub.f64 	%fd322, %fd320, %fd321;
	abs.f64 	%fd323, %fd322;
	setp.lt.f64 	%p88, %fd319, %fd323;
	selp.f64 	%fd324, %fd323, %fd319, %p88;
	ld.global.f64 	%fd325, [%rd101+-4096];
	ld.global.f64 	%fd326, [%rd100+-4096];
	sub.f64 	%fd327, %fd325, %fd326;
	abs.f64 	%fd328, %fd327;
	setp.lt.f64 	%p89, %fd324, %fd328;
	selp.f64 	%fd329, %fd328, %fd324, %p89;
	ld.global.f64 	%fd330, [%rd101+-2048];
	ld.global.f64 	%fd331, [%rd100+-2048];
	sub.f64 	%fd332, %fd330, %fd331;
	abs.f64 	%fd333, %fd332;
	setp.lt.f64 	%p90, %fd329, %fd333;
	selp.f64 	%fd334, %fd333, %fd329, %p90;
	ld.global.f64 	%fd335, [%rd101];
	ld.global.f64 	%fd336, [%rd100];
	sub.f64 	%fd337, %fd335, %fd336;
	abs.f64 	%fd338, %fd337;
	setp.lt.f64 	%p91, %fd334, %fd338;
	selp.f64 	%fd339, %fd338, %fd334, %p91;
	ld.global.f64 	%fd340, [%rd101+2048];
	ld.global.f64 	%fd341, [%rd100+2048];
	sub.f64 	%fd342, %fd340, %fd341;
	abs.f64 	%fd343, %fd342;
	setp.lt.f64 	%p92, %fd339, %fd343;
	selp.f64 	%fd344, %fd343, %fd339, %p92;
	ld.global.f64 	%fd345, [%rd101+4096];
	ld.global.f64 	%fd346, [%rd100+4096];
	sub.f64 	%fd347, %fd345, %fd346;
	abs.f64 	%fd348, %fd347;
	setp.lt.f64 	%p93, %fd344, %fd348;
	selp.f64 	%fd349, %fd348, %fd344, %p93;
	ld.global.f64 	%fd350, [%rd101+6144];
	ld.global.f64 	%fd351, [%rd100+6144];
	sub.f64 	%fd352, %fd350, %fd351;
	abs.f64 	%fd353, %fd352;
	setp.lt.f64 	%p94, %fd349, %fd353;
	selp.f64 	%fd354, %fd353, %fd349, %p94;
	ld.global.f64 	%fd355, [%rd101+8192];
	ld.global.f64 	%fd356, [%rd100+8192];
	sub.f64 	%fd357, %fd355, %fd356;
	abs.f64 	%fd358, %fd357;
	setp.lt.f64 	%p95, %fd354, %fd358;
	selp.f64 	%fd359, %fd358, %fd354, %p95;
	ld.global.f64 	%fd360, [%rd101+10240];
	ld.global.f64 	%fd361, [%rd100+10240];
	sub.f64 	%fd362, %fd360, %fd361;
	abs.f64 	%fd363, %fd362;
	setp.lt.f64 	%p96, %fd359, %fd363;
	selp.f64 	%fd364, %fd363, %fd359, %p96;
	ld.global.f64 	%fd365, [%rd101+12288];
	ld.global.f64 	%fd366, [%rd100+12288];
	sub.f64 	%fd367, %fd365, %fd366;
	abs.f64 	%fd368, %fd367;
	setp.lt.f64 	%p97, %fd364, %fd368;
	selp.f64 	%fd369, %fd368, %fd364, %p97;
	ld.global.f64 	%fd370, [%rd101+14336];
	ld.global.f64 	%fd371, [%rd100+14336];
	sub.f64 	%fd372, %fd370, %fd371;
	abs.f64 	%fd373, %fd372;
	setp.lt.f64 	%p98, %fd369, %fd373;
	selp.f64 	%fd521, %fd373, %fd369, %p98;
	add.s32 	%r235, %r235, 4096;
	add.s32 	%r233, %r233, 16;
	add.s64 	%rd101, %rd101, 32768;
	add.s64 	%rd100, %rd100, 32768;
	setp.ne.s32 	%p99, %r233, 0;
	@%p99 bra 	$L__BB6_9;
$L__BB6_10:
	setp.eq.s32 	%p100, %r6, 0;
	@%p100 bra 	$L__BB6_19;
	and.b32  	%r13, %r5, 7;
	setp.lt.u32 	%p101, %r6, 8;
	@%p101 bra 	$L__BB6_13;
	mul.wide.s32 	%rd71, %r235, 8;
	add.s64 	%rd72, %rd2, %rd71;
	add.s64 	%rd73, %rd3, %rd71;
	ld.global.f64 	%fd375, [%rd72];
	ld.global.f64 	%fd376, [%rd73];
	sub.f64 	%fd377, %fd375, %fd376;
	abs.f64 	%fd378, %fd377;
	setp.lt.f64 	%p102, %fd521, %fd378;
	selp.f64 	%fd379, %fd378, %fd521, %p102;
	ld.global.f64 	%fd380, [%rd72+2048];
	ld.global.f64 	%fd381, [%rd73+2048];
	sub.f64 	%fd382, %fd380, %fd381;
	abs.f64 	%fd383, %fd382;
	setp.lt.f64 	%p103, %fd379, %fd383;
	selp.f64 	%fd384, %fd383, %fd379, %p103;
	ld.global.f64 	%fd385, [%rd72+4096];
	ld.global.f64 	%fd386, [%rd73+4096];
	sub.f64 	%fd387, %fd385, %fd386;
	abs.f64 	%fd388, %fd387;
	setp.lt.f64 	%p104, %fd384, %fd388;
	selp.f64 	%fd389, %fd388, %fd384, %p104;
	ld.global.f64 	%fd390, [%rd72+6144];
	ld.global.f64 	%fd391, [%rd73+6144];
	sub.f64 	%fd392, %fd390, %fd391;
	abs.f64 	%fd393, %fd392;
	setp.lt.f64 	%p105, %fd389, %fd393;
	selp.f64 	%fd394, %fd393, %fd389, %p105;
	ld.global.f64 	%fd395, [%rd72+8192];
	ld.global.f64 	%fd396, [%rd73+8192];
	sub.f64 	%fd397, %fd395, %fd396;
	abs.f64 	%fd398, %fd397;
	setp.lt.f64 	%p106, %fd394, %fd398;
	selp.f64 	%fd399, %fd398, %fd394, %p106;
	ld.global.f64 	%fd400, [%rd72+10240];
	ld.global.f64 	%fd401, [%rd73+10240];
	sub.f64 	%fd402, %fd400, %fd401;
	abs.f64 	%fd403, %fd402;
	setp.lt.f64 	%p107, %fd399, %fd403;
	selp.f64 	%fd404, %fd403, %fd399, %p107;
	ld.global.f64 	%fd405, [%rd72+12288];
	ld.global.f64 	%fd406, [%rd73+12288];
	sub.f64 	%fd407, %fd405, %fd406;
	abs.f64 	%fd408, %fd407;
	setp.lt.f64 	%p108, %fd404, %fd408;
	selp.f64 	%fd409, %fd408, %fd404, %p108;
	ld.global.f64 	%fd410, [%rd72+14336];
	ld.global.f64 	%fd411, [%rd73+14336];
	sub.f64 	%fd412, %fd410, %fd411;
	abs.f64 	%fd413, %fd412;
	setp.lt.f64 	%p109, %fd409, %fd413;
	selp.f64 	%fd521, %fd413, %fd409, %p109;
	add.s32 	%r235, %r235, 2048;
$L__BB6_13:
	setp.eq.s32 	%p110, %r13, 0;
	@%p110 bra 	$L__BB6_19;
	and.b32  	%r16, %r5, 3;
	setp.lt.u32 	%p111, %r13, 4;
	@%p111 bra 	$L__BB6_16;
	mul.wide.s32 	%rd74, %r235, 8;
	add.s64 	%rd75, %rd2, %rd74;
	add.s64 	%rd76, %rd3, %rd74;
	ld.global.f64 	%fd415, [%rd75];
	ld.global.f64 	%fd416, [%rd76];
	sub.f64 	%fd417, %fd415, %fd416;
	abs.f64 	%fd418, %fd417;
	setp.lt.f64 	%p112, %fd521, %fd418;
	selp.f64 	%fd419, %fd418, %fd521, %p112;
	ld.global.f64 	%fd420, [%rd75+2048];
	ld.global.f64 	%fd421, [%rd76+2048];
	sub.f64 	%fd422, %fd420, %fd421;
	abs.f64 	%fd423, %fd422;
	setp.lt.f64 	%p113, %fd419, %fd423;
	selp.f64 	%fd424, %fd423, %fd419, %p113;
	ld.global.f64 	%fd425, [%rd75+4096];
	ld.global.f64 	%fd426, [%rd76+4096];
	sub.f64 	%fd427, %fd425, %fd426;
	abs.f64 	%fd428, %fd427;
	setp.lt.f64 	%p114, %fd424, %fd428;
	selp.f64 	%fd429, %fd428, %fd424, %p114;
	ld.global.f64 	%fd430, [%rd75+6144];
	ld.global.f64 	%fd431, [%rd76+6144];
	sub.f64 	%fd432, %fd430, %fd431;
	abs.f64 	%fd433, %fd432;
	setp.lt.f64 	%p115, %fd429, %fd433;
	selp.f64 	%fd521, %fd433, %fd429, %p115;
	add.s32 	%r235, %r235, 1024;
$L__BB6_16:
	setp.eq.s32 	%p116, %r16, 0;
	@%p116 bra 	$L__BB6_19;
	neg.s32 	%r238, %r16;
$L__BB6_18:
	.pragma "nounroll";
	mul.wide.s32 	%rd77, %r235, 8;
	add.s64 	%rd78, %rd3, %rd77;
	add.s64 	%rd79, %rd2, %rd77;
	ld.global.f64 	%fd434, [%rd79];
	ld.global.f64 	%fd435, [%rd78];
	sub.f64 	%fd436, %fd434, %fd435;
	abs.f64 	%fd437, %fd436;
	setp.lt.f64 	%p117, %fd521, %fd437;
	selp.f64 	%fd521, %fd437, %fd521, %p117;
	add.s32 	%r235, %r235, 256;
	add.s32 	%r238, %r238, 1;
	setp.ne.s32 	%p118, %r238, 0;
	@%p118 bra 	$L__BB6_18;
$L__BB6_19:
	setp.lt.u64 	%p119, %rd31, 256;
	@%p119 bra 	$L__BB6_24;
	// begin inline asm
	mov.u32 %r175, %laneid;
	// end inline asm
	mov.b64 	%rd90, %fd521;
	mov.b64 	{%r177, %r182}, %rd90;
	mov.b32 	%r183, 1;
	mov.b32 	%r224, 31;
	mov.b32 	%r225, -1;
	// begin inline asm
	shfl.sync.down.b32 %r176, %r177, %r183, %r224, %r225;
	// end inline asm
	// begin inline asm
	shfl.sync.down.b32 %r181, %r182, %r183, %r224, %r225;
	// end inline asm
	mov.b64 	%rd91, {%r176, %r181};
	mov.b64 	%fd485, %rd91;
	setp.gt.s32 	%p147, %r175, 30;
	setp.lt.f64 	%p148, %fd521, %fd485;
	selp.f64 	%fd486, %fd485, %fd521, %p148;
	selp.f64 	%fd487, %fd521, %fd486, %p147;
	mov.b64 	%rd92, %fd487;
	mov.b64 	{%r187, %r192}, %rd92;
	mov.b32 	%r193, 2;
	// begin inline asm
	shfl.sync.down.b32 %r186, %r187, %r193, %r224, %r225;
	// end inline asm
	// begin inline asm
	shfl.sync.down.b32 %r191, %r192, %r193, %r224, %r225;
	// end inline asm
	mov.b64 	%rd93, {%r186, %r191};
	mov.b64 	%fd488, %rd93;
	setp.gt.s32 	%p149, %r175, 29;
	setp.lt.f64 	%p150, %fd487, %fd488;
	selp.f64 	%fd489, %fd488, %fd487, %p150;
	selp.f64 	%fd490, %fd487, %fd489, %p149;
	mov.b64 	%rd94, %fd490;
	mov.b64 	{%r197, %r202}, %rd94;
	mov.b32 	%r203, 4;
	// begin inline asm
	shfl.sync.down.b32 %r196, %r197, %r203, %r224, %r225;
	// end inline asm
	// begin inline asm
	shfl.sync.down.b32 %r201, %r202, %r203, %r224, %r225;
	// end inline asm
	mov.b64 	%rd95, {%r196, %r201};
	mov.b64 	%fd491, %rd95;
	setp.gt.s32 	%p151, %r175, 27;
	setp.lt.f64 	%p152, %fd490, %fd491;
	selp.f64 	%fd492, %fd491, %fd490, %p152;
	selp.f64 	%fd493, %fd490, %fd492, %p151;
	mov.b64 	%rd96, %fd493;
	mov.b64 	{%r207, %r212}, %rd96;
	mov.b32 	%r213, 8;
	// begin inline asm
	shfl.sync.down.b32 %r206, %r207, %r213, %r224, %r225;
	// end inline asm
	// begin inline asm
	shfl.sync.down.b32 %r211, %r212, %r213, %r224, %r225;
	// end inline asm
	mov.b64 	%rd97, {%r206, %r211};
	mov.b64 	%fd494, %rd97;
	setp.gt.s32 	%p153, %r175, 23;
	setp.lt.f64 	%p154, %fd493, %fd494;
	selp.f64 	%fd495, %fd494, %fd493, %p154;
	selp.f64 	%fd496, %fd493, %fd495, %p153;
	mov.b64 	%rd98, %fd496;
	mov.b64 	{%r217, %r222}, %rd98;
	mov.b32 	%r223, 16;
	// begin inline asm
	shfl.sync.down.b32 %r216, %r217, %r223, %r224, %r225;
	// end inline asm
	// begin inline asm
	shfl.sync.down.b32 %r221, %r222, %r223, %r224, %r225;
	// end inline asm
	mov.b64 	%rd99, {%r216, %r221};
	mov.b64 	%fd497, %rd99;
	setp.gt.s32 	%p155, %r175, 15;
	setp.lt.f64 	%p156, %fd496, %fd497;
	selp.f64 	%fd16, %fd497, %fd496, %p156;
	selp.f64 	%fd533, %fd496, %fd16, %p155;
	setp.ne.s32 	%p157, %r175, 0;
	@%p157 bra 	$L__BB6_22;
	shr.u32 	%r226, %r2, 2;
	and.b32  	%r227, %r226, 248;
	mov.u32 	%r228, _ZZN3cub18CUB_300001_SM_10006detail6reduce28DeviceReduceSingleTileKernelINS2_10policy_hubIdyN4cuda3__47maximumIdEEE10Policy1000EN6thrust24THRUST_300001_SM_1000_NS12zip_iteratorINS5_3std3__45tupleIJNSC_10device_ptrIdEESI_EEEEEPdyS8_dd12max_abs_diffEEvT0_T1_T2_T3_T4_T6_E12temp_storage;
	add.s32 	%r229, %r228, %r227;
	st.shared.f64 	[%r229+8], %fd16;
$L__BB6_22:
	bar.sync 	0;
	setp.ne.s32 	%p158, %r2, 0;
	@%p158 bra 	$L__BB6_49;
	ld.shared.f64 	%fd498, [_ZZN3cub18CUB_300001_SM_10006detail6reduce28DeviceReduceSingleTileKernelINS2_10policy_hubIdyN4cuda3__47maximumIdEEE10Policy1000EN6thrust24THRUST_300001_SM_1000_NS12zip_iteratorINS5_3std3__45tupleIJNSC_10device_ptrIdEESI_EEEEEPdyS8_dd12max_abs_diffEEvT0_T1_T2_T3_T4_T6_E12temp_storage+16];
	setp.lt.f64 	%p159, %fd533, %fd498;
	selp.f64 	%fd499, %fd498, %fd533, %p159;
	ld.shared.f64 	%fd500, [_ZZN3cub18CUB_300001_SM_10006detail6reduce28DeviceReduceSingleTileKernelINS2_10policy_hubIdyN4cuda3__47maximumIdEEE10Policy1000EN6thrust24THRUST_300001_SM_1000_NS12zip_iteratorINS5_3std3__45tupleIJNSC_10device_ptrIdEESI_EEEEEPdyS8_dd12max_abs_diffEEvT0_T1_T2_T3_T4_T6_E12temp_storage+24];
	setp.lt.f64 	%p160, %fd499, %fd500;
	selp.f64 	%fd501, %fd500, %fd499, %p160;
	ld.shared.f64 	%fd502, [_ZZN3cub18CUB_300001_SM_10006detail6reduce28DeviceReduceSingleTileKernelINS2_10policy_hubIdyN4cuda3__47maximumIdEEE10Policy1000EN6thrust24THRUST_300001_SM_1000_NS12zip_iteratorINS5_3std3__45tupleIJNSC_10device_ptrIdEESI_EEEEEPdyS8_dd12max_abs_diffEEvT0_T1_T2_T3_T4_T6_E12temp_storage+32];
	setp.lt.f64 	%p161, %fd501, %fd502;
	selp.f64 	%fd503, %fd502, %fd501, %p161;
	ld.shared.f64 	%fd504, [_ZZN3cub18CUB_300001_SM_10006detail6reduce28DeviceReduceSingleTileKernelINS2_10policy_hubIdyN4cuda3__47maximumIdEEE10Policy1000EN6thrust24THRUST_300001_SM_1000_NS12zip_iteratorINS5_3std3__45tupleIJNSC_10device_ptrIdEESI_EEEEEPdyS8_dd12max_abs_diffEEvT0_T1_T2_T3_T4_T6_E12temp_storage+40];
	setp.lt.f64 	%p162, %fd503, %fd504;
	selp.f64 	%fd505, %fd504, %fd503, %p162;
	ld.shared.f64 	%fd506, [_ZZN3cub18CUB_300001_SM_10006detail6reduce28DeviceReduceSingleTileKernelINS2_10policy_hubIdyN4cuda3__47maximumIdEEE10Policy1000EN6thrust24THRUST_300001_SM_1000_NS12zip_iteratorINS5_3std3__45tupleIJNSC_10device_ptrIdEESI_EEEEEPdyS8_dd12max_abs_diffEEvT0_T1_T2_T3_T4_T6_E12temp_storage+48];
	setp.lt.f64 	%p163, %fd505, %fd506;
	selp.f64 	%fd507, %fd506, %fd505, %p163;
	ld.shared.f64 	%fd508, [_ZZN3cub18CUB_300001_SM_10006detail6reduce28DeviceReduceSingleTileKernelINS2_10policy_hubIdyN4cuda3__47maximumIdEEE10Policy1000EN6thrust24THRUST_300001_SM_1000_NS12zip_iteratorINS5_3std3__45tupleIJNSC_10device_ptrIdEESI_EEEEEPdyS8_dd12max_abs_diffEEvT0_T1_T2_T3_T4_T6_E12temp_storage+56];
	setp.lt.f64 	%p164, %fd507, %fd508;
	selp.f64 	%fd509, %fd508, %fd507, %p164;
	ld.shared.f64 	%fd510, [_ZZN3cub18CUB_300001_SM_10006detail6reduce28DeviceReduceSingleTileKernelINS2_10policy_hubIdyN4cuda3__47maximumIdEEE10Policy1000EN6thrust24THRUST_300001_SM_1000_NS12zip_iteratorINS5_3std3__45tupleIJNSC_10device_ptrIdEESI_EEEEEPdyS8_dd12max_abs_diffEEvT0_T1_T2_T3_T4_T6_E12temp_storage+64];
	setp.lt.f64 	%p165, %fd509, %fd510;
	selp.f64 	%fd533, %fd510, %fd509, %p165;
	bra.uni 	$L__BB6_49;
$L__BB6_24:
	// begin inline asm
	mov.u32 %r112, %laneid;
	// end inline asm
	and.b32  	%r163, %r2, 992;
	add.s32 	%r164, %r163, 32;
	setp.gt.u32 	%p120, %r164, %r1;
	not.b32 	%r165, %r163;
	add.s32 	%r166, %r1, %r165;
	selp.b32 	%r161, %r166, 31, %p120;
	mov.b64 	%rd80, %fd521;
	mov.b64 	{%r114, %r119}, %rd80;
	mov.b32 	%r120, 1;
	mov.b32 	%r162, -1;
	// begin inline asm
	shfl.sync.down.b32 %r113, %r114, %r120, %r161, %r162;
	// end inline asm
	// begin inline asm
	shfl.sync.down.b32 %r118, %r119, %r120, %r161, %r162;
	// end inline asm
	mov.b64 	%rd81, {%r113, %r118};
	mov.b64 	%fd438, %rd81;
	setp.lt.s32 	%p121, %r112, %r161;
	setp.lt.f64 	%p122, %fd521, %fd438;
	selp.f64 	%fd439, %fd438, %fd521, %p122;
	selp.f64 	%fd440, %fd439, %fd521, %p121;
	mov.b64 	%rd82, %fd440;
	mov.b64 	{%r124, %r129}, %rd82;
	mov.b32 	%r130, 2;
	// begin inline asm
	shfl.sync.down.b32 %r123, %r124, %r130, %r161, %r162;
	// end inline asm
	// begin inline asm
	shfl.sync.down.b32 %r128, %r129, %r130, %r161, %r162;
	// end inline asm
	mov.b64 	%rd83, {%r123, %r128};
	mov.b64 	%fd441, %rd83;
	add.s32 	%r167, %r112, 2;
	setp.gt.s32 	%p123, %r167, %r161;
	setp.lt.f64 	%p124, %fd440, %fd441;
	selp.f64 	%fd442, %fd441, %fd440, %p124;
	selp.f64 	%fd443, %fd440, %fd442, %p123;
	mov.b64 	%rd84, %fd443;
	mov.b64 	{%r134, %r139}, %rd84;
	mov.b32 	%r140, 4;
	// begin inline asm
	shfl.sync.down.b32 %r133, %r134, %r140, %r161, %r162;
	// end inline asm
	// begin inline asm
	shfl.sync.down.b32 %r138, %r139, %r140, %r161, %r162;
	// end inline asm
	mov.b64 	%rd85, {%r133, %r138};
	mov.b64 	%fd444, %rd85;
	add.s32 	%r168, %r112, 4;
	setp.gt.s32 	%p125, %r168, %r161;
	setp.lt.f64 	%p126, %fd443, %fd444;
	selp.f64 	%fd445, %fd444, %fd443, %p126;
	selp.f64 	%fd446, %fd443, %fd445, %p125;
	mov.b64 	%rd86, %fd446;
	mov.b64 	{%r144, %r149}, %rd86;
	mov.b32 	%r150, 8;
	// begin inline asm
	shfl.sync.down.b32 %r143, %r144, %r150, %r161, %r162;
	// end inline asm
	// begin inline asm
	shfl.sync.down.b32 %r148, %r149, %r150, %r161, %r162;
	// end inline asm
	mov.b64 	%rd87, {%r143, %r148};
	mov.b64 	%fd447, %rd87;
	add.s32 	%r169, %r112, 8;
	setp.gt.s32 	%p127, %r169, %r161;
	setp.lt.f64 	%p128, %fd446, %fd447;
	selp.f64 	%fd448, %fd447, %fd446, %p128;
	selp.f64 	%fd449, %fd446, %fd448, %p127;
	mov.b64 	%rd88, %fd449;
	mov.b64 	{%r154, %r159}, %rd88;
	mov.b32 	%r160, 16;
	// begin inline asm
	shfl.sync.down.b32 %r153, %r154, %r160, %r161, %r162;
	// end inline asm
	// begin inline asm
	shfl.sync.down.b32 %r158, %r159, %r160, %r161, %r162;
	// end inline asm
	mov.b64 	%rd89, {%r153, %r158};
	mov.b64 	%fd450, %rd89;
	add.s32 	%r170, %r112, 16;
	setp.gt.s32 	%p129, %r170, %r161;
	setp.lt.f64 	%p130, %fd449, %fd450;
	selp.f64 	%fd451, %fd450, %fd449, %p130;
	selp.f64 	%fd533, %fd449, %fd451, %p129;
	setp.ne.s32 	%p131, %r112, 0;
	@%p131 bra 	$L__BB6_26;
	shr.u32 	%r171, %r2, 2;
	and.b32  	%r172, %r171, 248;
	mov.u32 	%r173, _ZZN3cub18CUB_300001_SM_10006detail6reduce28DeviceReduceSingleTileKernelINS2_10policy_hubIdyN4cuda3__47maximumIdEEE10Policy1000EN6thrust24THRUST_300001_SM_1000_NS12zip_iteratorINS5_3std3__45tupleIJNSC_10device_ptrIdEESI_EEEEEPdyS8_dd12max_abs_diffEEvT0_T1_T2_T3_T4_T6_E12temp_storage;
	add.s32 	%r174, %r173, %r172;
	st.shared.f64 	[%r174+8], %fd533;
$L__BB6_26:
	bar.sync 	0;
	setp.ne.s32 	%p132, %r2, 0;
	@%p132 bra 	$L__BB6_49;
	setp.gt.u64 	%p133, %rd31, 32;
	ld.shared.f64 	%fd452, [_ZZN3cub18CUB_300001_SM_10006detail6reduce28DeviceReduceSingleTileKernelINS2_10policy_hubIdyN4cuda3__47maximumIdEEE10Policy1000EN6thrust24THRUST_300001_SM_1000_NS12zip_iteratorINS5_3std3__45tupleIJNSC_10device_ptrIdEESI_EEEEEPdyS8_dd12max_abs_diffEEvT0_T1_T2_T3_T4_T6_E12temp_storage+16];
	setp.lt.f64 	%p134, %fd533, %fd452;
	selp.f64 	%fd454, %fd452, %fd533, %p134;
	selp.f64 	%fd455, %fd454, %fd533, %p133;
	setp.gt.u64 	%p135, %rd31, 64;
	ld.shared.f64 	%fd457, [_ZZN3cub18CUB_300001_SM_10006detail6reduce28DeviceReduceSingleTileKernelINS2_10policy_hubIdyN4cuda3__47maximumIdEEE10Policy1000EN6thrust24THRUST_300001_SM_1000_NS12zip_iteratorINS5_3std3__45tupleIJNSC_10device_ptrIdEESI_EEEEEPdyS8_dd12max_abs_diffEEvT0_T1_T2_T3_T4_T6_E12temp_storage+24];
	setp.lt.f64 	%p136, %fd455, %fd457;
	selp.f64 	%fd459, %fd457, %fd455, %p136;
	selp.f64 	%fd460, %fd459, %fd455, %p135;
	setp.gt.u64 	%p137, %rd31, 96;
	ld.shared.f64 	%fd462, [_ZZN3cub18CUB_300001_SM_10006detail6reduce28DeviceReduceSingleTileKernelINS2_10policy_hubIdyN4cuda3__47maximumIdEEE10Policy1000EN6thrust24THRUST_300001_SM_1000_NS12zip_iteratorINS5_3std3__45tupleIJNSC_10device_ptrIdEESI_EEEEEPdyS8_dd12max_abs_diffEEvT0_T1_T2_T3_T4_T6_E12temp_storage+32];
	setp.lt.f64 	%p138, %fd460, %fd462;
	selp.f64 	%fd464, %fd462, %fd460, %p138;
	selp.f64 	%fd465, %fd464, %fd460, %p137;
	setp.gt.u64 	%p139, %rd31, 128;
	ld.shared.f64 	%fd467, [_ZZN3cub18CUB_300001_SM_10006detail6reduce28DeviceReduceSingleTileKernelINS2_10policy_hubIdyN4cuda3__47maximumIdEEE10Policy1000EN6thrust24THRUST_300001_SM_1000_NS12zip_iteratorINS5_3std3__45tupleIJNSC_10device_ptrIdEESI_EEEEEPdyS8_dd12max_abs_diffEEvT0_T1_T2_T3_T4_T6_E12temp_storage+40];
	setp.lt.f64 	%p140, %fd465, %fd467;
	selp.f64 	%fd469, %fd467, %fd465, %p140;
	selp.f64 	%fd470, %fd469, %fd465, %p139;
	setp.gt.u64 	%p141, %rd31, 160;
	ld.shared.f64 	%fd472, [_ZZN3cub18CUB_300001_SM_10006detail6reduce28DeviceReduceSingleTileKernelINS2_10policy_hubIdyN4cuda3__47maximumIdEEE10Policy1000EN6thrust24THRUST_300001_SM_1000_NS12zip_iteratorINS5_3std3__45tupleIJNSC_10device_ptrIdEESI_EEEEEPdyS8_dd12max_abs_diffEEvT0_T1_T2_T3_T4_T6_E12temp_storage+48];
	setp.lt.f64 	%p142, %fd470, %fd472;
	selp.f64 	%fd474, %fd472, %fd470, %p142;
	selp.f64 	%fd475, %fd474, %fd470, %p141;
	setp.gt.u64 	%p143, %rd31, 192;
	ld.shared.f64 	%fd477, [_ZZN3cub18CUB_300001_SM_10006detail6reduce28DeviceReduceSingleTileKernelINS2_10policy_hubIdyN4cuda3__47maximumIdEEE10Policy1000EN6thrust24THRUST_300001_SM_1000_NS12zip_iteratorINS5_3std3__45tupleIJNSC_10device_ptrIdEESI_EEEEEPdyS8_dd12max_abs_diffEEvT0_T1_T2_T3_T4_T6_E12temp_storage+56];
	setp.lt.f64 	%p144, %fd475, %fd477;
	selp.f64 	%fd479, %fd477, %fd475, %p144;
	selp.f64 	%fd480, %fd479, %fd475, %p143;
	setp.gt.u64 	%p145, %rd31, 224;
	ld.shared.f64 	%fd482, [_ZZN3cub18CUB_300001_SM_10006detail6reduce28DeviceReduceSingleTileKernelINS2_10policy_hubIdyN4cuda3__47maximumIdEEE10Policy1000EN6thrust24THRUST_300001_SM_1000_NS12zip_iteratorINS5_3std3__45tupleIJNSC_10device_ptrIdEESI_EEEEEPdyS8_dd12max_abs_diffEEvT0_T1_T2_T3_T4_T6_E12temp_storage+64];
	setp.lt.f64 	%p146, %fd480, %fd482;
	selp.f64 	%fd484, %fd482, %fd480, %p146;
	selp.f64 	%fd533, %fd484, %fd480, %p145;
	bra.uni 	$L__BB6_49;
$L__BB6_28:
	mov.u32 	%r24, %tid.x;
	cvt.u64.u32 	%rd10, %r24;
	mul.wide.u32 	%rd34, %r24, 8;
	add.s64 	%rd11, %rd2, %rd34;
	add.s64 	%rd12, %rd3, %rd34;
	ld.global.f64 	%fd43, [%rd11];
	ld.global.f64 	%fd44, [%rd12];
	sub.f64 	%fd45, %fd43, %fd44;
	abs.f64 	%fd46, %fd45;
	ld.global.f64 	%fd47, [%rd11+2048];
	ld.global.f64 	%fd48, [%rd12+2048];
	sub.f64 	%fd49, %fd47, %fd48;
	abs.f64 	%fd50, %fd49;
	ld.global.f64 	%fd51, [%rd11+4096];
	ld.global.f64 	%fd52, [%rd12+4096];
	sub.f64 	%fd53, %fd51, %fd52;
	abs.f64 	%fd54, %fd53;
	ld.global.f64 	%fd55, [%rd11+6144];
	ld.global.f64 	%fd56, [%rd12+6144];
	sub.f64 	%fd57, %fd55, %fd56;
	abs.f64 	%fd58, %fd57;
	ld.global.f64 	%fd59, [%rd11+8192];
	ld.global.f64 	%fd60, [%rd12+8192];
	sub.f64 	%fd61, %fd59, %fd60;
	abs.f64 	%fd62, %fd61;
	ld.global.f64 	%fd63, [%rd11+10240];
	ld.global.f64 	%fd64, [%rd12+10240];
	sub.f64 	%fd65, %fd63, %fd64;
	abs.f64 	%fd66, %fd65;
	ld.global.f64 	%fd67, [%rd11+12288];
	ld.global.f64 	%fd68, [%rd12+12288];
	sub.f64 	%fd69, %fd67, %fd68;
	abs.f64 	%fd70, %fd69;
	ld.global.f64 	%fd71, [%rd11+14336];
	ld.global.f64 	%fd72, [%rd12+14336];
	sub.f64 	%fd73, %fd71, %fd72;
	abs.f64 	%fd74, %fd73;
	setp.lt.f64 	%p3, %fd46, %fd50;
	selp.f64 	%fd75, %fd50, %fd46, %p3;
	setp.lt.f64 	%p4, %fd75, %fd54;
	selp.f64 	%fd76, %fd54, %fd75, %p4;
	setp.lt.f64 	%p5, %fd76, %fd58;
	selp.f64 	%fd77, %fd58, %fd76, %p5;
	setp.lt.f64 	%p6, %fd77, %fd62;
	selp.f64 	%fd78, %fd62, %fd77, %p6;
	setp.lt.f64 	%p7, %fd78, %fd66;
	selp.f64 	%fd79, %fd66, %fd78, %p7;
	setp.lt.f64 	%p8, %fd79, %fd70;
	selp.f64 	%fd80, %fd70, %fd79, %p8;
	setp.lt.f64 	%p9, %fd80, %fd74;
	selp.f64 	%fd532, %fd74, %fd80, %p9;
	add.s64 	%rd13, %rd31, -2048;
	setp.lt.u64 	%p10, %rd13, 2048;
	mov.b64 	%rd103, 2048;
	@%p10 bra 	$L__BB6_32;
	mov.b64 	%rd103, 2048;
$L__BB6_30:
	shl.b64 	%rd36, %rd103, 3;
	add.s64 	%rd37, %rd11, %rd36;
	add.s64 	%rd38, %rd12, %rd36;
	ld.global.f64 	%fd81, [%rd37];
	ld.global.f64 	%fd82, [%rd38];
	sub.f64 	%fd83, %fd81, %fd82;
	abs.f64 	%fd84, %fd83;
	ld.global.f64 	%fd85, [%rd37+2048];
	ld.global.f64 	%fd86, [%rd38+2048];
	sub.f64 	%fd87, %fd85, %fd86;
	abs.f64 	%fd88, %fd87;
	ld.global.f64 	%fd89, [%rd37+4096];
	ld.global.f64 	%fd90, [%rd38+4096];
	sub.f64 	%fd91, %fd89, %fd90;
	abs.f64 	%fd92, %fd91;
	ld.global.f64 	%fd93, [%rd37+6144];
	ld.global.f64 	%fd94, [%rd38+6144];
	sub.f64 	%fd95, %fd93, %fd94;
	abs.f64 	%fd96, %fd95;
	ld.global.f64 	%fd97, [%rd37+8192];
	ld.global.f64 	%fd98, [%rd38+8192];
	sub.f64 	%fd99, %fd97, %fd98;
	abs.f64 	%fd100, %fd99;
	ld.global.f64 	%fd101, [%rd37+10240];
	ld.global.f64 	%fd102, [%rd38+10240];
	sub.f64 	%fd103, %fd101, %fd102;
	abs.f64 	%fd104, %fd103;
	ld.global.f64 	%fd105, [%rd37+12288];
	ld.global.f64 	%fd106, [%rd38+12288];
	sub.f64 	%fd107, %fd105, %fd106;
	abs.f64 	%fd108, %fd107;
	ld.global.f64 	%fd109, [%rd37+14336];
	ld.global.f64 	%fd110, [%rd38+14336];
	sub.f64 	%fd111, %fd109, %fd110;
	abs.f64 	%fd112, %fd111;
	setp.lt.f64 	%p11, %fd532, %fd84;
	selp.f64 	%fd113, %fd84, %fd532, %p11;
	setp.lt.f64 	%p12, %fd113, %fd88;
	selp.f64 	%fd114, %fd88, %fd113, %p12;
	setp.lt.f64 	%p13, %fd114, %fd92;
	selp.f64 	%fd115, %fd92, %fd114, %p13;
	setp.lt.f64 	%p14, %fd115, %fd96;
	selp.f64 	%fd116, %fd96, %fd115, %p14;
	setp.lt.f64 	%p15, %fd116, %fd100;
	selp.f64 	%fd117, %fd100, %fd116, %p15;
	setp.lt.f64 	%p16, %fd117, %fd104;
	selp.f64 	%fd118, %fd104, %fd117, %p16;
	setp.lt.f64 	%p17, %fd118, %fd108;
	selp.f64 	%fd119, %fd108, %fd118, %p17;
	setp.lt.f64 	%p18, %fd119, %fd112;
	selp.f64 	%fd532, %fd112, %fd119, %p18;
	sub.s64 	%rd39, %rd31, %rd103;
	setp.lt.u64 	%p19, %rd39, 2048;
	@%p19 bra 	$L__BB6_45;
	add.s64 	%rd103, %rd103, 2048;
	setp.le.u64 	%p20, %rd103, %rd13;
	@%p20 bra 	$L__BB6_30;
$L__BB6_32:
	setp.le.u64 	%p21, %rd31, %rd103;
	cvt.u32.u64 	%r42, %rd103;
	cvt.u32.u64 	%r43, %rd31;
	sub.s32 	%r44, %r43, %r42;
	setp.ge.s32 	%p22, %r24, %r44;
	or.pred  	%p23, %p21, %p22;
	@%p23 bra 	$L__BB6_45;
	not.b32 	%r47, %r24;
	add.s32 	%r48, %r47, %r43;
	sub.s32 	%r50, %r48, %r42;
	shr.u32 	%r51, %r50, 8;
	add.s32 	%r25, %r51, 1;
	and.b32  	%r26, %r25, 15;
	setp.lt.u32 	%p24, %r50, 3840;
	mov.u32 	%r242, %r24;
	@%p24 bra 	$L__BB6_36;
	and.b32  	%r52, %r25, 33554416;
	neg.s32 	%r240, %r52;
	add.s64 	%rd40, %rd103, %rd10;
	shl.b64 	%rd41, %rd40, 3;
	add.s64 	%rd42, %rd41, 16384;
	add.s64 	%rd105, %rd2, %rd42;
	add.s64 	%rd104, %rd3, %rd42;
	mov.u32 	%r242, %r24;
$L__BB6_35:
	.pragma "nounroll";
	ld.global.f64 	%fd121, [%rd105+-16384];
	ld.global.f64 	%fd122, [%rd104+-16384];
	sub.f64 	%fd123, %fd121, %fd122;
	abs.f64 	%fd124, %fd123;
	setp.lt.f64 	%p25, %fd532, %fd124;
	selp.f64 	%fd125, %fd124, %fd532, %p25;
	ld.global.f64 	%fd126, [%rd105+-14336];
	ld.global.f64 	%fd127, [%rd104+-14336];
	sub.f64 	%fd128, %fd126, %fd127;
	abs.f64 	%fd129, %fd128;
	setp.lt.f64 	%p26, %fd125, %fd129;
	selp.f64 	%fd130, %fd129, %fd125, %p26;
	ld.global.f64 	%fd131, [%rd105+-12288];
	ld.global.f64 	%fd132, [%rd104+-12288];
	sub.f64 	%fd133, %fd131, %fd132;
	abs.f64 	%fd134, %fd133;
	setp.lt.f64 	%p27, %fd130, %fd134;
	selp.f64 	%fd135, %fd134, %fd130, %p27;
	ld.global.f64 	%fd136, [%rd105+-10240];
	ld.global.f64 	%fd137, [%rd104+-10240];
	sub.f64 	%fd138, %fd136, %fd137;
	abs.f64 	%fd139, %fd138;
	setp.lt.f64 	%p28, %fd135, %fd139;
	selp.f64 	%fd140, %fd139, %fd135, %p28;
	ld.global.f64 	%fd141, [%rd105+-8192];
	ld.global.f64 	%fd142, [%rd104+-8192];
	sub.f64 	%fd143, %fd141, %fd142;
	abs.f64 	%fd144, %fd143;
	setp.lt.f64 	%p29, %fd140, %fd144;
	selp.f64 	%fd145, %fd144, %fd140, %p29;
	ld.global.f64 	%fd146, [%rd105+-6144];
	ld.global.f64 	%fd147, [%rd104+-6144];
	sub.f64 	%fd148, %fd146, %fd147;
	abs.f64 	%fd149, %fd148;
	setp.lt.f64 	%p30, %fd145, %fd149;
	selp.f64 	%fd150, %fd149, %fd145, %p30;
	ld.global.f64 	%fd151, [%rd105+-4096];
	ld.global.f64 	%fd152, [%rd104+-4096];
	sub.f64 	%fd153, %fd151, %fd152;
	abs.f64 	%fd154, %fd153;
	setp.lt.f64 	%p31, %fd150, %fd154;
	selp.f64 	%fd155, %fd154, %fd150, %p31;
	ld.global.f64 	%fd156, [%rd105+-2048];
	ld.global.f64 	%fd157, [%rd104+-2048];
	sub.f64 	%fd158, %fd156, %fd157;
	abs.f64 	%fd159, %fd158;
	setp.lt.f64 	%p32, %fd155, %fd159;
	selp.f64 	%fd160, %fd159, %fd155, %p32;
	ld.global.f64 	%fd161, [%rd105];
	ld.global.f64 	%fd162, [%rd104];
	sub.f64 	%fd163, %fd161, %fd162;
	abs.f64 	%fd164, %fd163;
	setp.lt.f64 	%p33, %fd160, %fd164;
	selp.f64 	%fd165, %fd164, %fd160, %p33;
	ld.global.f64 	%fd166, [%rd105+2048];
	ld.global.f64 	%fd167, [%rd104+2048];
	sub.f64 	%fd168, %fd166, %fd167;
	abs.f64 	%fd169, %fd168;
	setp.lt.f64 	%p34, %fd165, %fd169;
	selp.f64 	%fd170, %fd169, %fd165, %p34;
	ld.global.f64 	%fd171, [%rd105+4096];
	ld.global.f64 	%fd172, [%rd104+4096];
	sub.f64 	%fd173, %fd171, %fd172;
	abs.f64 	%fd174, %fd173;
	setp.lt.f64 	%p35, %fd170, %fd174;
	selp.f64 	%fd175, %fd174, %fd170, %p35;
	ld.global.f64 	%fd176, [%rd105+6144];
	ld.global.f64 	%fd177, [%rd104+6144];
	sub.f64 	%fd178, %fd176, %fd177;
	abs.f64 	%fd179, %fd178;
	setp.lt.f64 	%p36, %fd175, %fd179;
	selp.f64 	%fd180, %fd179, %fd175, %p36;
	ld.global.f64 	%fd181, [%rd105+8192];
	ld.global.f64 	%fd182, [%rd104+8192];
	sub.f64 	%fd183, %fd181, %fd182;
	abs.f64 	%fd184, %fd183;
	setp.lt.f64 	%p37, %fd180, %fd184;
	selp.f64 	%fd185, %fd184, %fd180, %p37;
	ld.global.f64 	%fd186, [%rd105+10240];
	ld.global.f64 	%fd187, [%rd104+10240];
	sub.f64 	%fd188, %fd186, %fd187;
	abs.f64 	%fd189, %fd188;
	setp.lt.f64 	%p38, %fd185, %fd189;
	selp.f64 	%fd190, %fd189, %fd185, %p38;
	ld.global.f64 	%fd191, [%rd105+12288];
	ld.global.f64 	%fd192, [%rd104+12288];
	sub.f64 	%fd193, %fd191, %fd192;
	abs.f64 	%fd194, %fd193;
	setp.lt.f64 	%p39, %fd190, %fd194;
	selp.f64 	%fd195, %fd194, %fd190, %p39;
	ld.global.f64 	%fd196, [%rd105+14336];
	ld.global.f64 	%fd197, [%rd104+14336];
	sub.f64 	%fd198, %fd196, %fd197;
	abs.f64 	%fd199, %fd198;
	setp.lt.f64 	%p40, %fd195, %fd199;
	selp.f64 	%fd532, %fd199, %fd195, %p40;
	add.s32 	%r242, %r242, 4096;
	add.s32 	%r240, %r240, 16;
	add.s64 	%rd105, %rd105, 32768;
	add.s64 	%rd104, %rd104, 32768;
	setp.ne.s32 	%p41, %r240, 0;
	@%p41 bra 	$L__BB6_35;
$L__BB6_36:
	setp.eq.s32 	%p42, %r26, 0;
	@%p42 bra 	$L__BB6_45;
	and.b32  	%r33, %r25, 7;
	setp.lt.u32 	%p43, %r26, 8;
	@%p43 bra 	$L__BB6_39;
	cvt.u64.u32 	%rd43, %r242;
	add.s64 	%rd44, %rd103, %rd43;
	shl.b64 	%rd45, %rd44, 3;
	add.s64 	%rd46, %rd2, %rd45;
	add.s64 	%rd47, %rd3, %rd45;
	ld.global.f64 	%fd201, [%rd46];
	ld.global.f64 	%fd202, [%rd47];
	sub.f64 	%fd203, %fd201, %fd202;
	abs.f64 	%fd204, %fd203;
	setp.lt.f64 	%p44, %fd532, %fd204;
	selp.f64 	%fd205, %fd204, %fd532, %p44;
	ld.global.f64 	%fd206, [%rd46+2048];
	ld.global.f64 	%fd207, [%rd47+2048];
	sub.f64 	%fd208, %fd206, %fd207;
	abs.f64 	%fd209, %fd208;
	setp.lt.f64 	%p45, %fd205, %fd209;
	selp.f64 	%fd210, %fd209, %fd205, %p45;
	ld.global.f64 	%fd211, [%rd46+4096];
	ld.global.f64 	%fd212, [%rd47+4096];
	sub.f64 	%fd213, %fd211, %fd212;
	abs.f64 	%fd214, %fd213;
	setp.lt.f64 	%p46, %fd210, %fd214;
	selp.f64 	%fd215, %fd214, %fd210, %p46;
	ld.global.f64 	%fd216, [%rd46+6144];
	ld.global.f64 	%fd217, [%rd47+6144];
	sub.f64 	%fd218, %fd216, %fd217;
	abs.f64 	%fd219, %fd218;
	setp.lt.f64 	%p47, %fd215, %fd219;
	selp.f64 	%fd220, %fd219, %fd215, %p47;
	ld.global.f64 	%fd221, [%rd46+8192];
	ld.global.f64 	%fd222, [%rd47+8192];
	sub.f64 	%fd223, %fd221, %fd222;
	abs.f64 	%fd224, %fd223;
	setp.lt.f64 	%p48, %fd220, %fd224;
	selp.f64 	%fd225, %fd224, %fd220, %p48;
	ld.global.f64 	%fd226, [%rd46+10240];
	ld.global.f64 	%fd227, [%rd47+10240];
	sub.f64 	%fd228, %fd226, %fd227;
	abs.f64 	%fd229, %fd228;
	setp.lt.f64 	%p49, %fd225, %fd229;
	selp.f64 	%fd230, %fd229, %fd225, %p49;
	ld.global.f64 	%fd231, [%rd46+12288];
	ld.global.f64 	%fd232, [%rd47+12288];
	sub.f64 	%fd233, %fd231, %fd232;
	abs.f64 	%fd234, %fd233;
	setp.lt.f64 	%p50, %fd230, %fd234;
	selp.f64 	%fd235, %fd234, %fd230, %p50;
	ld.global.f64 	%fd236, [%rd46+14336];
	ld.global.f64 	%fd237, [%rd47+14336];
	sub.f64 	%fd238, %fd236, %fd237;
	abs.f64 	%fd239, %fd238;
	setp.lt.f64 	%p51, %fd235, %fd239;
	selp.f64 	%fd532, %fd239, %fd235, %p51;
	add.s32 	%r242, %r242, 2048;
$L__BB6_39:
	setp.eq.s32 	%p52, %r33, 0;
	@%p52 bra 	$L__BB6_45;
	and.b32  	%r36, %r25, 3;
	setp.lt.u32 	%p53, %r33, 4;
	@%p53 bra 	$L__BB6_42;
	cvt.u64.u32 	%rd48, %r242;
	add.s64 	%rd49, %rd103, %rd48;
	shl.b64 	%rd50, %rd49, 3;
	add.s64 	%rd51, %rd2, %rd50;
	add.s64 	%rd52, %rd3, %rd50;
	ld.global.f64 	%fd241, [%rd51];
	ld.global.f64 	%fd242, [%rd52];
	sub.f64 	%fd243, %fd241, %fd242;
	abs.f64 	%fd244, %fd243;
	setp.lt.f64 	%p54, %fd532, %fd244;
	selp.f64 	%fd245, %fd244, %fd532, %p54;
	ld.global.f64 	%fd246, [%rd51+2048];
	ld.global.f64 	%fd247, [%rd52+2048];
	sub.f64 	%fd248, %fd246, %fd247;
	abs.f64 	%fd249, %fd248;
	setp.lt.f64 	%p55, %fd245, %fd249;
	selp.f64 	%fd250, %fd249, %fd245, %p55;
	ld.global.f64 	%fd251, [%rd51+4096];
	ld.global.f64 	%fd252, [%rd52+4096];
	sub.f64 	%fd253, %fd251, %fd252;
	abs.f64 	%fd254, %fd253;
	setp.lt.f64 	%p56, %fd250, %fd254;
	selp.f64 	%fd255, %fd254, %fd250, %p56;
	ld.global.f64 	%fd256, [%rd51+6144];
	ld.global.f64 	%fd257, [%rd52+6144];
	sub.f64 	%fd258, %fd256, %fd257;
	abs.f64 	%fd259, %fd258;
	setp.lt.f64 	%p57, %fd255, %fd259;
	selp.f64 	%fd532, %fd259, %fd255, %p57;
	add.s32 	%r242, %r242, 1024;
$L__BB6_42:
	setp.eq.s32 	%p58, %r36, 0;
	@%p58 bra 	$L__BB6_45;
	cvt.u64.u32 	%rd53, %r242;
	add.s64 	%rd54, %rd103, %rd53;
	shl.b64 	%rd55, %rd54, 3;
	add.s64 	%rd107, %rd3, %rd55;
	add.s64 	%rd106, %rd2, %rd55;
	neg.s32 	%r245, %r36;
$L__BB6_44:
	.pragma "nounroll";
	ld.global.f64 	%fd260, [%rd106];
	ld.global.f64 	%fd261, [%rd107];
	sub.f64 	%fd262, %fd260, %fd261;
	abs.f64 	%fd263, %fd262;
	setp.lt.f64 	%p59, %fd532, %fd263;
	selp.f64 	%fd532, %fd263, %fd532, %p59;
	add.s64 	%rd107, %rd107, 2048;
	add.s64 	%rd106, %rd106, 2048;
	add.s32 	%r245, %r245, 1;
	setp.ne.s32 	%p60, %r245, 0;
	@%p60 bra 	$L__BB6_44;
$L__BB6_45:
	// begin inline asm
	mov.u32 %r53, %laneid;
	// end inline asm
	mov.b64 	%rd56, %fd532;
	mov.b64 	{%r55, %r60}, %rd56;
	mov.b32 	%r61, 1;
	mov.b32 	%r102, 31;
	mov.b32 	%r103, -1;
	// begin inline asm
	shfl.sync.down.b32 %r54, %r55, %r61, %r102, %r103;
	// end inline asm
	// begin inline asm
	shfl.sync.down.b32 %r59, %r60, %r61, %r102, %r103;
	// end inline asm
	mov.b64 	%rd57, {%r54, %r59};
	mov.b64 	%fd264, %rd57;
	setp.gt.s32 	%p61, %r53, 30;
	setp.lt.f64 	%p62, %fd532, %fd264;
	selp.f64 	%fd265, %fd264, %fd532, %p62;
	selp.f64 	%fd266, %fd532, %fd265, %p61;
	mov.b64 	%rd58, %fd266;
	mov.b64 	{%r65, %r70}, %rd58;
	mov.b32 	%r71, 2;
	// begin inline asm
	shfl.sync.down.b32 %r64, %r65, %r71, %r102, %r103;
	// end inline asm
	// begin inline asm
	shfl.sync.down.b32 %r69, %r70, %r71, %r102, %r103;
	// end inline asm
	mov.b64 	%rd59, {%r64, %r69};
	mov.b64 	%fd267, %rd59;
	setp.gt.s32 	%p63, %r53, 29;
	setp.lt.f64 	%p64, %fd266, %fd267;
	selp.f64 	%fd268, %fd267, %fd266, %p64;
	selp.f64 	%fd269, %fd266, %fd268, %p63;
	mov.b64 	%rd60, %fd269;
	mov.b64 	{%r75, %r80}, %rd60;
	mov.b32 	%r81, 4;
	// begin inline asm
	shfl.sync.down.b32 %r74, %r75, %r81, %r102, %r103;
	// end inline asm
	// begin inline asm
	shfl.sync.down.b32 %r79, %r80, %r81, %r102, %r103;
	// end inline asm
	mov.b64 	%rd61, {%r74, %r79};
	mov.b64 	%fd270, %rd61;
	setp.gt.s32 	%p65, %r53, 27;
	setp.lt.f64 	%p66, %fd269, %fd270;
	selp.f64 	%fd271, %fd270, %fd269, %p66;
	selp.f64 	%fd272, %fd269, %fd271, %p65;
	mov.b64 	%rd62, %fd272;
	mov.b64 	{%r85, %r90}, %rd62;
	mov.b32 	%r91, 8;
	// begin inline asm
	shfl.sync.down.b32 %r84, %r85, %r91, %r102, %r103;
	// end inline asm
	// begin inline asm
	shfl.sync.down.b32 %r89, %r90, %r91, %r102, %r103;
	// end inline asm
	mov.b64 	%rd63, {%r84, %r89};
	mov.b64 	%fd273, %rd63;
	setp.gt.s32 	%p67, %r53, 23;
	setp.lt.f64 	%p68, %fd272, %fd273;
	selp.f64 	%fd274, %fd273, %fd272, %p68;
	selp.f64 	%fd275, %fd272, %fd274, %p67;
	mov.b64 	%rd64, %fd275;
	mov.b64 	{%r95, %r100}, %rd64;
	mov.b32 	%r101, 16;
	// begin inline asm
	shfl.sync.down.b32 %r94, %r95, %r101, %r102, %r103;
	// end inline asm
	// begin inline asm
	shfl.sync.down.b32 %r99, %r100, %r101, %r102, %r103;
	// end inline asm
	mov.b64 	%rd65, {%r94, %r99};
	mov.b64 	%fd276, %rd65;
	setp.gt.s32 	%p69, %r53, 15;
	setp.lt.f64 	%p70, %fd275, %fd276;
	selp.f64 	%fd38, %fd276, %fd275, %p70;
	selp.f64 	%fd533, %fd275, %fd38, %p69;
	setp.ne.s32 	%p71, %r53, 0;
	@%p71 bra 	$L__BB6_47;
	shr.u32 	%r104, %r24, 2;
	and.b32  	%r105, %r104, 248;
	mov.u32 	%r106, _ZZN3cub18CUB_300001_SM_10006detail6reduce28DeviceReduceSingleTileKernelINS2_10policy_hubIdyN4cuda3__47maximumIdEEE10Policy1000EN6thrust24THRUST_300001_SM_1000_NS12zip_iteratorINS5_3std3__45tupleIJNSC_10device_ptrIdEESI_EEEEEPdyS8_dd12max_abs_diffEEvT0_T1_T2_T3_T4_T6_E12temp_storage;
	add.s32 	%r107, %r106, %r105;
	st.shared.f64 	[%r107+8], %fd38;
$L__BB6_47:
	bar.sync 	0;
	setp.ne.s32 	%p72, %r24, 0;
	@%p72 bra 	$L__BB6_49;
	ld.shared.f64 	%fd277, [_ZZN3cub18CUB_300001_SM_10006detail6reduce28DeviceReduceSingleTileKernelINS2_10policy_hubIdyN4cuda3__47maximumIdEEE10Policy1000EN6thrust24THRUST_300001_SM_1000_NS12zip_iteratorINS5_3std3__45tupleIJNSC_10device_ptrIdEESI_EEEEEPdyS8_dd12max_abs_diffEEvT0_T1_T2_T3_T4_T6_E12temp_storage+16];
	setp.lt.f64 	%p73, %fd533, %fd277;
	selp.f64 	%fd278, %fd277, %fd533, %p73;
	ld.shared.f64 	%fd279, [_ZZN3cub18CUB_300001_SM_10006detail6reduce28DeviceReduceSingleTileKernelINS2_10policy_hubIdyN4cuda3__47maximumIdEEE10Policy1000EN6thrust24THRUST_300001_SM_1000_NS12zip_iteratorINS5_3std3__45tupleIJNSC_10device_ptrIdEESI_EEEEEPdyS8_dd12max_abs_diffEEvT0_T1_T2_T3_T4_T6_E12temp_storage+24];
	setp.lt.f64 	%p74, %fd278, %fd279;
	selp.f64 	%fd280, %fd279, %fd278, %p74;
	ld.shared.f64 	%fd281, [_ZZN3cub18CUB_300001_SM_10006detail6reduce28DeviceReduceSingleTileKernelINS2_10policy_hubIdyN4cuda3__47maximumIdEEE10Policy1000EN6thrust24THRUST_300001_SM_1000_NS12zip_iteratorINS5_3std3__45tupleIJNSC_10device_ptrIdEESI_EEEEEPdyS8_dd12max_abs_diffEEvT0_T1_T2_T3_T4_T6_E12temp_storage+32];
	setp.lt.f64 	%p75, %fd280, %fd281;
	selp.f64 	%fd282, %fd281, %fd280, %p75;
	ld.shared.f64 	%fd283, [_ZZN3cub18CUB_300001_SM_10006detail6reduce28DeviceReduceSingleTileKernelINS2_10policy_hubIdyN4cuda3__47maximumIdEEE10Policy1000EN6thrust24THRUST_300001_SM_1000_NS12zip_iteratorINS5_3std3__45tupleIJNSC_10device_ptrIdEESI_EEEEEPdyS8_dd12max_abs_diffEEvT0_T1_T2_T3_T4_T6_E12temp_storage+40];
	setp.lt.f64 	%p76, %fd282, %fd283;
	selp.f64 	%fd284, %fd283, %fd282, %p76;
	ld.shared.f64 	%fd285, [_ZZN3cub18CUB_300001_SM_10006detail6reduce28DeviceReduceSingleTileKernelINS2_10policy_hubIdyN4cuda3__47maximumIdEEE10Policy1000EN6thrust24THRUST_300001_SM_1000_NS12zip_iteratorINS5_3std3__45tupleIJNSC_10device_ptrIdEESI_EEEEEPdyS8_dd12max_abs_diffEEvT0_T1_T2_T3_T4_T6_E12temp_storage+48];
	setp.lt.f64 	%p77, %fd284, %fd285;
	selp.f64 	%fd286, %fd285, %fd284, %p77;
	ld.shared.f64 	%fd287, [_ZZN3cub18CUB_300001_SM_10006detail6reduce28DeviceReduceSingleTileKernelINS2_10policy_hubIdyN4cuda3__47maximumIdEEE10Policy1000EN6thrust24THRUST_300001_SM_1000_NS12zip_iteratorINS5_3std3__45tupleIJNSC_10device_ptrIdEESI_EEEEEPdyS8_dd12max_abs_diffEEvT0_T1_T2_T3_T4_T6_E12temp_storage+56];
	setp.lt.f64 	%p78, %fd286, %fd287;
	selp.f64 	%fd288, %fd287, %fd286, %p78;
	ld.shared.f64 	%fd289, [_ZZN3cub18CUB_300001_SM_10006detail6reduce28DeviceReduceSingleTileKernelINS2_10policy_hubIdyN4cuda3__47maximumIdEEE10Policy1000EN6thrust24THRUST_300001_SM_1000_NS12zip_iteratorINS5_3std3__45tupleIJNSC_10device_ptrIdEESI_EEEEEPdyS8_dd12max_abs_diffEEvT0_T1_T2_T3_T4_T6_E12temp_storage+64];
	setp.lt.f64 	%p79, %fd288, %fd289;
	selp.f64 	%fd533, %fd289, %fd288, %p79;
$L__BB6_49:
	mov.u32 	%r230, %tid.x;
	setp.ne.s32 	%p166, %r230, 0;
	@%p166 bra 	$L__BB6_51;
	setp.lt.f64 	%p167, %fd42, %fd533;
	selp.f64 	%fd511, %fd533, %fd42, %p167;
	st.global.f64 	[%rd1], %fd511;
$L__BB6_51:
	ret;

}
	// .globl	_ZN3cub18CUB_300001_SM_10006detail6reduce18DeviceReduceKernelINS2_10policy_hubIdyN4cuda3__47maximumIdEEE10Policy1000EN6thrust24THRUST_300001_SM_1000_NS12zip_iteratorINS5_3std3__45tupleIJNSC_10device_ptrIdEESI_EEEEEyS8_d12max_abs_diffEEvT0_PT3_T1_NS0_13GridEvenShareISP_EET2_T4_
.visible .entry _ZN3cub18CUB_300001_SM_10006detail6reduce18DeviceReduceKernelINS2_10policy_hubIdyN4cuda3__47maximumIdEEE10Policy1000EN6thrust24THRUST_300001_SM_1000_NS12zip_iteratorINS5_3std3__45tupleIJNSC_10device_ptrIdEESI_EEEEEyS8_d12max_abs_diffEEvT0_PT3_T1_NS0_13GridEvenShareISP_EET2_T4_(
	.param .align 8 .b8 _ZN3cub18CUB_300001_SM_10006detail6reduce18DeviceReduceKernelINS2_10policy_hubIdyN4cuda3__47maximumIdEEE10Policy1000EN6thrust24THRUST_300001_SM_1000_NS12zip_iteratorINS5_3std3__45tupleIJNSC_10device_ptrIdEESI_EEEEEyS8_d12max_abs_diffEEvT0_PT3_T1_NS0_13GridEvenShareISP_EET2_T4__param_0[16],
	.param .u64 .ptr .align 1 _ZN3cub18CUB_300001_SM_10006detail6reduce18DeviceReduceKernelINS2_10policy_hubIdyN4cuda3__47maximumIdEEE10Policy1000EN6thrust24THRUST_300001_SM_1000_NS12zip_iteratorINS5_3std3__45tupleIJNSC_10device_ptrIdEESI_EEEEEyS8_d12max_abs_diffEEvT0_PT3_T1_NS0_13GridEvenShareISP_EET2_T4__param_1,
	.param .u64 _ZN3cub18CUB_300001_SM_10006detail6reduce18DeviceReduceKernelINS2_10policy_hubIdyN4cuda3__47maximumIdEEE10Policy1000EN6thrust24THRUST_300001_SM_1000_NS12zip_iteratorINS5_3std3__45tupleIJNSC_10device_ptrIdEESI_EEEEEyS8_d12max_abs_diffEEvT0_PT3_T1_NS0_13GridEvenShareISP_EET2_T4__param_2,
	.param .align 8 .b8 _ZN3cub18CUB_300001_SM_10006detail6reduce18DeviceReduceKernelINS2_10policy_hubIdyN4cuda3__47maximumIdEEE10Policy1000EN6thrust24THRUST_300001_SM_1000_NS12zip_iteratorINS5_3std3__45tupleIJNSC_10device_ptrIdEESI_EEEEEyS8_d12max_abs_diffEEvT0_PT3_T1_NS0_13GridEvenShareISP_EET2_T4__param_3[72],
	.param .align 1 .b8 _ZN3cub18CUB_300001_SM_10006detail6reduce18DeviceReduceKernelINS2_10policy_hubIdyN4cuda3__47maximumIdEEE10Policy1000EN6thrust24THRUST_300001_SM_1000_NS12zip_iteratorINS5_3std3__45tupleIJNSC_10device_ptrIdEESI_EEEEEyS8_d12max_abs_diffEEvT0_PT3_T1_NS0_13GridEvenShareISP_EET2_T4__param_4[1],
	.param .align 1 .b8 _ZN3cub18CUB_300001_SM_10006detail6reduce18DeviceReduceKernelINS2_10policy_hubIdyN4cuda3__47maximumIdEEE10Policy1000EN6thrust24THRUST_300001_SM_1000_NS12zip_iteratorINS5_3std3__45tupleIJNSC_10device_ptrIdEESI_EEEEEyS8_d12max_abs_diffEEvT0_PT3_T1_NS0_13GridEvenShareISP_EET2_T4__param_5[1]
)
.maxntid 256
{
	.reg .pred 	%p<166>;
	.reg .b16 	%rs<4>;
	.reg .b32 	%r<279>;
	.reg .b64 	%rd<136>;
	.reg .b64 	%fd<530>;
	// demoted variable
	.shared .align 8 .b8 _ZZN3cub18CUB_300001_SM_10006detail6reduce18DeviceReduceKernelINS2_10policy_hubIdyN4cuda3__47maximumIdEEE10Policy1000EN6thrust24THRUST_300001_SM_1000_NS12zip_iteratorINS5_3std3__45tupleIJNSC_10device_ptrIdEESI_EEEEEyS8_d12max_abs_diffEEvT0_PT3_T1_NS0_13GridEvenShareISP_EET2_T4_E12temp_storage[80];
	ld.param.u64 	%rd1, [_ZN3cub18CUB_300001_SM_10006detail6reduce18DeviceReduceKernelINS2_10policy_hubIdyN4cuda3__47maximumIdEEE10Policy1000EN6thrust24THRUST_300001_SM_1000_NS12zip_iteratorINS5_3std3__45tupleIJNSC_10device_ptrIdEESI_EEEEEyS8_d12max_abs_diffEEvT0_PT3_T1_NS0_13GridEvenShareISP_EET2_T4__param_3+32];
	ld.param.u32 	%r1, [_ZN3cub18CUB_300001_SM_10006detail6reduce18DeviceReduceKernelINS2_10policy_hubIdyN4cuda3__47maximumIdEEE10Policy1000EN6thrust24THRUST_300001_SM_1000_NS12zip_iteratorINS5_3std3__45tupleIJNSC_10device_ptrIdEESI_EEEEEyS8_d12max_abs_diffEEvT0_PT3_T1_NS0_13GridEvenShareISP_EET2_T4__param_3+40];
	ld.param.u64 	%rd40, [_ZN3cub18CUB_300001_SM_10006detail6reduce18DeviceReduceKernelINS2_10policy_hubIdyN4cuda3__47maximumIdEEE10Policy1000EN6thrust24THRUST_300001_SM_1000_NS12zip_iteratorINS5_3std3__45tupleIJNSC_10device_ptrIdEESI_EEEEEyS8_d12max_abs_diffEEvT0_PT3_T1_NS0_13GridEvenShareISP_EET2_T4__param_0+8];
	ld.param.u64 	%rd39, [_ZN3cub18CUB_300001_SM_10006detail6reduce18DeviceReduceKernelINS2_10policy_hubIdyN4cuda3__47maximumIdEEE10Policy1000EN6thrust24THRUST_300001_SM_1000_NS12zip_iteratorINS5_3std3__45tupleIJNSC_10device_ptrIdEESI_EEEEEyS8_d12max_abs_diffEEvT0_PT3_T1_NS0_13GridEvenShareISP_EET2_T4__param_0];
	cvta.to.global.u64 	%rd2, %rd39;
	cvta.to.global.u64 	%rd3, %rd40;
	mov.u32 	%r2, %ctaid.x;
	shl.b32 	%r50, %r1, 11;
	cvt.s64.s32 	%rd4, %r50;
	shl.b32 	%r51, %r2, 11;
	cvt.u64.u32 	%rd5, %r51;
	sub.s64 	%rd6, %rd1, %rd5;
	setp.gt.u64 	%p1, %rd6, 2047;
	@%p1 bra 	$L__BB7_25;
	cvt.u32.u64 	%r135, %rd5;
	cvt.u32.u64 	%r3, %rd1;
	sub.s32 	%r4, %r3, %r135;
	mov.u32 	%r5, %tid.x;
	setp.ge.s32 	%p79, %r5, %r4;
	mov.f64 	%fd518, 0d0000000000000000;
	mov.u32 	%r266, %r5;
	@%p79 bra 	$L__BB7_3;
	add.s32 	%r137, %r135, %r5;
	mul.wide.u32 	%rd81, %r137, 8;
	add.s64 	%rd82, %rd2, %rd81;
	add.s64 	%rd83, %rd3, %rd81;
	ld.global.f64 	%fd289, [%rd82];
	ld.global.f64 	%fd290, [%rd83];
	sub.f64 	%fd291, %fd289, %fd290;
	abs.f64 	%fd518, %fd291;
	add.s32 	%r266, %r5, 256;
$L__BB7_3:
	setp.ge.s32 	%p80, %r266, %r4;
	@%p80 bra 	$L__BB7_16;
	not.b32 	%r139, %r266;
	add.s32 	%r140, %r139, %r3;
	sub.s32 	%r141, %r140, %r135;
	shr.u32 	%r142, %r141, 8;
	add.s32 	%r8, %r142, 1;
	and.b32  	%r9, %r8, 15;
	setp.lt.u32 	%p81, %r141, 3840;
	@%p81 bra 	$L__BB7_7;
	and.b32  	%r143, %r8, 33554416;
	neg.s32 	%r264, %r143;
	mul.wide.u32 	%rd84, %r2, 16384;
	mul.wide.u32 	%rd85, %r266, 8;
	or.b64  	%rd86, %rd84, %rd85;
	add.s64 	%rd87, %rd86, 16384;
	add.s64 	%rd127, %rd2, %rd87;
	add.s64 	%rd126, %rd3, %rd87;
$L__BB7_6:
	.pragma "nounroll";
	ld.global.f64 	%fd293, [%rd127+-16384];
	ld.global.f64 	%fd294, [%rd126+-16384];
	sub.f64 	%fd295, %fd293, %fd294;
	abs.f64 	%fd296, %fd295;
	setp.lt.f64 	%p82, %fd518, %fd296;
	selp.f64 	%fd297, %fd296, %fd518, %p82;
	ld.global.f64 	%fd298, [%rd127+-14336];
	ld.global.f64 	%fd299, [%rd126+-14336];
	sub.f64 	%fd300, %fd298, %fd299;
	abs.f64 	%fd301, %fd300;
	setp.lt.f64 	%p83, %fd297, %fd301;
	selp.f64 	%fd302, %fd301, %fd297, %p83;
	ld.global.f64 	%fd303, [%rd127+-12288];
	ld.global.f64 	%fd304, [%rd126+-12288];
	sub.f64 	%fd305, %fd303, %fd304;
	abs.f64 	%fd306, %fd305;
	setp.lt.f64 	%p84, %fd302, %fd306;
	selp.f64 	%fd307, %fd306, %fd302, %p84;
	ld.global.f64 	%fd308, [%rd127+-10240];
	ld.global.f64 	%fd309, [%rd126+-10240];
	sub.f64 	%fd310, %fd308, %fd309;
	abs.f64 	%fd311, %fd310;
	setp.lt.f64 	%p85, %fd307, %fd311;
	selp.f64 	%fd312, %fd311, %fd307, %p85;
	ld.global.f64 	%fd313, [%rd127+-8192];
	ld.global.f64 	%fd314, [%rd126+-8192];
	sub.f64 	%fd315, %fd313, %fd314;
	abs.f64 	%fd316, %fd315;
	setp.lt.f64 	%p86, %fd312, %fd316;
	selp.f64 	%fd317, %fd316, %fd312, %p86;
	ld.global.f64 	%fd318, [%rd127+-6144];
	ld.global.f64 	%fd319, [%rd126+-6144];
	sub.f64 	%fd320, %fd318, %fd319;
	abs.f64 	%fd321, %fd320;
	setp.lt.f64 	%p87, %fd317, %fd321;
	selp.f64 	%fd322, %fd321, %fd317, %p87;
	ld.global.f64 	%fd323, [%rd127+-4096];
	ld.global.f64 	%fd324, [%rd126+-4096];
	sub.f64 	%fd325, %fd323, %fd324;
	abs.f64 	%fd326, %fd325;
	setp.lt.f64 	%p88, %fd322, %fd326;
	selp.f64 	%fd327, %fd326, %fd322, %p88;
	ld.global.f64 	%fd328, [%rd127+-2048];
	ld.global.f64 	%fd329, [%rd126+-2048];
	sub.f64 	%fd330, %fd328, %fd329;
	abs.f64 	%fd331, %fd330;
	setp.lt.f64 	%p89, %fd327, %fd331;
	selp.f64 	%fd332, %fd331, %fd327, %p89;
	ld.global.f64 	%fd333, [%rd127];
	ld.global.f64 	%fd334, [%rd126];
	sub.f64 	%fd335, %fd333, %fd334;
	abs.f64 	%fd336, %fd335;
	setp.lt.f64 	%p90, %fd332, %fd336;
	selp.f64 	%fd337, %fd336, %fd332, %p90;
	ld.global.f64 	%fd338, [%rd127+2048];
	ld.global.f64 	%fd339, [%rd126+2048];
	sub.f64 	%fd340, %fd338, %fd339;
	abs.f64 	%fd341, %fd340;
	setp.lt.f64 	%p91, %fd337, %fd341;
	selp.f64 	%fd342, %fd341, %fd337, %p91;
	ld.global.f64 	%fd343, [%rd127+4096];
	ld.global.f64 	%fd344, [%rd126+4096];
	sub.f64 	%fd345, %fd343, %fd344;
	abs.f64 	%fd346, %fd345;
	setp.lt.f64 	%p92, %fd342, %fd346;
	selp.f64 	%fd347, %fd346, %fd342, %p92;
	ld.global.f64 	%fd348, [%rd127+6144];
	ld.global.f64 	%fd349, [%rd126+6144];
	sub.f64 	%fd350, %fd348, %fd349;
	abs.f64 	%fd351, %fd350;
	setp.lt.f64 	%p93, %fd347, %fd351;
	selp.f64 	%fd352, %fd351, %fd347, %p93;
	ld.global.f64 	%fd353, [%rd127+8192];
	ld.global.f64 	%fd354, [%rd126+8192];
	sub.f64 	%fd355, %fd353, %fd354;
	abs.f64 	%fd356, %fd355;
	setp.lt.f64 	%p94, %fd352, %fd356;
	selp.f64 	%fd357, %fd356, %fd352, %p94;
	ld.global.f64 	%fd358, [%rd127+10240];
	ld.global.f64 	%fd359, [%rd126+10240];
	sub.f64 	%fd360, %fd358, %fd359;
	abs.f64 	%fd361, %fd360;
	setp.lt.f64 	%p95, %fd357, %fd361;
	selp.f64 	%fd362, %fd361, %fd357, %p95;
	ld.global.f64 	%fd363, [%rd127+12288];
	ld.global.f64 	%fd364, [%rd126+12288];
	sub.f64 	%fd365, %fd363, %fd364;
	abs.f64 	%fd366, %fd365;
	setp.lt.f64 	%p96, %fd362, %fd366;
	selp.f64 	%fd367, %fd366, %fd362, %p96;
	ld.global.f64 	%fd368, [%rd127+14336];
	ld.global.f64 	%fd369, [%rd126+14336];
	sub.f64 	%fd370, %fd368, %fd369;
	abs.f64 	%fd371, %fd370;
	setp.lt.f64 	%p97, %fd367, %fd371;
	selp.f64 	%fd518, %fd371, %fd367, %p97;
	add.s32 	%r266, %r266, 4096;
	add.s32 	%r264, %r264, 16;
	add.s64 	%rd127, %rd127, 32768;
	add.s64 	%rd126, %rd126, 32768;
	setp.ne.s32 	%p98, %r264, 0;
	@%p98 bra 	$L__BB7_6;
$L__BB7_7:
	setp.eq.s32 	%p99, %r9, 0;
	@%p99 bra 	$L__BB7_16;
	and.b32  	%r16, %r8, 7;
	setp.lt.u32 	%p100, %r9, 8;
	@%p100 bra 	$L__BB7_10;
	cvt.s64.s32 	%rd88, %r266;
	add.s64 	%rd89, %rd88, %rd5;
	shl.b64 	%rd90, %rd89, 3;
	add.s64 	%rd91, %rd2, %rd90;
	add.s64 	%rd92, %rd3, %rd90;
	ld.global.f64 	%fd373, [%rd91];
	ld.global.f64 	%fd374, [%rd92];
	sub.f64 	%fd375, %fd373, %fd374;
	abs.f64 	%fd376, %fd375;
	setp.lt.f64 	%p101, %fd518, %fd376;
	selp.f64 	%fd377, %fd376, %fd518, %p101;
	ld.global.f64 	%fd378, [%rd91+2048];
	ld.global.f64 	%fd379, [%rd92+2048];
	sub.f64 	%fd380, %fd378, %fd379;
	abs.f64 	%fd381, %fd380;
	setp.lt.f64 	%p102, %fd377, %fd381;
	selp.f64 	%fd382, %fd381, %fd377, %p102;
	ld.global.f64 	%fd383, [%rd91+4096];
	ld.global.f64 	%fd384, [%rd92+4096];
	sub.f64 	%fd385, %fd383, %fd384;
	abs.f64 	%fd386, %fd385;
	setp.lt.f64 	%p103, %fd382, %fd386;
	selp.f64 	%fd387, %fd386, %fd382, %p103;
	ld.global.f64 	%fd388, [%rd91+6144];
	ld.global.f64 	%fd389, [%rd92+6144];
	sub.f64 	%fd390, %fd388, %fd389;
	abs.f64 	%fd391, %fd390;
	setp.lt.f64 	%p104, %fd387, %fd391;
	selp.f64 	%fd392, %fd391, %fd387, %p104;
	ld.global.f64 	%fd393, [%rd91+8192];
	ld.global.f64 	%fd394, [%rd92+8192];
	sub.f64 	%fd395, %fd393, %fd394;
	abs.f64 	%fd396, %fd395;
	setp.lt.f64 	%p105, %fd392, %fd396;
	selp.f64 	%fd397, %fd396, %fd392, %p105;
	ld.global.f64 	%fd398, [%rd91+10240];
	ld.global.f64 	%fd399, [%rd92+10240];
	sub.f64 	%fd400, %fd398, %fd399;
	abs.f64 	%fd401, %fd400;
	setp.lt.f64 	%p106, %fd397, %fd401;
	selp.f64 	%fd402, %fd401, %fd397, %p106;
	ld.global.f64 	%fd403, [%rd91+12288];
	ld.global.f64 	%fd404, [%rd92+12288];
	sub.f64 	%fd405, %fd403, %fd404;
	abs.f64 	%fd406, %fd405;
	setp.lt.f64 	%p107, %fd402, %fd406;
	selp.f64 	%fd407, %fd406, %fd402, %p107;
	ld.global.f64 	%fd408, [%rd91+14336];
	ld.global.f64 	%fd409, [%rd92+14336];
	sub.f64 	%fd410, %fd408, %fd409;
	abs.f64 	%fd411, %fd410;
	setp.lt.f64 	%p108, %fd407, %fd411;
	selp.f64 	%fd518, %fd411, %fd407, %p108;
	add.s32 	%r266, %r266, 2048;
$L__BB7_10:
	setp.eq.s32 	%p109, %r16, 0;
	@%p109 bra 	$L__BB7_16;
	and.b32  	%r19, %r8, 3;
	setp.lt.u32 	%p110, %r16, 4;
	@%p110 bra 	$L__BB7_13;
	cvt.s64.s32 	%rd93, %r266;
	add.s64 	%rd94, %rd93, %rd5;
	shl.b64 	%rd95, %rd94, 3;
	add.s64 	%rd96, %rd2, %rd95;
	add.s64 	%rd97, %rd3, %rd95;
	ld.global.f64 	%fd413, [%rd96];
	ld.global.f64 	%fd414, [%rd97];
	sub.f64 	%fd415, %fd413, %fd414;
	abs.f64 	%fd416, %fd415;
	setp.lt.f64 	%p111, %fd518, %fd416;
	selp.f64 	%fd417, %fd416, %fd518, %p111;
	ld.global.f64 	%fd418, [%rd96+2048];
	ld.global.f64 	%fd419, [%rd97+2048];
	sub.f64 	%fd420, %fd418, %fd419;
	abs.f64 	%fd421, %fd420;
	setp.lt.f64 	%p112, %fd417, %fd421;
	selp.f64 	%fd422, %fd421, %fd417, %p112;
	ld.global.f64 	%fd423, [%rd96+4096];
	ld.global.f64 	%fd424, [%rd97+4096];
	sub.f64 	%fd425, %fd423, %fd424;
	abs.f64 	%fd426, %fd425;
	setp.lt.f64 	%p113, %fd422, %fd426;
	selp.f64 	%fd427, %fd426, %fd422, %p113;
	ld.global.f64 	%fd428, [%rd96+6144];
	ld.global.f64 	%fd429, [%rd97+6144];
	sub.f64 	%fd430, %fd428, %fd429;
	abs.f64 	%fd431, %fd430;
	setp.lt.f64 	%p114, %fd427, %fd431;
	selp.f64 	%fd518, %fd431, %fd427, %p114;
	add.s32 	%r266, %r266, 1024;
$L__BB7_13:
	setp.eq.s32 	%p115, %r19, 0;
	@%p115 bra 	$L__BB7_16;
	mul.wide.u32 	%rd98, %r2, 16384;
	add.s64 	%rd13, %rd3, %rd98;
	add.s64 	%rd14, %rd2, %rd98;
	neg.s32 	%r269, %r19;
$L__BB7_15:
	.pragma "nounroll";
	mul.wide.s32 	%rd99, %r266, 8;
	add.s64 	%rd100, %rd13, %rd99;
	add.s64 	%rd101, %rd14, %rd99;
	ld.global.f64 	%fd432, [%rd101];
	ld.global.f64 	%fd433, [%rd100];
	sub.f64 	%fd434, %fd432, %fd433;
	abs.f64 	%fd435, %fd434;
	setp.lt.f64 	%p116, %fd518, %fd435;
	selp.f64 	%fd518, %fd435, %fd518, %p116;
	add.s32 	%r266, %r266, 256;
	add.s32 	%r269, %r269, 1;
	setp.ne.s32 	%p117, %r269, 0;
	@%p117 bra 	$L__BB7_15;
$L__BB7_16:
	setp.lt.s32 	%p118, %r4, 256;
	@%p118 bra 	$L__BB7_21;
	// begin inline asm
	mov.u32 %r207, %laneid;
	// end inline asm
	mov.b64 	%rd112, %fd518;
	mov.b64 	{%r209, %r214}, %rd112;
	mov.b32 	%r215, 1;
	mov.b32 	%r256, 31;
	mov.b32 	%r257, -1;
	// begin inline asm
	shfl.sync.down.b32 %r208, %r209, %r215, %r256, %r257;
	// end inline asm
	// begin inline asm
	shfl.sync.down.b32 %r213, %r214, %r215, %r256, %r257;
	// end inline asm
	mov.b64 	%rd113, {%r208, %r213};
	mov.b64 	%fd483, %rd113;
	setp.gt.s32 	%p146, %r207, 30;
	setp.lt.f64 	%p147, %fd518, %fd483;
	selp.f64 	%fd484, %fd483, %fd518, %p147;
	selp.f64 	%fd485, %fd518, %fd484, %p146;
	mov.b64 	%rd114, %fd485;
	mov.b64 	{%r219, %r224}, %rd114;
	mov.b32 	%r225, 2;
	// begin inline asm
	shfl.sync.down.b32 %r218, %r219, %r225, %r256, %r257;
	// end inline asm
	// begin inline asm
	shfl.sync.down.b32 %r223, %r224, %r225, %r256, %r257;
	// end inline asm
	mov.b64 	%rd115, {%r218, %r223};
	mov.b64 	%fd486, %rd115;
	setp.gt.s32 	%p148, %r207, 29;
	setp.lt.f64 	%p149, %fd485, %fd486;
	selp.f64 	%fd487, %fd486, %fd485, %p149;
	selp.f64 	%fd488, %fd485, %fd487, %p148;
	mov.b64 	%rd116, %fd488;
	mov.b64 	{%r229, %r234}, %rd116;
	mov.b32 	%r235, 4;
	// begin inline asm
	shfl.sync.down.b32 %r228, %r229, %r235, %r256, %r257;
	// end inline asm
	// begin inline asm
	shfl.sync.down.b32 %r233, %r234, %r235, %r256, %r257;
	// end inline asm
	mov.b64 	%rd117, {%r228, %r233};
	mov.b64 	%fd489, %rd117;
	setp.gt.s32 	%p150, %r207, 27;
	setp.lt.f64 	%p151, %fd488, %fd489;
	selp.f64 	%fd490, %fd489, %fd488, %p151;
	selp.f64 	%fd491, %fd488, %fd490, %p150;
	mov.b64 	%rd118, %fd491;
	mov.b64 	{%r239, %r244}, %rd118;
	mov.b32 	%r245, 8;
	// begin inline asm
	shfl.sync.down.b32 %r238, %r239, %r245, %r256, %r257;
	// end inline asm
	// begin inline asm
	shfl.sync.down.b32 %r243, %r244, %r245, %r256, %r257;
	// end inline asm
	mov.b64 	%rd119, {%r238, %r243};
	mov.b64 	%fd492, %rd119;
	setp.gt.s32 	%p152, %r207, 23;
	setp.lt.f64 	%p153, %fd491, %fd492;
	selp.f64 	%fd493, %fd492, %fd491, %p153;
	selp.f64 	%fd494, %fd491, %fd493, %p152;
	mov.b64 	%rd120, %fd494;
	mov.b64 	{%r249, %r254}, %rd120;
	mov.b32 	%r255, 16;
	// begin inline asm
	shfl.sync.down.b32 %r248, %r249, %r255, %r256, %r257;
	// end inline asm
	// begin inline asm
	shfl.sync.down.b32 %r253, %r254, %r255, %r256, %r257;
	// end inline asm
	mov.b64 	%rd121, {%r248, %r253};
	mov.b64 	%fd495, %rd121;
	setp.gt.s32 	%p154, %r207, 15;
	setp.lt.f64 	%p155, %fd494, %fd495;
	selp.f64 	%fd16, %fd495, %fd494, %p155;
	selp.f64 	%fd529, %fd494, %fd16, %p154;
	setp.ne.s32 	%p156, %r207, 0;
	@%p156 bra 	$L__BB7_19;
	shr.u32 	%r258, %r5, 2;
	and.b32  	%r259, %r258, 248;
	mov.u32 	%r260, _ZZN3cub18CUB_300001_SM_10006detail6reduce18DeviceReduceKernelINS2_10policy_hubIdyN4cuda3__47maximumIdEEE10Policy1000EN6thrust24THRUST_300001_SM_1000_NS12zip_iteratorINS5_3std3__45tupleIJNSC_10device_ptrIdEESI_EEEEEyS8_d12max_abs_diffEEvT0_PT3_T1_NS0_13GridEvenShareISP_EET2_T4_E12temp_storage;
	add.s32 	%r261, %r260, %r259;
	st.shared.f64 	[%r261+8], %fd16;
$L__BB7_19:
	bar.sync 	0;
	setp.ne.s32 	%p157, %r5, 0;
	@%p157 bra 	$L__BB7_46;
	ld.shared.f64 	%fd496, [_ZZN3cub18CUB_300001_SM_10006detail6reduce18DeviceReduceKernelINS2_10policy_hubIdyN4cuda3__47maximumIdEEE10Policy1000EN6thrust24THRUST_300001_SM_1000_NS12zip_iteratorINS5_3std3__45tupleIJNSC_10device_ptrIdEESI_EEEEEyS8_d12max_abs_diffEEvT0_PT3_T1_NS0_13GridEvenShareISP_EET2_T4_E12temp_storage+16];
	setp.lt.f64 	%p158, %fd529, %fd496;
	selp.f64 	%fd497, %fd496, %fd529, %p158;
	ld.shared.f64 	%fd498, [_ZZN3cub18CUB_300001_SM_10006detail6reduce18DeviceReduceKernelINS2_10policy_hubIdyN4cuda3__47maximumIdEEE10Policy1000EN6thrust24THRUST_300001_SM_1000_NS12zip_iteratorINS5_3std3__45tupleIJNSC_10device_ptrIdEESI_EEEEEyS8_d12max_abs_diffEEvT0_PT3_T1_NS0_13GridEvenShareISP_EET2_T4_E12temp_storage+24];
	setp.lt.f64 	%p159, %fd497, %fd498;
	selp.f64 	%fd499, %fd498, %fd497, %p159;
	ld.shared.f64 	%fd500, [_ZZN3cub18CUB_300001_SM_10006detail6reduce18DeviceReduceKernelINS2_10policy_hubIdyN4cuda3__47maximumIdEEE10Policy1000EN6thrust24THRUST_300001_SM_1000_NS12zip_iteratorINS5_3std3__45tupleIJNSC_10device_ptrIdEESI_EEEEEyS8_d12max_abs_diffEEvT0_PT3_T1_NS0_13GridEvenShareISP_EET2_T4_E12temp_storage+32];
	setp.lt.f64 	%p160, %fd499, %fd500;
	selp.f64 	%fd501, %fd500, %fd499, %p160;
	ld.shared.f64 	%fd502, [_ZZN3cub18CUB_300001_SM_10006detail6reduce18DeviceReduceKernelINS2_10policy_hubIdyN4cuda3__47maximumIdEEE10Policy1000EN6thrust24THRUST_300001_SM_1000_NS12zip_iteratorINS5_3std3__45tupleIJNSC_10device_ptrIdEESI_EEEEEyS8_d12max_abs_diffEEvT0_PT3_T1_NS0_13GridEvenShareISP_EET2_T4_E12temp_storage+40];
	setp.lt.f64 	%p161, %fd501, %fd502;
	selp.f64 	%fd503, %fd502, %fd501, %p161;
	ld.shared.f64 	%fd504, [_ZZN3cub18CUB_300001_SM_10006detail6reduce18DeviceReduceKernelINS2_10policy_hubIdyN4cuda3__47maximumIdEEE10Policy1000EN6thrust24THRUST_300001_SM_1000_NS12zip_iteratorINS5_3std3__45tupleIJNSC_10device_ptrIdEESI_EEEEEyS8_d12max_abs_diffEEvT0_PT3_T1_NS0_13GridEvenShareISP_EET2_T4_E12temp_storage+48];
	setp.lt.f64 	%p162, %fd503, %fd504;
	selp.f64 	%fd505, %fd504, %fd503, %p162;
	ld.shared.f64 	%fd506, [_ZZN3cub18CUB_300001_SM_10006detail6reduce18DeviceReduceKernelINS2_10policy_hubIdyN4cuda3__47maximumIdEEE10Policy1000EN6thrust24THRUST_300001_SM_1000_NS12zip_iteratorINS5_3std3__45tupleIJNSC_10device_ptrIdEESI_EEEEEyS8_d12max_abs_diffEEvT0_PT3_T1_NS0_13GridEvenShareISP_EET2_T4_E12temp_storage+56];
	setp.lt.f64 	%p163, %fd505, %fd506;
	selp.f64 	%fd507, %fd506, %fd505, %p163;
	ld.shared.f64 	%fd508, [_ZZN3cub18CUB_300001_SM_10006detail6reduce18DeviceReduceKernelINS2_10policy_hubIdyN4cuda3__47maximumIdEEE10Policy1000EN6thrust24THRUST_300001_SM_1000_NS12zip_iteratorINS5_3std3__45tupleIJNSC_10device_ptrIdEESI_EEEEEyS8_d12max_abs_diffEEvT0_PT3_T1_NS0_13GridEvenShareISP_EET2_T4_E12temp_storage+64];
	setp.lt.f64 	%p164, %fd507, %fd508;
	selp.f64 	%fd529, %fd508, %fd507, %p164;
	bra.uni 	$L__BB7_46;
$L__BB7_21:
	// begin inline asm
	mov.u32 %r144, %laneid;
	// end inline asm
	and.b32  	%r195, %r5, 992;
	add.s32 	%r196, %r195, 32;
	setp.gt.s32 	%p119, %r196, %r4;
	not.b32 	%r197, %r195;
	add.s32 	%r198, %r4, %r197;
	selp.b32 	%r193, %r198, 31, %p119;
	mov.b64 	%rd102, %fd518;
	mov.b64 	{%r146, %r151}, %rd102;
	mov.b32 	%r152, 1;
	mov.b32 	%r194, -1;
	// begin inline asm
	shfl.sync.down.b32 %r145, %r146, %r152, %r193, %r194;
	// end inline asm
	// begin inline asm
	shfl.sync.down.b32 %r150, %r151, %r152, %r193, %r194;
	// end inline asm
	mov.b64 	%rd103, {%r145, %r150};
	mov.b64 	%fd436, %rd103;
	setp.lt.s32 	%p120, %r144, %r193;
	setp.lt.f64 	%p121, %fd518, %fd436;
	selp.f64 	%fd437, %fd436, %fd518, %p121;
	selp.f64 	%fd438, %fd437, %fd518, %p120;
	mov.b64 	%rd104, %fd438;
	mov.b64 	{%r156, %r161}, %rd104;
	mov.b32 	%r162, 2;
	// begin inline asm
	shfl.sync.down.b32 %r155, %r156, %r162, %r193, %r194;
	// end inline asm
	// begin inline asm
	shfl.sync.down.b32 %r160, %r161, %r162, %r193, %r194;
	// end inline asm
	mov.b64 	%rd105, {%r155, %r160};
	mov.b64 	%fd439, %rd105;
	add.s32 	%r199, %r144, 2;
	setp.gt.s32 	%p122, %r199, %r193;
	setp.lt.f64 	%p123, %fd438, %fd439;
	selp.f64 	%fd440, %fd439, %fd438, %p123;
	selp.f64 	%fd441, %fd438, %fd440, %p122;
	mov.b64 	%rd106, %fd441;
	mov.b64 	{%r166, %r171}, %rd106;
	mov.b32 	%r172, 4;
	// begin inline asm
	shfl.sync.down.b32 %r165, %r166, %r172, %r193, %r194;
	// end inline asm
	// begin inline asm
	shfl.sync.down.b32 %r170, %r171, %r172, %r193, %r194;
	// end inline asm
	mov.b64 	%rd107, {%r165, %r170};
	mov.b64 	%fd442, %rd107;
	add.s32 	%r200, %r144, 4;
	setp.gt.s32 	%p124, %r200, %r193;
	setp.lt.f64 	%p125, %fd441, %fd442;
	selp.f64 	%fd443, %fd442, %fd441, %p125;
	selp.f64 	%fd444, %fd441, %fd443, %p124;
	mov.b64 	%rd108, %fd444;
	mov.b64 	{%r176, %r181}, %rd108;
	mov.b32 	%r182, 8;
	// begin inline asm
	shfl.sync.down.b32 %r175, %r176, %r182, %r193, %r194;
	// end inline asm
	// begin inline asm
	shfl.sync.down.b32 %r180, %r181, %r182, %r193, %r194;
	// end inline asm
	mov.b64 	%rd109, {%r175, %r180};
	mov.b64 	%fd445, %rd109;
	add.s32 	%r201, %r144, 8;
	setp.gt.s32 	%p126, %r201, %r193;
	setp.lt.f64 	%p127, %fd444, %fd445;
	selp.f64 	%fd446, %fd445, %fd444, %p127;
	selp.f64 	%fd447, %fd444, %fd446, %p126;
	mov.b64 	%rd110, %fd447;
	mov.b64 	{%r186, %r191}, %rd110;
	mov.b32 	%r192, 16;
	// begin inline asm
	shfl.sync.down.b32 %r185, %r186, %r192, %r193, %r194;
	// end inline asm
	// begin inline asm
	shfl.sync.down.b32 %r190, %r191, %r192, %r193, %r194;
	// end inline asm
	mov.b64 	%rd111, {%r185, %r190};
	mov.b64 	%fd448, %rd111;
	add.s32 	%r202, %r144, 16;
	setp.gt.s32 	%p128, %r202, %r193;
	setp.lt.f64 	%p129, %fd447, %fd448;
	selp.f64 	%fd449, %fd448, %fd447, %p129;
	selp.f64 	%fd529, %fd447, %fd449, %p128;
	setp.ne.s32 	%p130, %r144, 0;
	@%p130 bra 	$L__BB7_23;
	shr.u32 	%r203, %r5, 2;
	and.b32  	%r204, %r203, 248;
	mov.u32 	%r205, _ZZN3cub18CUB_300001_SM_10006detail6reduce18DeviceReduceKernelINS2_10policy_hubIdyN4cuda3__47maximumIdEEE10Policy1000EN6thrust24THRUST_300001_SM_1000_NS12zip_iteratorINS5_3std3__45tupleIJNSC_10device_ptrIdEESI_EEEEEyS8_d12max_abs_diffEEvT0_PT3_T1_NS0_13GridEvenShareISP_EET2_T4_E12temp_storage;
	add.s32 	%r206, %r205, %r204;
	st.shared.f64 	[%r206+8], %fd529;
$L__BB7_23:
	bar.sync 	0;
	setp.ne.s32 	%p131, %r5, 0;
	@%p131 bra 	$L__BB7_46;
	setp.gt.s32 	%p132, %r4, 32;
	ld.shared.f64 	%fd450, [_ZZN3cub18CUB_300001_SM_10006detail6reduce18DeviceReduceKernelINS2_10policy_hubIdyN4cuda3__47maximumIdEEE10Policy1000EN6thrust24THRUST_300001_SM_1000_NS12zip_iteratorINS5_3std3__45tupleIJNSC_10device_ptrIdEESI_EEEEEyS8_d12max_abs_diffEEvT0_PT3_T1_NS0_13GridEvenShareISP_EET2_T4_E12temp_storage+16];
	setp.lt.f64 	%p133, %fd529, %fd450;
	selp.f64 	%fd452, %fd450, %fd529, %p133;
	selp.f64 	%fd453, %fd452, %fd529, %p132;
	setp.gt.s32 	%p134, %r4, 64;
	ld.shared.f64 	%fd455, [_ZZN3cub18CUB_300001_SM_10006detail6reduce18DeviceReduceKernelINS2_10policy_hubIdyN4cuda3__47maximumIdEEE10Policy1000EN6thrust24THRUST_300001_SM_1000_NS12zip_iteratorINS5_3std3__45tupleIJNSC_10device_ptrIdEESI_EEEEEyS8_d12max_abs_diffEEvT0_PT3_T1_NS0_13GridEvenShareISP_EET2_T4_E12temp_storage+24];
	setp.lt.f64 	%p135, %fd453, %fd455;
	selp.f64 	%fd457, %fd455, %fd453, %p135;
	selp.f64 	%fd458, %fd457, %fd453, %p134;
	setp.gt.s32 	%p136, %r4, 96;
	ld.shared.f64 	%fd460, [_ZZN3cub18CUB_300001_SM_10006detail6reduce18DeviceReduceKernelINS2_10policy_hubIdyN4cuda3__47maximumIdEEE10Policy1000EN6thrust24THRUST_300001_SM_1000_NS12zip_iteratorINS5_3std3__45tupleIJNSC_10device_ptrIdEESI_EEEEEyS8_d12max_abs_diffEEvT0_PT3_T1_NS0_13GridEvenShareISP_EET2_T4_E12temp_storage+32];
	setp.lt.f64 	%p137, %fd458, %fd460;
	selp.f64 	%fd462, %fd460, %fd458, %p137;
	selp.f64 	%fd463, %fd462, %fd458, %p136;
	setp.gt.s32 	%p138, %r4, 128;
	ld.shared.f64 	%fd465, [_ZZN3cub18CUB_300001_SM_10006detail6reduce18DeviceReduceKernelINS2_10policy_hubIdyN4cuda3__47maximumIdEEE10Policy1000EN6thrust24THRUST_300001_SM_1000_NS12zip_iteratorINS5_3std3__45tupleIJNSC_10device_ptrIdEESI_EEEEEyS8_d12max_abs_diffEEvT0_PT3_T1_NS0_13GridEvenShareISP_EET2_T4_E12temp_storage+40];
	setp.lt.f64 	%p139, %fd463, %fd465;
	selp.f64 	%fd467, %fd465, %fd463, %p139;
	selp.f64 	%fd468, %fd467, %fd463, %p138;
	setp.gt.s32 	%p140, %r4, 160;
	ld.shared.f64 	%fd470, [_ZZN3cub18CUB_300001_SM_10006detail6reduce18DeviceReduceKernelINS2_10policy_hubIdyN4cuda3__47maximumIdEEE10Policy1000EN6thrust24THRUST_300001_SM_1000_NS12zip_iteratorINS5_3std3__45tupleIJNSC_10device_ptrIdEESI_EEEEEyS8_d12max_abs_diffEEvT0_PT3_T1_NS0_13GridEvenShareISP_EET2_T4_E12temp_storage+48];
	setp.lt.f64 	%p141, %fd468, %fd470;
	selp.f64 	%fd472, %fd470, %fd468, %p141;
	selp.f64 	%fd473, %fd472, %fd468, %p140;
	setp.gt.s32 	%p142, %r4, 192;
	ld.shared.f64 	%fd475, [_ZZN3cub18CUB_300001_SM_10006detail6reduce18DeviceReduceKernelINS2_10policy_hubIdyN4cuda3__47maximumIdEEE10Policy1000EN6thrust24THRUST_300001_SM_1000_NS12zip_iteratorINS5_3std3__45tupleIJNSC_10device_ptrIdEESI_EEEEEyS8_d12max_abs_diffEEvT0_PT3_T1_NS0_13GridEvenShareISP_EET2_T4_E12temp_storage+56];
	setp.lt.f64 	%p143, %fd473, %fd475;
	selp.f64 	%fd477, %fd475, %fd473, %p143;
	selp.f64 	%fd478, %fd477, %fd473, %p142;
	setp.gt.s32 	%p144, %r4, 224;
	ld.shared.f64 	%fd480, [_ZZN3cub18CUB_300001_SM_10006detail6reduce18DeviceReduceKernelINS2_10policy_hubIdyN4cuda3__47maximumIdEEE10Policy1000EN6thrust24THRUST_300001_SM_1000_NS12zip_iteratorINS5_3std3__45tupleIJNSC_10device_ptrIdEESI_EEEEEyS8_d12max_abs_diffEEvT0_PT3_T1_NS0_13GridEvenShareISP_EET2_T4_E12temp_storage+64];
	setp.lt.f64 	%p145, %fd478, %fd480;
	selp.f64 	%fd482, %fd480, %fd478, %p145;
	selp.f64 	%fd529, %fd482, %fd478, %p144;
	bra.uni 	$L__BB7_46;
$L__BB7_25:
	mov.u32 	%r27, %tid.x;
	cvt.u64.u32 	%rd15, %r27;
	add.s64 	%rd42, %rd15, %rd5;
	shl.b64 	%rd43, %rd42, 3;
	add.s64 	%rd44, %rd2, %rd43;
	add.s64 	%rd45, %rd3, %rd43;
	ld.global.f64 	%fd41, [%rd44];
	ld.global.f64 	%fd42, [%rd45];
	sub.f64 	%fd43, %fd41, %fd42;
	abs.f64 	%fd44, %fd43;
	ld.global.f64 	%fd45, [%rd44+2048];
	ld.global.f64 	%fd46, [%rd45+2048];
	sub.f64 	%fd47, %fd45, %fd46;
	abs.f64 	%fd48, %fd47;
	ld.global.f64 	%fd49, [%rd44+4096];
	ld.global.f64 	%fd50, [%rd45+4096];
	sub.f64 	%fd51, %fd49, %fd50;
	abs.f64 	%fd52, %fd51;
	ld.global.f64 	%fd53, [%rd44+6144];
	ld.global.f64 	%fd54, [%rd45+6144];
	sub.f64 	%fd55, %fd53, %fd54;
	abs.f64 	%fd56, %fd55;
	ld.global.f64 	%fd57, [%rd44+8192];
	ld.global.f64 	%fd58, [%rd45+8192];
	sub.f64 	%fd59, %fd57, %fd58;
	abs.f64 	%fd60, %fd59;
	ld.global.f64 	%fd61, [%rd44+10240];
	ld.global.f64 	%fd62, [%rd45+10240];
	sub.f64 	%fd63, %fd61, %fd62;
	abs.f64 	%fd64, %fd63;
	ld.global.f64 	%fd65, [%rd44+12288];
	ld.global.f64 	%fd66, [%rd45+12288];
	sub.f64 	%fd67, %fd65, %fd66;
	abs.f64 	%fd68, %fd67;
	ld.global.f64 	%fd69, [%rd44+14336];
	ld.global.f64 	%fd70, [%rd45+14336];
	sub.f64 	%fd71, %fd69, %fd70;
	abs.f64 	%fd72, %fd71;
	setp.lt.f64 	%p2, %fd44, %fd48;
	selp.f64 	%fd73, %fd48, %fd44, %p2;
	setp.lt.f64 	%p3, %fd73, %fd52;
	selp.f64 	%fd74, %fd52, %fd73, %p3;
	setp.lt.f64 	%p4, %fd74, %fd56;
	selp.f64 	%fd75, %fd56, %fd74, %p4;
	setp.lt.f64 	%p5, %fd75, %fd60;
	selp.f64 	%fd76, %fd60, %fd75, %p5;
	setp.lt.f64 	%p6, %fd76, %fd64;
	selp.f64 	%fd77, %fd64, %fd76, %p6;
	setp.lt.f64 	%p7, %fd77, %fd68;
	selp.f64 	%fd78, %fd68, %fd77, %p7;
	setp.lt.f64 	%p8, %fd78, %fd72;
	selp.f64 	%fd528, %fd72, %fd78, %p8;
	setp.lt.u64 	%p9, %rd6, %rd4;
	@%p9 bra 	$L__BB7_42;
	cvt.u32.u64 	%r53, %rd4;
	cvt.u32.u64 	%r54, %rd5;
	add.s64 	%rd130, %rd5, %rd4;
	cvt.u32.u64 	%r28, %rd1;
	not.b32 	%r55, %r27;
	add.s32 	%r56, %r55, %r28;
	sub.s32 	%r57, %r56, %r53;
	sub.s32 	%r271, %r57, %r54;
	add.s64 	%rd46, %rd130, %rd15;
	shl.b64 	%rd47, %rd46, 3;
	add.s64 	%rd48, %rd47, 16384;
	add.s64 	%rd129, %rd2, %rd48;
	add.s64 	%rd128, %rd3, %rd48;
	mov.b32 	%r272, 0;
	mov.u64 	%rd131, %rd5;
$L__BB7_27:
	cvt.s64.s32 	%rd23, %r50;
	add.s64 	%rd131, %rd131, %rd23;
	add.s64 	%rd49, %rd1, -2048;
	setp.gt.u64 	%p10, %rd131, %rd49;
	@%p10 bra 	$L__BB7_29;
	shl.b32 	%r59, %r1, 11;
	cvt.s64.s32 	%rd50, %r59;
	add.s64 	%rd51, %rd131, %rd15;
	cvta.to.global.u64 	%rd52, %rd39;
	shl.b64 	%rd53, %rd51, 3;
	add.s64 	%rd54, %rd52, %rd53;
	add.s64 	%rd55, %rd3, %rd53;
	ld.global.f64 	%fd79, [%rd54];
	ld.global.f64 	%fd80, [%rd55];
	sub.f64 	%fd81, %fd79, %fd80;
	abs.f64 	%fd82, %fd81;
	ld.global.f64 	%fd83, [%rd54+2048];
	ld.global.f64 	%fd84, [%rd55+2048];
	sub.f64 	%fd85, %fd83, %fd84;
	abs.f64 	%fd86, %fd85;
	ld.global.f64 	%fd87, [%rd54+4096];
	ld.global.f64 	%fd88, [%rd55+4096];
	sub.f64 	%fd89, %fd87, %fd88;
	abs.f64 	%fd90, %fd89;
	ld.global.f64 	%fd91, [%rd54+6144];
	ld.global.f64 	%fd92, [%rd55+6144];
	sub.f64 	%fd93, %fd91, %fd92;
	abs.f64 	%fd94, %fd93;
	ld.global.f64 	%fd95, [%rd54+8192];
	ld.global.f64 	%fd96, [%rd55+8192];
	sub.f64 	%fd97, %fd95, %fd96;
	abs.f64 	%fd98, %fd97;
	ld.global.f64 	%fd99, [%rd54+10240];
	ld.global.f64 	%fd100, [%rd55+10240];
	sub.f64 	%fd101, %fd99, %fd100;
	abs.f64 	%fd102, %fd101;
	ld.global.f64 	%fd103, [%rd54+12288];
	ld.global.f64 	%fd104, [%rd55+12288];
	sub.f64 	%fd105, %fd103, %fd104;
	abs.f64 	%fd106, %fd105;
	ld.global.f64 	%fd107, [%rd54+14336];
	ld.global.f64 	%fd108, [%rd55+14336];
	sub.f64 	%fd109, %fd107, %fd108;
	abs.f64 	%fd110, %fd109;
	setp.lt.f64 	%p11, %fd528, %fd82;
	selp.f64 	%fd111, %fd82, %fd528, %p11;
	setp.lt.f64 	%p12, %fd111, %fd86;
	selp.f64 	%fd112, %fd86, %fd111, %p12;
	setp.lt.f64 	%p13, %fd112, %fd90;
	selp.f64 	%fd113, %fd90, %fd112, %p13;
	setp.lt.f64 	%p14, %fd113, %fd94;
	selp.f64 	%fd114, %fd94, %fd113, %p14;
	setp.lt.f64 	%p15, %fd114, %fd98;
	selp.f64 	%fd115, %fd98, %fd114, %p15;
	setp.lt.f64 	%p16, %fd115, %fd102;
	selp.f64 	%fd116, %fd102, %fd115, %p16;
	setp.lt.f64 	%p17, %fd116, %fd106;
	selp.f64 	%fd117, %fd106, %fd116, %p17;
	setp.lt.f64 	%p18, %fd117, %fd110;
	selp.f64 	%fd528, %fd110, %fd117, %p18;
	sub.s64 	%rd56, %rd1, %rd131;
	setp.lt.u64 	%p19, %rd56, %rd50;
	add.s32 	%r272, %r272, 1;
	add.s64 	%rd130, %rd130, %rd50;
	sub.s32 	%r271, %r271, %r59;
	mul.wide.s32 	%rd57, %r59, 8;
	add.s64 	%rd129, %rd129, %rd57;
	add.s64 	%rd128, %rd128, %rd57;
	@%p19 bra 	$L__BB7_42;
	bra.uni 	$L__BB7_27;
$L__BB7_29:
	setp.le.u64 	%p20, %rd1, %rd131;
	cvt.u32.u64 	%r60, %rd131;
	cvt.u32.u64 	%r61, %rd1;
	sub.s32 	%r62, %r61, %r60;
	setp.ge.s32 	%p21, %r27, %r62;
	or.pred  	%p22, %p20, %p21;
	@%p22 bra 	$L__BB7_42;
	cvt.u32.u64 	%r64, %rd23;
	cvt.u32.u64 	%r65, %rd5;
	not.b32 	%r66, %r27;
	add.s32 	%r67, %r66, %r28;
	add.s32 	%r68, %r64, %r65;
	sub.s32 	%r69, %r67, %r68;
	mul.lo.s32 	%r70, %r1, %r272;
	shl.b32 	%r71, %r70, 11;
	sub.s32 	%r72, %r69, %r71;
	shr.u32 	%r73, %r72, 8;
	add.s32 	%r34, %r73, 1;
	and.b32  	%r35, %r34, 15;
	setp.lt.u32 	%p23, %r72, 3840;
	mov.u32 	%r275, %r27;
	@%p23 bra 	$L__BB7_33;
	shr.u32 	%r74, %r271, 8;
	add.s32 	%r75, %r74, 1;
	and.b32  	%r76, %r75, 33554416;
	neg.s32 	%r273, %r76;
	mov.u32 	%r275, %r27;
$L__BB7_32:
	.pragma "nounroll";
	ld.global.f64 	%fd119, [%rd129+-16384];
	ld.global.f64 	%fd120, [%rd128+-16384];
	sub.f64 	%fd121, %fd119, %fd120;
	abs.f64 	%fd122, %fd121;
	setp.lt.f64 	%p24, %fd528, %fd122;
	selp.f64 	%fd123, %fd122, %fd528, %p24;
	ld.global.f64 	%fd124, [%rd129+-14336];
	ld.global.f64 	%fd125, [%rd128+-14336];
	sub.f64 	%fd126, %fd124, %fd125;
	abs.f64 	%fd127, %fd126;
	setp.lt.f64 	%p25, %fd123, %fd127;
	selp.f64 	%fd128, %fd127, %fd123, %p25;
	ld.global.f64 	%fd129, [%rd129+-12288];
	ld.global.f64 	%fd130, [%rd128+-12288];
	sub.f64 	%fd131, %fd129, %fd130;
	abs.f64 	%fd132, %fd131;
	setp.lt.f64 	%p26, %fd128, %fd132;
	selp.f64 	%fd133, %fd132, %fd128, %p26;
	ld.global.f64 	%fd134, [%rd129+-10240];
	ld.global.f64 	%fd135, [%rd128+-10240];
	sub.f64 	%fd136, %fd134, %fd135;
	abs.f64 	%fd137, %fd136;
	setp.lt.f64 	%p27, %fd133, %fd137;
	selp.f64 	%fd138, %fd137, %fd133, %p27;
	ld.global.f64 	%fd139, [%rd129+-8192];
	ld.global.f64 	%fd140, [%rd128+-8192];
	sub.f64 	%fd141, %fd139, %fd140;
	abs.f64 	%fd142, %fd141;
	setp.lt.f64 	%p28, %fd138, %fd142;
	selp.f64 	%fd143, %fd142, %fd138, %p28;
	ld.global.f64 	%fd144, [%rd129+-6144];
	ld.global.f64 	%fd145, [%rd128+-6144];
	sub.f64 	%fd146, %fd144, %fd145;
	abs.f64 	%fd147, %fd146;
	setp.lt.f64 	%p29, %fd143, %fd147;
	selp.f64 	%fd148, %fd147, %fd143, %p29;
	ld.global.f64 	%fd149, [%rd129+-4096];
	ld.global.f64 	%fd150, [%rd128+-4096];
	sub.f64 	%fd151, %fd149, %fd150;
	abs.f64 	%fd152, %fd151;
	setp.lt.f64 	%p30, %fd148, %fd152;
	selp.f64 	%fd153, %fd152, %fd148, %p30;
	ld.global.f64 	%fd154, [%rd129+-2048];
	ld.global.f64 	%fd155, [%rd128+-2048];
	sub.f64 	%fd156, %fd154, %fd155;
	abs.f64 	%fd157, %fd156;
	setp.lt.f64 	%p31, %fd153, %fd157;
	selp.f64 	%fd158, %fd157, %fd153, %p31;
	ld.global.f64 	%fd159, [%rd129];
	ld.global.f64 	%fd160, [%rd128];
	sub.f64 	%fd161, %fd159, %fd160;
	abs.f64 	%fd162, %fd161;
	setp.lt.f64 	%p32, %fd158, %fd162;
	selp.f64 	%fd163, %fd162, %fd158, %p32;
	ld.global.f64 	%fd164, [%rd129+2048];
	ld.global.f64 	%fd165, [%rd128+2048];
	sub.f64 	%fd166, %fd164, %fd165;
	abs.f64 	%fd167, %fd166;
	setp.lt.f64 	%p33, %fd163, %fd167;
	selp.f64 	%fd168, %fd167, %fd163, %p33;
	ld.global.f64 	%fd169, [%rd129+4096];
	ld.global.f64 	%fd170, [%rd128+4096];
	sub.f64 	%fd171, %fd169, %fd170;
	abs.f64 	%fd172, %fd171;
	setp.lt.f64 	%p34, %fd168, %fd172;
	selp.f64 	%fd173, %fd172, %fd168, %p34;
	ld.global.f64 	%fd174, [%rd129+6144];
	ld.global.f64 	%fd175, [%rd128+6144];
	sub.f64 	%fd176, %fd174, %fd175;
	abs.f64 	%fd177, %fd176;
	setp.lt.f64 	%p35, %fd173, %fd177;
	selp.f64 	%fd178, %fd177, %fd173, %p35;
	ld.global.f64 	%fd179, [%rd129+8192];
	ld.global.f64 	%fd180, [%rd128+8192];
	sub.f64 	%fd181, %fd179, %fd180;
	abs.f64 	%fd182, %fd181;
	setp.lt.f64 	%p36, %fd178, %fd182;
	selp.f64 	%fd183, %fd182, %fd178, %p36;
	ld.global.f64 	%fd184, [%rd129+10240];
	ld.global.f64 	%fd185, [%rd128+10240];
	sub.f64 	%fd186, %fd184, %fd185;
	abs.f64 	%fd187, %fd186;
	setp.lt.f64 	%p37, %fd183, %fd187;
	selp.f64 	%fd188, %fd187, %fd183, %p37;
	ld.global.f64 	%fd189, [%rd129+12288];
	ld.global.f64 	%fd190, [%rd128+12288];
	sub.f64 	%fd191, %fd189, %fd190;
	abs.f64 	%fd192, %fd191;
	setp.lt.f64 	%p38, %fd188, %fd192;
	selp.f64 	%fd193, %fd192, %fd188, %p38;
	ld.global.f64 	%fd194, [%rd129+14336];
	ld.global.f64 	%fd195, [%rd128+14336];
	sub.f64 	%fd196, %fd194, %fd195;
	abs.f64 	%fd197, %fd196;
	setp.lt.f64 	%p39, %fd193, %fd197;
	selp.f64 	%fd528, %fd197, %fd193, %p39;
	add.s32 	%r275, %r275, 4096;
	add.s32 	%r273, %r273, 16;
	add.s64 	%rd129, %rd129, 32768;
	add.s64 	%rd128, %rd128, 32768;
	setp.ne.s32 	%p40, %r273, 0;
	@%p40 bra 	$L__BB7_32;
$L__BB7_33:
	setp.eq.s32 	%p41, %r35, 0;
	@%p41 bra 	$L__BB7_42;
	cvta.to.global.u64 	%rd32, %rd39;
	and.b32  	%r42, %r34, 7;
	setp.lt.u32 	%p42, %r35, 8;
	@%p42 bra 	$L__BB7_36;
	cvt.u64.u32 	%rd58, %r275;
	add.s64 	%rd59, %rd131, %rd58;
	shl.b64 	%rd60, %rd59, 3;
	add.s64 	%rd61, %rd32, %rd60;
	add.s64 	%rd62, %rd3, %rd60;
	ld.global.f64 	%fd199, [%rd61];
	ld.global.f64 	%fd200, [%rd62];
	sub.f64 	%fd201, %fd199, %fd200;
	abs.f64 	%fd202, %fd201;
	setp.lt.f64 	%p43, %fd528, %fd202;
	selp.f64 	%fd203, %fd202, %fd528, %p43;
	ld.global.f64 	%fd204, [%rd61+2048];
	ld.global.f64 	%fd205, [%rd62+2048];
	sub.f64 	%fd206, %fd204, %fd205;
	abs.f64 	%fd207, %fd206;
	setp.lt.f64 	%p44, %fd203, %fd207;
	selp.f64 	%fd208, %fd207, %fd203, %p44;
	ld.global.f64 	%fd209, [%rd61+4096];
	ld.global.f64 	%fd210, [%rd62+4096];
	sub.f64 	%fd211, %fd209, %fd210;
	abs.f64 	%fd212, %fd211;
	setp.lt.f64 	%p45, %fd208, %fd212;
	selp.f64 	%fd213, %fd212, %fd208, %p45;
	ld.global.f64 	%fd214, [%rd61+6144];
	ld.global.f64 	%fd215, [%rd62+6144];
	sub.f64 	%fd216, %fd214, %fd215;
	abs.f64 	%fd217, %fd216;
	setp.lt.f64 	%p46, %fd213, %fd217;
	selp.f64 	%fd218, %fd217, %fd213, %p46;
	ld.global.f64 	%fd219, [%rd61+8192];
	ld.global.f64 	%fd220, [%rd62+8192];
	sub.f64 	%fd221, %fd219, %fd220;
	abs.f64 	%fd222, %fd221;
	setp.lt.f64 	%p47, %fd218, %fd222;
	selp.f64 	%fd223, %fd222, %fd218, %p47;
	ld.global.f64 	%fd224, [%rd61+10240];
	ld.global.f64 	%fd225, [%rd62+10240];
	sub.f64 	%fd226, %fd224, %fd225;
	abs.f64 	%fd227, %fd226;
	setp.lt.f64 	%p48, %fd223, %fd227;
	selp.f64 	%fd228, %fd227, %fd223, %p48;
	ld.global.f64 	%fd229, [%rd61+12288];
	ld.global.f64 	%fd230, [%rd62+12288];
	sub.f64 	%fd231, %fd229, %fd230;
	abs.f64 	%fd232, %fd231;
	setp.lt.f64 	%p49, %fd228, %fd232;
	selp.f64 	%fd233, %fd232, %fd228, %p49;
	ld.global.f64 	%fd234, [%rd61+14336];
	ld.global.f64 	%fd235, [%rd62+14336];
	sub.f64 	%fd236, %fd234, %fd235;
	abs.f64 	%fd237, %fd236;
	setp.lt.f64 	%p50, %fd233, %fd237;
	selp.f64 	%fd528, %fd237, %fd233, %p50;
	add.s32 	%r275, %r275, 2048;
$L__BB7_36:
	setp.eq.s32 	%p51, %r42, 0;
	@%p51 bra 	$L__BB7_42;
	setp.lt.u32 	%p52, %r42, 4;
	@%p52 bra 	$L__BB7_39;
	cvt.u64.u32 	%rd63, %r275;
	add.s64 	%rd64, %rd131, %rd63;
	shl.b64 	%rd65, %rd64, 3;
	add.s64 	%rd66, %rd32, %rd65;
	add.s64 	%rd67, %rd3, %rd65;
	ld.global.f64 	%fd239, [%rd66];
	ld.global.f64 	%fd240, [%rd67];
	sub.f64 	%fd241, %fd239, %fd240;
	abs.f64 	%fd242, %fd241;
	setp.lt.f64 	%p53, %fd528, %fd242;
	selp.f64 	%fd243, %fd242, %fd528, %p53;
	ld.global.f64 	%fd244, [%rd66+2048];
	ld.global.f64 	%fd245, [%rd67+2048];
	sub.f64 	%fd246, %fd244, %fd245;
	abs.f64 	%fd247, %fd246;
	setp.lt.f64 	%p54, %fd243, %fd247;
	selp.f64 	%fd248, %fd247, %fd243, %p54;
	ld.global.f64 	%fd249, [%rd66+4096];
	ld.global.f64 	%fd250, [%rd67+4096];
	sub.f64 	%fd251, %fd249, %fd250;
	abs.f64 	%fd252, %fd251;
	setp.lt.f64 	%p55, %fd248, %fd252;
	selp.f64 	%fd253, %fd252, %fd248, %p55;
	ld.global.f64 	%fd254, [%rd66+6144];
	ld.global.f64 	%fd255, [%rd67+6144];
	sub.f64 	%fd256, %fd254, %fd255;
	abs.f64 	%fd257, %fd256;
	setp.lt.f64 	%p56, %fd253, %fd257;
	selp.f64 	%fd528, %fd257, %fd253, %p56;
	add.s32 	%r275, %r275, 1024;
$L__BB7_39:
	and.b32  	%r77, %r34, 3;
	setp.eq.s32 	%p57, %r77, 0;
	@%p57 bra 	$L__BB7_42;
	cvt.u64.u32 	%rd68, %r275;
	add.s64 	%rd69, %rd68, %rd130;
	shl.b64 	%rd70, %rd69, 3;
	add.s64 	%rd135, %rd3, %rd70;
	add.s64 	%rd134, %rd32, %rd70;
	cvt.u16.u32 	%rs1, %r271;
	shr.u16 	%rs2, %rs1, 8;
	add.s16 	%rs3, %rs2, 1;
	cvt.u32.u16 	%r78, %rs3;
	and.b32  	%r79, %r78, 3;
	neg.s32 	%r278, %r79;
$L__BB7_41:
	.pragma "nounroll";
	ld.global.f64 	%fd258, [%rd134];
	ld.global.f64 	%fd259, [%rd135];
	sub.f64 	%fd260, %fd258, %fd259;
	abs.f64 	%fd261, %fd260;
	setp.lt.f64 	%p58, %fd528, %fd261;
	selp.f64 	%fd528, %fd261, %fd528, %p58;
	add.s64 	%rd135, %rd135, 2048;
	add.s64 	%rd134, %rd134, 2048;
	add.s32 	%r278, %r278, 1;
	setp.ne.s32 	%p59, %r278, 0;
	@%p59 bra 	$L__BB7_41;
$L__BB7_42:
	// begin inline asm
	mov.u32 %r80, %laneid;
	// end inline asm
	mov.b64 	%rd71, %fd528;
	mov.b64 	{%r82, %r87}, %rd71;
	mov.b32 	%r88, 1;
	mov.b32 	%r129, 31;
	mov.b32 	%r130, -1;
	// begin inline asm
	shfl.sync.down.b32 %r81, %r82, %r88, %r129, %r130;
	// end inline asm
	// begin inline asm
	shfl.sync.down.b32 %r86, %r87, %r88, %r129, %r130;
	// end inline asm
	mov.b64 	%rd72, {%r81, %r86};
	mov.b64 	%fd262, %rd72;
	setp.gt.s32 	%p60, %r80, 30;
	setp.lt.f64 	%p61, %fd528, %fd262;
	selp.f64 	%fd263, %fd262, %fd528, %p61;
	selp.f64 	%fd264, %fd528, %fd263, %p60;
	mov.b64 	%rd73, %fd264;
	mov.b64 	{%r92, %r97}, %rd73;
	mov.b32 	%r98, 2;
	// begin inline asm
	shfl.sync.down.b32 %r91, %r92, %r98, %r129, %r130;
	// end inline asm
	// begin inline asm
	shfl.sync.down.b32 %r96, %r97, %r98, %r129, %r130;
	// end inline asm
	mov.b64 	%rd74, {%r91, %r96};
	mov.b64 	%fd265, %rd74;
	setp.gt.s32 	%p62, %r80, 29;
	setp.lt.f64 	%p63, %fd264, %fd265;
	selp.f64 	%fd266, %fd265, %fd264, %p63;
	selp.f64 	%fd267, %fd264, %fd266, %p62;
	mov.b64 	%rd75, %fd267;
	mov.b64 	{%r102, %r107}, %rd75;
	mov.b32 	%r108, 4;
	// begin inline asm
	shfl.sync.down.b32 %r101, %r102, %r108, %r129, %r130;
	// end inline asm
	// begin inline asm
	shfl.sync.down.b32 %r106, %r107, %r108, %r129, %r130;
	// end inline asm
	mov.b64 	%rd76, {%r101, %r106};
	mov.b64 	%fd268, %rd76;
	setp.gt.s32 	%p64, %r80, 27;
	setp.lt.f64 	%p65, %fd267, %fd268;
	selp.f64 	%fd269, %fd268, %fd267, %p65;
	selp.f64 	%fd270, %fd267, %fd269, %p64;
	mov.b64 	%rd77, %fd270;
	mov.b64 	{%r112, %r117}, %rd77;
	mov.b32 	%r118, 8;
	// begin inline asm
	shfl.sync.down.b32 %r111, %r112, %r118, %r129, %r130;
	// end inline asm
	// begin inline asm
	shfl.sync.down.b32 %r116, %r117, %r118, %r129, %r130;
	// end inline asm
	mov.b64 	%rd78, {%r111, %r116};
	mov.b64 	%fd271, %rd78;
	setp.gt.s32 	%p66, %r80, 23;
	setp.lt.f64 	%p67, %fd270, %fd271;
	selp.f64 	%fd272, %fd271, %fd270, %p67;
	selp.f64 	%fd273, %fd270, %fd272, %p66;
	mov.b64 	%rd79, %fd273;
	mov.b64 	{%r122, %r127}, %rd79;
	mov.b32 	%r128, 16;
	// begin inline asm
	shfl.sync.down.b32 %r121, %r122, %r128, %r129, %r130;
	// end inline asm
	// begin inline asm
	shfl.sync.down.b32 %r126, %r127, %r128, %r129, %r130;
	// end inline asm
	mov.b64 	%rd80, {%r121, %r126};
	mov.b64 	%fd274, %rd80;
	setp.gt.s32 	%p68, %r80, 15;
	setp.lt.f64 	%p69, %fd273, %fd274;
	selp.f64 	%fd37, %fd274, %fd273, %p69;
	selp.f64 	%fd529, %fd273, %fd37, %p68;
	setp.ne.s32 	%p70, %r80, 0;
	@%p70 bra 	$L__BB7_44;
	shr.u32 	%r131, %r27, 2;
	and.b32  	%r132, %r131, 248;
	mov.u32 	%r133, _ZZN3cub18CUB_300001_SM_10006detail6reduce18DeviceReduceKernelINS2_10policy_hubIdyN4cuda3__47maximumIdEEE10Policy1000EN6thrust24THRUST_300001_SM_1000_NS12zip_iteratorINS5_3std3__45tupleIJNSC_10device_ptrIdEESI_EEEEEyS8_d12max_abs_diffEEvT0_PT3_T1_NS0_13GridEvenShareISP_EET2_T4_E12temp_storage;
	add.s32 	%r134, %r133, %r132;
	st.shared.f64 	[%r134+8], %fd37;
$L__BB7_44:
	bar.sync 	0;
	setp.ne.s32 	%p71, %r27, 0;
	@%p71 bra 	$L__BB7_46;
	ld.shared.f64 	%fd275, [_ZZN3cub18CUB_300001_SM_10006detail6reduce18DeviceReduceKernelINS2_10policy_hubIdyN4cuda3__47maximumIdEEE10Policy1000EN6thrust24THRUST_300001_SM_1000_NS12zip_iteratorINS5_3std3__45tupleIJNSC_10device_ptrIdEESI_EEEEEyS8_d12max_abs_diffEEvT0_PT3_T1_NS0_13GridEvenShareISP_EET2_T4_E12temp_storage+16];
	setp.lt.f64 	%p72, %fd529, %fd275;
	selp.f64 	%fd276, %fd275, %fd529, %p72;
	ld.shared.f64 	%fd277, [_ZZN3cub18CUB_300001_SM_10006detail6reduce18DeviceReduceKernelINS2_10policy_hubIdyN4cuda3__47maximumIdEEE10Policy1000EN6thrust24THRUST_300001_SM_1000_NS12zip_iteratorINS5_3std3__45tupleIJNSC_10device_ptrIdEESI_EEEEEyS8_d12max_abs_diffEEvT0_PT3_T1_NS0_13GridEvenShareISP_EET2_T4_E12temp_storage+24];
	setp.lt.f64 	%p73, %fd276, %fd277;
	selp.f64 	%fd278, %fd277, %fd276, %p73;
	ld.shared.f64 	%fd279, [_ZZN3cub18CUB_300001_SM_10006detail6reduce18DeviceReduceKernelINS2_10policy_hubIdyN4cuda3__47maximumIdEEE10Policy1000EN6thrust24THRUST_300001_SM_1000_NS12zip_iteratorINS5_3std3__45tupleIJNSC_10device_ptrIdEESI_EEEEEyS8_d12max_abs_diffEEvT0_PT3_T1_NS0_13GridEvenShareISP_EET2_T4_E12temp_storage+32];
	setp.lt.f64 	%p74, %fd278, %fd279;
	selp.f64 	%fd280, %fd279, %fd278, %p74;
	ld.shared.f64 	%fd281, [_ZZN3cub18CUB_300001_SM_10006detail6reduce18DeviceReduceKernelINS2_10policy_hubIdyN4cuda3__47maximumIdEEE10Policy1000EN6thrust24THRUST_300001_SM_1000_NS12zip_iteratorINS5_3std3__45tupleIJNSC_10device_ptrIdEESI_EEEEEyS8_d12max_abs_diffEEvT0_PT3_T1_NS0_13GridEvenShareISP_EET2_T4_E12temp_storage+40];
	setp.lt.f64 	%p75, %fd280, %fd281;
	selp.f64 	%fd282, %fd281, %fd280, %p75;
	ld.shared.f64 	%fd283, [_ZZN3cub18CUB_300001_SM_10006detail6reduce18DeviceReduceKernelINS2_10policy_hubIdyN4cuda3__47maximumIdEEE10Policy1000EN6thrust24THRUST_300001_SM_1000_NS12zip_iteratorINS5_3std3__45tupleIJNSC_10device_ptrIdEESI_EEEEEyS8_d12max_abs_diffEEvT0_PT3_T1_NS0_13GridEvenShareISP_EET2_T4_E12temp_storage+48];
	setp.lt.f64 	%p76, %fd282, %fd283;
	selp.f64 	%fd284, %fd283, %fd282, %p76;
	ld.shared.f64 	%fd285, [_ZZN3cub18CUB_300001_SM_10006detail6reduce18DeviceReduceKernelINS2_10policy_hubIdyN4cuda3__47maximumIdEEE10Policy1000EN6thrust24THRUST_300001_SM_1000_NS12zip_iteratorINS5_3std3__45tupleIJNSC_10device_ptrIdEESI_EEEEEyS8_d12max_abs_diffEEvT0_PT3_T1_NS0_13GridEvenShareISP_EET2_T4_E12temp_storage+56];
	setp.lt.f64 	%p77, %fd284, %fd285;
	selp.f64 	%fd286, %fd285, %fd284, %p77;
	ld.shared.f64 	%fd287, [_ZZN3cub18CUB_300001_SM_10006detail6reduce18DeviceReduceKernelINS2_10policy_hubIdyN4cuda3__47maximumIdEEE10Policy1000EN6thrust24THRUST_300001_SM_1000_NS12zip_iteratorINS5_3std3__45tupleIJNSC_10device_ptrIdEESI_EEEEEyS8_d12max_abs_diffEEvT0_PT3_T1_NS0_13GridEvenShareISP_EET2_T4_E12temp_storage+64];
	setp.lt.f64 	%p78, %fd286, %fd287;
	selp.f64 	%fd529, %fd287, %fd286, %p78;
$L__BB7_46:
	mov.u32 	%r262, %tid.x;
	setp.ne.s32 	%p165, %r262, 0;
	@%p165 bra 	$L__BB7_48;
	ld.param.u64 	%rd125, [_ZN3cub18CUB_300001_SM_10006detail6reduce18DeviceReduceKernelINS2_10policy_hubIdyN4cuda3__47maximumIdEEE10Policy1000EN6thrust24THRUST_300001_SM_1000_NS12zip_iteratorINS5_3std3__45tupleIJNSC_10device_ptrIdEESI_EEEEEyS8_d12max_abs_diffEEvT0_PT3_T1_NS0_13GridEvenShareISP_EET2_T4__param_1];
	cvta.to.global.u64 	%rd122, %rd125;
	mul.wide.u32 	%rd123, %r2, 8;
	add.s64 	%rd124, %rd122, %rd123;
	st.global.f64 	[%rd124], %fd529;
$L__BB7_48:
	ret;

}
	// .globl	_ZN3cub18CUB_300001_SM_10006detail6reduce28DeviceReduceSingleTileKernelINS2_10policy_hubIdyN4cuda3__47maximumIdEEE10Policy1000EPdSB_iS8_ddNS5_3std3__410__identityEEEvT0_T1_T2_T3_T4_T6_
.visible .entry _ZN3cub18CUB_300001_SM_10006detail6reduce28DeviceReduceSingleTileKernelINS2_10policy_hubIdyN4cuda3__47maximumIdEEE10Policy1000EPdSB_iS8_ddNS5_3std3__410__identityEEEvT0_T1_T2_T3_T4_T6_(
	.param .u64 .ptr .align 1 _ZN3cub18CUB_300001_SM_10006detail6reduce28DeviceReduceSingleTileKernelINS2_10policy_hubIdyN4cuda3__47maximumIdEEE10Policy1000EPdSB_iS8_ddNS5_3std3__410__identityEEEvT0_T1_T2_T3_T4_T6__param_0,
	.param .u64 .ptr .align 1 _ZN3cub18CUB_300001_SM_10006detail6reduce28DeviceReduceSingleTileKernelINS2_10policy_hubIdyN4cuda3__47maximumIdEEE10Policy1000EPdSB_iS8_ddNS5_3std3__410__identityEEEvT0_T1_T2_T3_T4_T6__param_1,
	.param .u32 _ZN3cub18CUB_300001_SM_10006detail6reduce28DeviceReduceSingleTileKernelINS2_10policy_hubIdyN4cuda3__47maximumIdEEE10Policy1000EPdSB_iS8_ddNS5_3std3__410__identityEEEvT0_T1_T2_T3_T4_T6__param_2,
	.param .align 1 .b8 _ZN3cub18CUB_300001_SM_10006detail6reduce28DeviceReduceSingleTileKernelINS2_10policy_hubIdyN4cuda3__47maximumIdEEE10Policy1000EPdSB_iS8_ddNS5_3std3__410__identityEEEvT0_T1_T2_T3_T4_T6__param_3[1],
	.param .f64 _ZN3cub18CUB_300001_SM_10006detail6reduce28DeviceReduceSingleTileKernelINS2_10policy_hubIdyN4cuda3__47maximumIdEEE10Policy1000EPdSB_iS8_ddNS5_3std3__410__identityEEEvT0_T1_T2_T3_T4_T6__param_4,
	.param .align 1 .b8 _ZN3cub18CUB_300001_SM_10006detail6reduce28DeviceReduceSingleTileKernelINS2_10policy_hubIdyN4cuda3__47maximumIdEEE10Policy1000EPdSB_iS8_ddNS5_3std3__410__identityEEEvT0_T1_T2_T3_T4_T6__param_5[1]
)
.maxntid 256
.minnctapersm 1
{
	.reg .pred 	%p<220>;
	.reg .b32 	%r<472>;
	.reg .b64 	%rd<206>;
	.reg .b64 	%fd<381>;
	// demoted variable
	.shared .align 8 .b8 _ZZN3cub18CUB_300001_SM_10006detail6reduce28DeviceReduceSingleTileKernelINS2_10policy_hubIdyN4cuda3__47maximumIdEEE10Policy1000EPdSB_iS8_ddNS5_3std3__410__identityEEEvT0_T1_T2_T3_T4_T6_E12temp_storage[80];
	ld.param.u64 	%rd15, [_ZN3cub18CUB_300001_SM_10006detail6reduce28DeviceReduceSingleTileKernelINS2_10policy_hubIdyN4cuda3__47maximumIdEEE10Policy1000EPdSB_iS8_ddNS5_3std3__410__identityEEEvT0_T1_T2_T3_T4_T6__param_0];
	ld.param.u64 	%rd16, [_ZN3cub18CUB_300001_SM_10006detail6reduce28DeviceReduceSingleTileKernelINS2_10policy_hubIdyN4cuda3__47maximumIdEEE10Policy1000EPdSB_iS8_ddNS5_3std3__410__identityEEEvT0_T1_T2_T3_T4_T6__param_1];
	ld.param.u32 	%r68, [_ZN3cub18CUB_300001_SM_10006detail6reduce28DeviceReduceSingleTileKernelINS2_10policy_hubIdyN4cuda3__47maximumIdEEE10Policy1000EPdSB_iS8_ddNS5_3std3__410__identityEEEvT0_T1_T2_T3_T4_T6__param_2];
	ld.param.f64 	%fd58, [_ZN3cub18CUB_300001_SM_10006detail6reduce28DeviceReduceSingleTileKernelINS2_10policy_hubIdyN4cuda3__47maximumIdEEE10Policy1000EPdSB_iS8_ddNS5_3std3__410__identityEEEvT0_T1_T2_T3_T4_T6__param_4];
	cvta.to.global.u64 	%rd1, %rd16;
	setp.ne.s32 	%p1, %r68, 0;
	@%p1 bra 	$L__BB8_3;
	mov.u32 	%r445, %tid.x;
	setp.ne.s32 	%p219, %r445, 0;
	@%p219 bra 	$L__BB8_74;
	st.global.f64 	[%rd1], %fd58;
	bra.uni 	$L__BB8_74;
$L__BB8_3:
	and.b64  	%rd17, %rd15, 31;
	setp.ne.s64 	%p2, %rd17, 0;
	@%p2 bra 	$L__BB8_38;
	setp.gt.s32 	%p110, %r68, 2047;
	@%p110 bra 	$L__BB8_22;
	mov.u32 	%r1, %tid.x;
	setp.ge.s32 	%p159, %r1, %r68;
	mov.f64 	%fd359, 0d0000000000000000;
	mov.u32 	%r449, %r1;
	@%p159 bra 	$L__BB8_7;
	mul.wide.u32 	%rd169, %r1, 8;
	add.s64 	%rd168, %rd15, %rd169;
	// begin inline asm
	ld.global.nc.u64 %rd167, [%rd168];
	// end inline asm
	mov.b64 	%fd359, %rd167;
	add.s32 	%r449, %r1, 256;
$L__BB8_7:
	setp.ge.s32 	%p160, %r449, %r68;
	@%p160 bra 	$L__BB8_13;
	not.b32 	%r321, %r449;
	add.s32 	%r4, %r68, %r321;
	and.b32  	%r322, %r4, 768;
	setp.eq.s32 	%p161, %r322, 768;
	@%p161 bra 	$L__BB8_11;
	mul.wide.u32 	%rd170, %r449, 8;
	add.s64 	%rd202, %rd15, %rd170;
	shr.u32 	%r323, %r4, 8;
	add.s32 	%r324, %r323, 1;
	and.b32  	%r325, %r324, 3;
	neg.s32 	%r447, %r325;
$L__BB8_10:
	.pragma "nounroll";
	// begin inline asm
	ld.global.nc.u64 %rd171, [%rd202];
	// end inline asm
	mov.b64 	%fd272, %rd171;
	setp.lt.f64 	%p162, %fd359, %fd272;
	selp.f64 	%fd359, %fd272, %fd359, %p162;
	add.s32 	%r449, %r449, 256;
	add.s64 	%rd202, %rd202, 2048;
	add.s32 	%r447, %r447, 1;
	setp.ne.s32 	%p163, %r447, 0;
	@%p163 bra 	$L__BB8_10;
$L__BB8_11:
	setp.lt.u32 	%p164, %r4, 768;
	@%p164 bra 	$L__BB8_13;
$L__BB8_12:
	mul.wide.s32 	%rd181, %r449, 8;
	add.s64 	%rd174, %rd15, %rd181;
	// begin inline asm
	ld.global.nc.u64 %rd173, [%rd174];
	// end inline asm
	mov.b64 	%fd273, %rd173;
	setp.lt.f64 	%p165, %fd359, %fd273;
	selp.f64 	%fd274, %fd273, %fd359, %p165;
	add.s64 	%rd176, %rd174, 2048;
	// begin inline asm
	ld.global.nc.u64 %rd175, [%rd176];
	// end inline asm
	mov.b64 	%fd275, %rd175;
	setp.lt.f64 	%p166, %fd274, %fd275;
	selp.f64 	%fd276, %fd275, %fd274, %p166;
	add.s64 	%rd178, %rd174, 4096;
	// begin inline asm
	ld.global.nc.u64 %rd177, [%rd178];
	// end inline asm
	mov.b64 	%fd277, %rd177;
	setp.lt.f64 	%p167, %fd276, %fd277;
	selp.f64 	%fd278, %fd277, %fd276, %p167;
	add.s64 	%rd180, %rd174, 6144;
	// begin inline asm
	ld.global.nc.u64 %rd179, [%rd180];
	// end inline asm
	mov.b64 	%fd279, %rd179;
	setp.lt.f64 	%p168, %fd278, %fd279;
	selp.f64 	%fd359, %fd279, %fd278, %p168;
	add.s32 	%r449, %r449, 1024;
	setp.lt.s32 	%p169, %r449, %r68;
	@%p169 bra 	$L__BB8_12;
$L__BB8_13:
	setp.lt.s32 	%p170, %r68, 256;
	@%p170 bra 	$L__BB8_18;
	// begin inline asm
	mov.u32 %r389, %laneid;
	// end inline asm
	mov.b64 	%rd192, %fd359;
	mov.b64 	{%r391, %r396}, %rd192;
	mov.b32 	%r397, 1;
	mov.b32 	%r438, 31;
	mov.b32 	%r439, -1;
	// begin inline asm
	shfl.sync.down.b32 %r390, %r391, %r397, %r438, %r439;
	// end inline asm
	// begin inline asm
	shfl.sync.down.b32 %r395, %r396, %r397, %r438, %r439;
	// end inline asm
	mov.b64 	%rd193, {%r390, %r395};
	mov.b64 	%fd327, %rd193;
	setp.gt.s32 	%p198, %r389, 30;
	setp.lt.f64 	%p199, %fd359, %fd327;
	selp.f64 	%fd328, %fd327, %fd359, %p199;
	selp.f64 	%fd329, %fd359, %fd328, %p198;
	mov.b64 	%rd194, %fd329;
	mov.b64 	{%r401, %r406}, %rd194;
	mov.b32 	%r407, 2;
	// begin inline asm
	shfl.sync.down.b32 %r400, %r401, %r407, %r438, %r439;
	// end inline asm
	// begin inline asm
	shfl.sync.down.b32 %r405, %r406, %r407, %r438, %r439;
	// end inline asm
	mov.b64 	%rd195, {%r400, %r405};
	mov.b64 	%fd330, %rd195;
	setp.gt.s32 	%p200, %r389, 29;
	setp.lt.f64 	%p201, %fd329, %fd330;
	selp.f64 	%fd331, %fd330, %fd329, %p201;
	selp.f64 	%fd332, %fd329, %fd331, %p200;
	mov.b64 	%rd196, %fd332;
	mov.b64 	{%r411, %r416}, %rd196;
	mov.b32 	%r417, 4;
	// begin inline asm
	shfl.sync.down.b32 %r410, %r411, %r417, %r438, %r439;
	// end inline asm
	// begin inline asm
	shfl.sync.down.b32 %r415, %r416, %r417, %r438, %r439;
	// end inline asm
	mov.b64 	%rd197, {%r410, %r415};
	mov.b64 	%fd333, %rd197;
	setp.gt.s32 	%p202, %r389, 27;
	setp.lt.f64 	%p203, %fd332, %fd333;
	selp.f64 	%fd334, %fd333, %fd332, %p203;
	selp.f64 	%fd335, %fd332, %fd334, %p202;
	mov.b64 	%rd198, %fd335;
	mov.b64 	{%r421, %r426}, %rd198;
	mov.b32 	%r427, 8;
	// begin inline asm
	shfl.sync.down.b32 %r420, %r421, %r427, %r438, %r439;
	// end inline asm
	// begin inline asm
	shfl.sync.down.b32 %r425, %r426, %r427, %r438, %r439;
	// end inline asm
	mov.b64 	%rd199, {%r420, %r425};
	mov.b64 	%fd336, %rd199;
	setp.gt.s32 	%p204, %r389, 23;
	setp.lt.f64 	%p205, %fd335, %fd336;
	selp.f64 	%fd337, %fd336, %fd335, %p205;
	selp.f64 	%fd338, %fd335, %fd337, %p204;
	mov.b64 	%rd200, %fd338;
	mov.b64 	{%r431, %r436}, %rd200;
	mov.b32 	%r437, 16;
	// begin inline asm
	shfl.sync.down.b32 %r430, %r431, %r437, %r438, %r439;
	// end inline asm
	// begin inline asm
	shfl.sync.down.b32 %r435, %r436, %r437, %r438, %r439;
	// end inline asm
	mov.b64 	%rd201, {%r430, %r435};
	mov.b64 	%fd339, %rd201;
	setp.gt.s32 	%p206, %r389, 15;
	setp.lt.f64 	%p207, %fd338, %fd339;
	selp.f64 	%fd10, %fd339, %fd338, %p207;
	selp.f64 	%fd380, %fd338, %fd10, %p206;
	setp.ne.s32 	%p208, %r389, 0;
	@%p208 bra 	$L__BB8_16;
	shr.u32 	%r440, %r1, 2;
	and.b32  	%r441, %r440, 248;
	mov.u32 	%r442, _ZZN3cub18CUB_300001_SM_10006detail6reduce28DeviceReduceSingleTileKernelINS2_10policy_hubIdyN4cuda3__47maximumIdEEE10Policy1000EPdSB_iS8_ddNS5_3std3__410__identityEEEvT0_T1_T2_T3_T4_T6_E12temp_storage;
	add.s32 	%r443, %r442, %r441;
	st.shared.f64 	[%r443+8], %fd10;
$L__BB8_16:
	bar.sync 	0;
	setp.ne.s32 	%p209, %r1, 0;
	@%p209 bra 	$L__BB8_72;
	ld.shared.f64 	%fd340, [_ZZN3cub18CUB_300001_SM_10006detail6reduce28DeviceReduceSingleTileKernelINS2_10policy_hubIdyN4cuda3__47maximumIdEEE10Policy1000EPdSB_iS8_ddNS5_3std3__410__identityEEEvT0_T1_T2_T3_T4_T6_E12temp_storage+16];
	setp.lt.f64 	%p210, %fd380, %fd340;
	selp.f64 	%fd341, %fd340, %fd380, %p210;
	ld.shared.f64 	%fd342, [_ZZN3cub18CUB_300001_SM_10006detail6reduce28DeviceReduceSingleTileKernelINS2_10policy_hubIdyN4cuda3__47maximumIdEEE10Policy1000EPdSB_iS8_ddNS5_3std3__410__identityEEEvT0_T1_T2_T3_T4_T6_E12temp_storage+24];
	setp.lt.f64 	%p211, %fd341, %fd342;
	selp.f64 	%fd343, %fd342, %fd341, %p211;
	ld.shared.f64 	%fd344, [_ZZN3cub18CUB_300001_SM_10006detail6reduce28DeviceReduceSingleTileKernelINS2_10policy_hubIdyN4cuda3__47maximumIdEEE10Policy1000EPdSB_iS8_ddNS5_3std3__410__identityEEEvT0_T1_T2_T3_T4_T6_E12temp_storage+32];
	setp.lt.f64 	%p212, %fd343, %fd344;
	selp.f64 	%fd345, %fd344, %fd343, %p212;
	ld.shared.f64 	%fd346, [_ZZN3cub18CUB_300001_SM_10006detail6reduce28DeviceReduceSingleTileKernelINS2_10policy_hubIdyN4cuda3__47maximumIdEEE10Policy1000EPdSB_iS8_ddNS5_3std3__410__identityEEEvT0_T1_T2_T3_T4_T6_E12temp_storage+40];
	setp.lt.f64 	%p213, %fd345, %fd346;
	selp.f64 	%fd347, %fd346, %fd345, %p213;
	ld.shared.f64 	%fd348, [_ZZN3cub18CUB_300001_SM_10006detail6reduce28DeviceReduceSingleTileKernelINS2_10policy_hubIdyN4cuda3__47maximumIdEEE10Policy1000EPdSB_iS8_ddNS5_3std3__410__identityEEEvT0_T1_T2_T3_T4_T6_E12temp_storage+48];
	setp.lt.f64 	%p214, %fd347, %fd348;
	selp.f64 	%fd349, %fd348, %fd347, %p214;
	ld.shared.f64 	%fd350, [_ZZN3cub18CUB_300001_SM_10006detail6reduce28DeviceReduceSingleTileKernelINS2_10policy_hubIdyN4cuda3__47maximumIdEEE10Policy1000EPdSB_iS8_ddNS5_3std3__410__identityEEEvT0_T1_T2_T3_T4_T6_E12temp_storage+56];
	setp.lt.f64 	%p215, %fd349, %fd350;
	selp.f64 	%fd351, %fd350, %fd349, %p215;
	ld.shared.f64 	%fd352, [_ZZN3cub18CUB_300001_SM_10006detail6reduce28DeviceReduceSingleTileKernelINS2_10policy_hubIdyN4cuda3__47maximumIdEEE10Policy1000EPdSB_iS8_ddNS5_3std3__410__identityEEEvT0_T1_T2_T3_T4_T6_E12temp_storage+64];
	setp.lt.f64 	%p216, %fd351, %fd352;
	selp.f64 	%fd380, %fd352, %fd351, %p216;
	bra.uni 	$L__BB8_72;
$L__BB8_18:
	// begin inline asm
	mov.u32 %r326, %laneid;
	// end inline asm
	and.b32  	%r377, %r1, 992;
	add.s32 	%r378, %r377, 32;
	setp.gt.s32 	%p171, %r378, %r68;
	not.b32 	%r379, %r377;
	add.s32 	%r380, %r68, %r379;
	selp.b32 	%r375, %r380, 31, %p171;
	mov.b64 	%rd182, %fd359;
	mov.b64 	{%r328, %r333}, %rd182;
	mov.b32 	%r334, 1;
	mov.b32 	%r376, -1;
	// begin inline asm
	shfl.sync.down.b32 %r327, %r328, %r334, %r375, %r376;
	// end inline asm
	// begin inline asm
	shfl.sync.down.b32 %r332, %r333, %r334, %r375, %r376;
	// end inline asm
	mov.b64 	%rd183, {%r327, %r332};
	mov.b64 	%fd280, %rd183;
	setp.lt.s32 	%p172, %r326, %r375;
	setp.lt.f64 	%p173, %fd359, %fd280;
	selp.f64 	%fd281, %fd280, %fd359, %p173;
	selp.f64 	%fd282, %fd281, %fd359, %p172;
	mov.b64 	%rd184, %fd282;
	mov.b64 	{%r338, %r343}, %rd184;
	mov.b32 	%r344, 2;
	// begin inline asm
	shfl.sync.down.b32 %r337, %r338, %r344, %r375, %r376;
	// end inline asm
	// begin inline asm
	shfl.sync.down.b32 %r342, %r343, %r344, %r375, %r376;
	// end inline asm
	mov.b64 	%rd185, {%r337, %r342};
	mov.b64 	%fd283, %rd185;
	add.s32 	%r381, %r326, 2;
	setp.gt.s32 	%p174, %r381, %r375;
	setp.lt.f64 	%p175, %fd282, %fd283;
	selp.f64 	%fd284, %fd283, %fd282, %p175;
	selp.f64 	%fd285, %fd282, %fd284, %p174;
	mov.b64 	%rd186, %fd285;
	mov.b64 	{%r348, %r353}, %rd186;
	mov.b32 	%r354, 4;
	// begin inline asm
	shfl.sync.down.b32 %r347, %r348, %r354, %r375, %r376;
	// end inline asm
	// begin inline asm
	shfl.sync.down.b32 %r352, %r353, %r354, %r375, %r376;
	// end inline asm
	mov.b64 	%rd187, {%r347, %r352};
	mov.b64 	%fd286, %rd187;
	add.s32 	%r382, %r326, 4;
	setp.gt.s32 	%p176, %r382, %r375;
	setp.lt.f64 	%p177, %fd285, %fd286;
	selp.f64 	%fd287, %fd286, %fd285, %p177;
	selp.f64 	%fd288, %fd285, %fd287, %p176;
	mov.b64 	%rd188, %fd288;
	mov.b64 	{%r358, %r363}, %rd188;
	mov.b32 	%r364, 8;
	// begin inline asm
	shfl.sync.down.b32 %r357, %r358, %r364, %r375, %r376;
	// end inline asm
	// begin inline asm
	shfl.sync.down.b32 %r362, %r363, %r364, %r375, %r376;
	// end inline asm
	mov.b64 	%rd189, {%r357, %r362};
	mov.b64 	%fd289, %rd189;
	add.s32 	%r383, %r326, 8;
	setp.gt.s32 	%p178, %r383, %r375;
	setp.lt.f64 	%p179, %fd288, %fd289;
	selp.f64 	%fd290, %fd289, %fd288, %p179;
	selp.f64 	%fd291, %fd288, %fd290, %p178;
	mov.b64 	%rd190, %fd291;
	mov.b64 	{%r368, %r373}, %rd190;
	mov.b32 	%r374, 16;
	// begin inline asm
	shfl.sync.down.b32 %r367, %r368, %r374, %r375, %r376;
	// end inline asm
	// begin inline asm
	shfl.sync.down.b32 %r372, %r373, %r374, %r375, %r376;
	// end inline asm
	mov.b64 	%rd191, {%r367, %r372};
	mov.b64 	%fd292, %rd191;
	add.s32 	%r384, %r326, 16;
	setp.gt.s32 	%p180, %r384, %r375;
	setp.lt.f64 	%p181, %fd291, %fd292;
	selp.f64 	%fd293, %fd292, %fd291, %p181;
	selp.f64 	%fd380, %fd291, %fd293, %p180;
	setp.ne.s32 	%p182, %r326, 0;
	@%p182 bra 	$L__BB8_20;
	shr.u32 	%r385, %r1, 2;
	and.b32  	%r386, %r385, 248;
	mov.u32 	%r387, _ZZN3cub18CUB_300001_SM_10006detail6reduce28DeviceReduceSingleTileKernelINS2_10policy_hubIdyN4cuda3__47maximumIdEEE10Policy1000EPdSB_iS8_ddNS5_3std3__410__identityEEEvT0_T1_T2_T3_T4_T6_E12temp_storage;
	add.s32 	%r388, %r387, %r386;
	st.shared.f64 	[%r388+8], %fd380;
$L__BB8_20:
	bar.sync 	0;
	setp.ne.s32 	%p183, %r1, 0;
	@%p183 bra 	$L__BB8_72;
	setp.gt.s32 	%p184, %r68, 32;
	ld.shared.f64 	%fd294, [_ZZN3cub18CUB_300001_SM_10006detail6reduce28DeviceReduceSingleTileKernelINS2_10policy_hubIdyN4cuda3__47maximumIdEEE10Policy1000EPdSB_iS8_ddNS5_3std3__410__identityEEEvT0_T1_T2_T3_T4_T6_E12temp_storage+16];
	setp.lt.f64 	%p185, %fd380, %fd294;
	selp.f64 	%fd296, %fd294, %fd380, %p185;
	selp.f64 	%fd297, %fd296, %fd380, %p184;
	setp.gt.s32 	%p186, %r68, 64;
	ld.shared.f64 	%fd299, [_ZZN3cub18CUB_300001_SM_10006detail6reduce28DeviceReduceSingleTileKernelINS2_10policy_hubIdyN4cuda3__47maximumIdEEE10Policy1000EPdSB_iS8_ddNS5_3std3__410__identityEEEvT0_T1_T2_T3_T4_T6_E12temp_storage+24];
	setp.lt.f64 	%p187, %fd297, %fd299;
	selp.f64 	%fd301, %fd299, %fd297, %p187;
	selp.f64 	%fd302, %fd301, %fd297, %p186;
	setp.gt.s32 	%p188, %r68, 96;
	ld.shared.f64 	%fd304, [_ZZN3cub18CUB_300001_SM_10006detail6reduce28DeviceReduceSingleTileKernelINS2_10policy_hubIdyN4cuda3__47maximumIdEEE10Policy1000EPdSB_iS8_ddNS5_3std3__410__identityEEEvT0_T1_T2_T3_T4_T6_E12temp_storage+32];
	setp.lt.f64 	%p189, %fd302, %fd304;
	selp.f64 	%fd306, %fd304, %fd302, %p189;
	selp.f64 	%fd307, %fd306, %fd302, %p188;
	setp.gt.s32 	%p190, %r68, 128;
	ld.shared.f64 	%fd309, [_ZZN3cub18CUB_300001_SM_10006detail6reduce28DeviceReduceSingleTileKernelINS2_10policy_hubIdyN4cuda3__47maximumIdEEE10Policy1000EPdSB_iS8_ddNS5_3std3__410__identityEEEvT0_T1_T2_T3_T4_T6_E12temp_storage+40];
	setp.lt.f64 	%p191, %fd307, %fd309;
	selp.f64 	%fd311, %fd309, %fd307, %p191;
	selp.f64 	%fd312, %fd311, %fd307, %p190;
	setp.gt.s32 	%p192, %r68, 160;
	ld.shared.f64 	%fd314, [_ZZN3cub18CUB_300001_SM_10006detail6reduce28DeviceReduceSingleTileKernelINS2_10policy_hubIdyN4cuda3__47maximumIdEEE10Policy1000EPdSB_iS8_ddNS5_3std3__410__identityEEEvT0_T1_T2_T3_T4_T6_E12temp_storage+48];
	setp.lt.f64 	%p193, %fd312, %fd314;
	selp.f64 	%fd316, %fd314, %fd312, %p193;
	selp.f64 	%fd317, %fd316, %fd312, %p192;
	setp.gt.s32 	%p194, %r68, 192;
	ld.shared.f64 	%fd319, [_ZZN3cub18CUB_300001_SM_10006detail6reduce28DeviceReduceSingleTileKernelINS2_10policy_hubIdyN4cuda3__47maximumIdEEE10Policy1000EPdSB_iS8_ddNS5_3std3__410__identityEEEvT0_T1_T2_T3_T4_T6_E12temp_storage+56];
	setp.lt.f64 	%p195, %fd317, %fd319;
	selp.f64 	%fd321, %fd319, %fd317, %p195;
	selp.f64 	%fd322, %fd321, %fd317, %p194;
	setp.gt.s32 	%p196, %r68, 224;
	ld.shared.f64 	%fd324, [_ZZN3cub18CUB_300001_SM_10006detail6reduce28DeviceReduceSingleTileKernelINS2_10policy_hubIdyN4cuda3__47maximumIdEEE10Policy1000EPdSB_iS8_ddNS5_3std3__410__identityEEEvT0_T1_T2_T3_T4_T6_E12temp_storage+64];
	setp.lt.f64 	%p197, %fd322, %fd324;
	selp.f64 	%fd326, %fd324, %fd322, %p197;
	selp.f64 	%fd380, %fd326, %fd322, %p196;
	bra.uni 	$L__BB8_72;
$L__BB8_22:
	mov.u32 	%r13, %tid.x;
	shl.b32 	%r14, %r13, 2;
	mul.wide.u32 	%rd126, %r14, 8;
	add.s64 	%rd116, %rd15, %rd126;
	// begin inline asm
	ld.global.nc.v2.u64 {%rd114, %rd115}, [%rd116];
	// end inline asm
	add.s64 	%rd119, %rd116, 16;
	// begin inline asm
	ld.global.nc.v2.u64 {%rd117, %rd118}, [%rd119];
	// end inline asm
	mov.b64 	%fd206, %rd114;
	mov.b64 	%fd207, %rd115;
	mov.b64 	%fd208, %rd117;
	mov.b64 	%fd209, %rd118;
	add.s64 	%rd122, %rd116, 8192;
	// begin inline asm
	ld.global.nc.v2.u64 {%rd120, %rd121}, [%rd122];
	// end inline asm
	add.s64 	%rd125, %rd116, 8208;
	// begin inline asm
	ld.global.nc.v2.u64 {%rd123, %rd124}, [%rd125];
	// end inline asm
	mov.b64 	%fd210, %rd120;
	mov.b64 	%fd211, %rd121;
	mov.b64 	%fd212, %rd123;
	mov.b64 	%fd213, %rd124;
	setp.lt.f64 	%p111, %fd206, %fd207;
	selp.f64 	%fd214, %fd207, %fd206, %p111;
	setp.lt.f64 	%p112, %fd214, %fd208;
	selp.f64 	%fd215, %fd208, %fd214, %p112;
	setp.lt.f64 	%p113, %fd215, %fd209;
	selp.f64 	%fd216, %fd209, %fd215, %p113;
	setp.lt.f64 	%p114, %fd216, %fd210;
	selp.f64 	%fd217, %fd210, %fd216, %p114;
	setp.lt.f64 	%p115, %fd217, %fd211;
	selp.f64 	%fd218, %fd211, %fd217, %p115;
	setp.lt.f64 	%p116, %fd218, %fd212;
	selp.f64 	%fd219, %fd212, %fd218, %p116;
	setp.lt.f64 	%p117, %fd219, %fd213;
	selp.f64 	%fd366, %fd213, %fd219, %p117;
	setp.lt.u32 	%p118, %r68, 4096;
	mov.b32 	%r452, 2048;
	@%p118 bra 	$L__BB8_26;
	add.s32 	%r15, %r68, -2048;
	mov.b32 	%r452, 2048;
$L__BB8_24:
	add.s32 	%r258, %r452, %r14;
	mul.wide.u32 	%rd139, %r258, 8;
	add.s64 	%rd129, %rd15, %rd139;
	// begin inline asm
	ld.global.nc.v2.u64 {%rd127, %rd128}, [%rd129];
	// end inline asm
	add.s64 	%rd132, %rd129, 16;
	// begin inline asm
	ld.global.nc.v2.u64 {%rd130, %rd131}, [%rd132];
	// end inline asm
	mov.b64 	%fd220, %rd127;
	mov.b64 	%fd221, %rd128;
	mov.b64 	%fd222, %rd130;
	mov.b64 	%fd223, %rd131;
	add.s64 	%rd135, %rd129, 8192;
	// begin inline asm
	ld.global.nc.v2.u64 {%rd133, %rd134}, [%rd135];
	// end inline asm
	add.s64 	%rd138, %rd129, 8208;
	// begin inline asm
	ld.global.nc.v2.u64 {%rd136, %rd137}, [%rd138];
	// end inline asm
	mov.b64 	%fd224, %rd133;
	mov.b64 	%fd225, %rd134;
	mov.b64 	%fd226, %rd136;
	mov.b64 	%fd227, %rd137;
	setp.lt.f64 	%p119, %fd366, %fd220;
	selp.f64 	%fd228, %fd220, %fd366, %p119;
	setp.lt.f64 	%p120, %fd228, %fd221;
	selp.f64 	%fd229, %fd221, %fd228, %p120;
	setp.lt.f64 	%p121, %fd229, %fd222;
	selp.f64 	%fd230, %fd222, %fd229, %p121;
	setp.lt.f64 	%p122, %fd230, %fd223;
	selp.f64 	%fd231, %fd223, %fd230, %p122;
	setp.lt.f64 	%p123, %fd231, %fd224;
	selp.f64 	%fd232, %fd224, %fd231, %p123;
	setp.lt.f64 	%p124, %fd232, %fd225;
	selp.f64 	%fd233, %fd225, %fd232, %p124;
	setp.lt.f64 	%p125, %fd233, %fd226;
	selp.f64 	%fd234, %fd226, %fd233, %p125;
	setp.lt.f64 	%p126, %fd234, %fd227;
	selp.f64 	%fd366, %fd227, %fd234, %p126;
	sub.s32 	%r259, %r68, %r452;
	setp.lt.s32 	%p127, %r259, 2048;
	@%p127 bra 	$L__BB8_34;
	add.s32 	%r452, %r452, 2048;
	setp.le.s32 	%p128, %r452, %r15;
	@%p128 bra 	$L__BB8_24;
$L__BB8_26:
	setp.le.s32 	%p129, %r68, %r452;
	@%p129 bra 	$L__BB8_34;
	sub.s32 	%r19, %r68, %r452;
	setp.ge.s32 	%p130, %r13, %r19;
	@%p130 bra 	$L__BB8_34;
	not.b32 	%r260, %r13;
	add.s32 	%r261, %r68, %r260;
	sub.s32 	%r20, %r261, %r452;
	and.b32  	%r262, %r20, 768;
	setp.eq.s32 	%p131, %r262, 768;
	mov.u32 	%r456, %r13;
	@%p131 bra 	$L__BB8_31;
	add.s32 	%r454, %r13, %r452;
	shr.u32 	%r263, %r20, 8;
	add.s32 	%r264, %r263, 1;
	and.b32  	%r265, %r264, 3;
	neg.s32 	%r453, %r265;
	mov.u32 	%r456, %r13;
$L__BB8_30:
	.pragma "nounroll";
	mul.wide.u32 	%rd142, %r454, 8;
	add.s64 	%rd141, %rd15, %rd142;
	// begin inline asm
	ld.global.nc.u64 %rd140, [%rd141];
	// end inline asm
	mov.b64 	%fd236, %rd140;
	setp.lt.f64 	%p132, %fd366, %fd236;
	selp.f64 	%fd366, %fd236, %fd366, %p132;
	add.s32 	%r456, %r456, 256;
	add.s32 	%r454, %r454, 256;
	add.s32 	%r453, %r453, 1;
	setp.ne.s32 	%p133, %r453, 0;
	@%p133 bra 	$L__BB8_30;
$L__BB8_31:
	setp.lt.u32 	%p134, %r20, 768;
	@%p134 bra 	$L__BB8_34;
	cvt.u64.u32 	%rd143, %r456;
	cvt.u64.u32 	%rd144, %r452;
	add.s64 	%rd145, %rd143, %rd144;
	shl.b64 	%rd146, %rd145, 3;
	add.s64 	%rd147, %rd146, %rd15;
	add.s64 	%rd203, %rd147, 4096;
	add.s32 	%r457, %r456, %r452;
$L__BB8_33:
	mul.wide.u32 	%rd156, %r457, 8;
	add.s64 	%rd149, %rd15, %rd156;
	// begin inline asm
	ld.global.nc.u64 %rd148, [%rd149];
	// end inline asm
	mov.b64 	%fd237, %rd148;
	setp.lt.f64 	%p135, %fd366, %fd237;
	selp.f64 	%fd238, %fd237, %fd366, %p135;
	add.s64 	%rd151, %rd203, -2048;
	// begin inline asm
	ld.global.nc.u64 %rd150, [%rd151];
	// end inline asm
	mov.b64 	%fd239, %rd150;
	setp.lt.f64 	%p136, %fd238, %fd239;
	selp.f64 	%fd240, %fd239, %fd238, %p136;
	// begin inline asm
	ld.global.nc.u64 %rd152, [%rd203];
	// end inline asm
	mov.b64 	%fd241, %rd152;
	setp.lt.f64 	%p137, %fd240, %fd241;
	selp.f64 	%fd242, %fd241, %fd240, %p137;
	add.s64 	%rd155, %rd203, 2048;
	// begin inline asm
	ld.global.nc.u64 %rd154, [%rd155];
	// end inline asm
	mov.b64 	%fd243, %rd154;
	setp.lt.f64 	%p138, %fd242, %fd243;
	selp.f64 	%fd366, %fd243, %fd242, %p138;
	add.s32 	%r456, %r456, 1024;
	add.s64 	%rd203, %rd203, 8192;
	add.s32 	%r457, %r457, 1024;
	setp.lt.s32 	%p139, %r456, %r19;
	@%p139 bra 	$L__BB8_33;
$L__BB8_34:
	// begin inline asm
	mov.u32 %r266, %laneid;
	// end inline asm
	mov.b64 	%rd157, %fd366;
	mov.b64 	{%r268, %r273}, %rd157;
	mov.b32 	%r274, 1;
	mov.b32 	%r315, 31;
	mov.b32 	%r316, -1;
	// begin inline asm
	shfl.sync.down.b32 %r267, %r268, %r274, %r315, %r316;
	// end inline asm
	// begin inline asm
	shfl.sync.down.b32 %r272, %r273, %r274, %r315, %r316;
	// end inline asm
	mov.b64 	%rd158, {%r267, %r272};
	mov.b64 	%fd244, %rd158;
	setp.gt.s32 	%p140, %r266, 30;
	setp.lt.f64 	%p141, %fd366, %fd244;
	selp.f64 	%fd245, %fd244, %fd366, %p141;
	selp.f64 	%fd246, %fd366, %fd245, %p140;
	mov.b64 	%rd159, %fd246;
	mov.b64 	{%r278, %r283}, %rd159;
	mov.b32 	%r284, 2;
	// begin inline asm
	shfl.sync.down.b32 %r277, %r278, %r284, %r315, %r316;
	// end inline asm
	// begin inline asm
	shfl.sync.down.b32 %r282, %r283, %r284, %r315, %r316;
	// end inline asm
	mov.b64 	%rd160, {%r277, %r282};
	mov.b64 	%fd247, %rd160;
	setp.gt.s32 	%p142, %r266, 29;
	setp.lt.f64 	%p143, %fd246, %fd247;
	selp.f64 	%fd248, %fd247, %fd246, %p143;
	selp.f64 	%fd249, %fd246, %fd248, %p142;
	mov.b64 	%rd161, %fd249;
	mov.b64 	{%r288, %r293}, %rd161;
	mov.b32 	%r294, 4;
	// begin inline asm
	shfl.sync.down.b32 %r287, %r288, %r294, %r315, %r316;
	// end inline asm
	// begin inline asm
	shfl.sync.down.b32 %r292, %r293, %r294, %r315, %r316;
	// end inline asm
	mov.b64 	%rd162, {%r287, %r292};
	mov.b64 	%fd250, %rd162;
	setp.gt.s32 	%p144, %r266, 27;
	setp.lt.f64 	%p145, %fd249, %fd250;
	selp.f64 	%fd251, %fd250, %fd249, %p145;
	selp.f64 	%fd252, %fd249, %fd251, %p144;
	mov.b64 	%rd163, %fd252;
	mov.b64 	{%r298, %r303}, %rd163;
	mov.b32 	%r304, 8;
	// begin inline asm
	shfl.sync.down.b32 %r297, %r298, %r304, %r315, %r316;
	// end inline asm
	// begin inline asm
	shfl.sync.down.b32 %r302, %r303, %r304, %r315, %r316;
	// end inline asm
	mov.b64 	%rd164, {%r297, %r302};
	mov.b64 	%fd253, %rd164;
	setp.gt.s32 	%p146, %r266, 23;
	setp.lt.f64 	%p147, %fd252, %fd253;
	selp.f64 	%fd254, %fd253, %fd252, %p147;
	selp.f64 	%fd255, %fd252, %fd254, %p146;
	mov.b64 	%rd165, %fd255;
	mov.b64 	{%r308, %r313}, %rd165;
	mov.b32 	%r314, 16;
	// begin inline asm
	shfl.sync.down.b32 %r307, %r308, %r314, %r315, %r316;
	// end inline asm
	// begin inline asm
	shfl.sync.down.b32 %r312, %r313, %r314, %r315, %r316;
	// end inline asm
	mov.b64 	%rd166, {%r307, %r312};
	mov.b64 	%fd256, %rd166;
	setp.gt.s32 	%p148, %r266, 15;
	setp.lt.f64 	%p149, %fd255, %fd256;
	selp.f64 	%fd26, %fd256, %fd255, %p149;
	selp.f64 	%fd380, %fd255, %fd26, %p148;
	setp.ne.s32 	%p150, %r266, 0;
	@%p150 bra 	$L__BB8_36;
	shr.u32 	%r317, %r13, 2;
	and.b32  	%r318, %r317, 248;
	mov.u32 	%r319, _ZZN3cub18CUB_300001_SM_10006detail6reduce28DeviceReduceSingleTileKernelINS2_10policy_hubIdyN4cuda3__47maximumIdEEE10Policy1000EPdSB_iS8_ddNS5_3std3__410__identityEEEvT0_T1_T2_T3_T4_T6_E12temp_storage;
	add.s32 	%r320, %r319, %r318;
	st.shared.f64 	[%r320+8], %fd26;
$L__BB8_36:
	bar.sync 	0;
	setp.ne.s32 	%p151, %r13, 0;
	@%p151 bra 	$L__BB8_72;
	ld.shared.f64 	%fd257, [_ZZN3cub18CUB_300001_SM_10006detail6reduce28DeviceReduceSingleTileKernelINS2_10policy_hubIdyN4cuda3__47maximumIdEEE10Policy1000EPdSB_iS8_ddNS5_3std3__410__identityEEEvT0_T1_T2_T3_T4_T6_E12temp_storage+16];
	setp.lt.f64 	%p152, %fd380, %fd257;
	selp.f64 	%fd258, %fd257, %fd380, %p152;
	ld.shared.f64 	%fd259, [_ZZN3cub18CUB_300001_SM_10006detail6reduce28DeviceReduceSingleTileKernelINS2_10policy_hubIdyN4cuda3__47maximumIdEEE10Policy1000EPdSB_iS8_ddNS5_3std3__410__identityEEEvT0_T1_T2_T3_T4_T6_E12temp_storage+24];
	setp.lt.f64 	%p153, %fd258, %fd259;
	selp.f64 	%fd260, %fd259, %fd258, %p153;
	ld.shared.f64 	%fd261, [_ZZN3cub18CUB_300001_SM_10006detail6reduce28DeviceReduceSingleTileKernelINS2_10policy_hubIdyN4cuda3__47maximumIdEEE10Policy1000EPdSB_iS8_ddNS5_3std3__410__identityEEEvT0_T1_T2_T3_T4_T6_E12temp_storage+32];
	setp.lt.f64 	%p154, %fd260, %fd261;
	selp.f64 	%fd262, %fd261, %fd260, %p154;
	ld.shared.f64 	%fd263, [_ZZN3cub18CUB_300001_SM_10006detail6reduce28DeviceReduceSingleTileKernelINS2_10policy_hubIdyN4cuda3__47maximumIdEEE10Policy1000EPdSB_iS8_ddNS5_3std3__410__identityEEEvT0_T1_T2_T3_T4_T6_E12temp_storage+40];
	setp.lt.f64 	%p155, %fd262, %fd263;
	selp.f64 	%fd264, %fd263, %fd262, %p155;
	ld.shared.f64 	%fd265, [_ZZN3cub18CUB_300001_SM_10006detail6reduce28DeviceReduceSingleTileKernelINS2_10policy_hubIdyN4cuda3__47maximumIdEEE10Policy1000EPdSB_iS8_ddNS5_3std3__410__identityEEEvT0_T1_T2_T3_T4_T6_E12temp_storage+48];
	setp.lt.f64 	%p156, %fd264, %fd265;
	selp.f64 	%fd266, %fd265, %fd264, %p156;
	ld.shared.f64 	%fd267, [_ZZN3cub18CUB_300001_SM_10006detail6reduce28DeviceReduceSingleTileKernelINS2_10policy_hubIdyN4cuda3__47maximumIdEEE10Policy1000EPdSB_iS8_ddNS5_3std3__410__identityEEEvT0_T1_T2_T3_T4_T6_E12temp_storage+56];
	setp.lt.f64 	%p157, %fd266, %fd267;
	selp.f64 	%fd268, %fd267, %fd266, %p157;
	ld.shared.f64 	%fd269, [_ZZN3cub18CUB_300001_SM_10006detail6reduce28DeviceReduceSingleTileKernelINS2_10policy_hubIdyN4cuda3__47maximumIdEEE10Policy1000EPdSB_iS8_ddNS5_3std3__410__identityEEEvT0_T1_T2_T3_T4_T6_E12temp_storage+64];
	setp.lt.f64 	%p158, %fd268, %fd269;
	selp.f64 	%fd380, %fd269, %fd268, %p158;
	bra.uni 	$L__BB8_72;
$L__BB8_38:
	setp.gt.s32 	%p3, %r68, 2047;
	@%p3 bra 	$L__BB8_56;
	mov.u32 	%r35, %tid.x;
	setp.ge.s32 	%p52, %r35, %r68;
	mov.f64 	%fd372, 0d0000000000000000;
	mov.u32 	%r462, %r35;
	@%p52 bra 	$L__BB8_41;
	mul.wide.u32 	%rd81, %r35, 8;
	add.s64 	%rd80, %rd15, %rd81;
	// begin inline asm
	ld.global.nc.u64 %rd79, [%rd80];
	// end inline asm
	mov.b64 	%fd372, %rd79;
	add.s32 	%r462, %r35, 256;
$L__BB8_41:
	setp.ge.s32 	%p53, %r462, %r68;
	@%p53 bra 	$L__BB8_47;
	not.b32 	%r133, %r462;
	add.s32 	%r38, %r68, %r133;
	and.b32  	%r134, %r38, 768;
	setp.eq.s32 	%p54, %r134, 768;
	@%p54 bra 	$L__BB8_45;
	mul.wide.u32 	%rd82, %r462, 8;
	add.s64 	%rd204, %rd15, %rd82;
	shr.u32 	%r135, %r38, 8;
	add.s32 	%r136, %r135, 1;
	and.b32  	%r137, %r136, 3;
	neg.s32 	%r460, %r137;
$L__BB8_44:
	.pragma "nounroll";
	// begin inline asm
	ld.global.nc.u64 %rd83, [%rd204];
	// end inline asm
	mov.b64 	%fd125, %rd83;
	setp.lt.f64 	%p55, %fd372, %fd125;
	selp.f64 	%fd372, %fd125, %fd372, %p55;
	add.s32 	%r462, %r462, 256;
	add.s64 	%rd204, %rd204, 2048;
	add.s32 	%r460, %r460, 1;
	setp.ne.s32 	%p56, %r460, 0;
	@%p56 bra 	$L__BB8_44;
$L__BB8_45:
	setp.lt.u32 	%p57, %r38, 768;
	@%p57 bra 	$L__BB8_47;
$L__BB8_46:
	mul.wide.s32 	%rd93, %r462, 8;
	add.s64 	%rd86, %rd15, %rd93;
	// begin inline asm
	ld.global.nc.u64 %rd85, [%rd86];
	// end inline asm
	mov.b64 	%fd126, %rd85;
	setp.lt.f64 	%p58, %fd372, %fd126;
	selp.f64 	%fd127, %fd126, %fd372, %p58;
	add.s64 	%rd88, %rd86, 2048;
	// begin inline asm
	ld.global.nc.u64 %rd87, [%rd88];
	// end inline asm
	mov.b64 	%fd128, %rd87;
	setp.lt.f64 	%p59, %fd127, %fd128;
	selp.f64 	%fd129, %fd128, %fd127, %p59;
	add.s64 	%rd90, %rd86, 4096;
	// begin inline asm
	ld.global.nc.u64 %rd89, [%rd90];
	// end inline asm
	mov.b64 	%fd130, %rd89;
	setp.lt.f64 	%p60, %fd129, %fd130;
	selp.f64 	%fd131, %fd130, %fd129, %p60;
	add.s64 	%rd92, %rd86, 6144;
	// begin inline asm
	ld.global.nc.u64 %rd91, [%rd92];
	// end inline asm
	mov.b64 	%fd132, %rd91;
	setp.lt.f64 	%p61, %fd131, %fd132;
	selp.f64 	%fd372, %fd132, %fd131, %p61;
	add.s32 	%r462, %r462, 1024;
	setp.lt.s32 	%p62, %r462, %r68;
	@%p62 bra 	$L__BB8_46;
$L__BB8_47:
	setp.lt.s32 	%p63, %r68, 256;
	@%p63 bra 	$L__BB8_52;
	// begin inline asm
	mov.u32 %r201, %laneid;
	// end inline asm
	mov.b64 	%rd104, %fd372;
	mov.b64 	{%r203, %r208}, %rd104;
	mov.b32 	%r209, 1;
	mov.b32 	%r250, 31;
	mov.b32 	%r251, -1;
	// begin inline asm
	shfl.sync.down.b32 %r202, %r203, %r209, %r250, %r251;
	// end inline asm
	// begin inline asm
	shfl.sync.down.b32 %r207, %r208, %r209, %r250, %r251;
	// end inline asm
	mov.b64 	%rd105, {%r202, %r207};
	mov.b64 	%fd180, %rd105;
	setp.gt.s32 	%p91, %r201, 30;
	setp.lt.f64 	%p92, %fd372, %fd180;
	selp.f64 	%fd181, %fd180, %fd372, %p92;
	selp.f64 	%fd182, %fd372, %fd181, %p91;
	mov.b64 	%rd106, %fd182;
	mov.b64 	{%r213, %r218}, %rd106;
	mov.b32 	%r219, 2;
	// begin inline asm
	shfl.sync.down.b32 %r212, %r213, %r219, %r250, %r251;
	// end inline asm
	// begin inline asm
	shfl.sync.down.b32 %r217, %r218, %r219, %r250, %r251;
	// end inline asm
	mov.b64 	%rd107, {%r212, %r217};
	mov.b64 	%fd183, %rd107;
	setp.gt.s32 	%p93, %r201, 29;
	setp.lt.f64 	%p94, %fd182, %fd183;
	selp.f64 	%fd184, %fd183, %fd182, %p94;
	selp.f64 	%fd185, %fd182, %fd184, %p93;
	mov.b64 	%rd108, %fd185;
	mov.b64 	{%r223, %r228}, %rd108;
	mov.b32 	%r229, 4;
	// begin inline asm
	shfl.sync.down.b32 %r222, %r223, %r229, %r250, %r251;
	// end inline asm
	// begin inline asm
	shfl.sync.down.b32 %r227, %r228, %r229, %r250, %r251;
	// end inline asm
	mov.b64 	%rd109, {%r222, %r227};
	mov.b64 	%fd186, %rd109;
	setp.gt.s32 	%p95, %r201, 27;
	setp.lt.f64 	%p96, %fd185, %fd186;
	selp.f64 	%fd187, %fd186, %fd185, %p96;
	selp.f64 	%fd188, %fd185, %fd187, %p95;
	mov.b64 	%rd110, %fd188;
	mov.b64 	{%r233, %r238}, %rd110;
	mov.b32 	%r239, 8;
	// begin inline asm
	shfl.sync.down.b32 %r232, %r233, %r239, %r250, %r251;
	// end inline asm
	// begin inline asm
	shfl.sync.down.b32 %r237, %r238, %r239, %r250, %r251;
	// end inline asm
	mov.b64 	%rd111, {%r232, %r237};
	mov.b64 	%fd189, %rd111;
	setp.gt.s32 	%p97, %r201, 23;
	setp.lt.f64 	%p98, %fd188, %fd189;
	selp.f64 	%fd190, %fd189, %fd188, %p98;
	selp.f64 	%fd191, %fd188, %fd190, %p97;
	mov.b64 	%rd112, %fd191;
	mov.b64 	{%r243, %r248}, %rd112;
	mov.b32 	%r249, 16;
	// begin inline asm
	shfl.sync.down.b32 %r242, %r243, %r249, %r250, %r251;
	// end inline asm
	// begin inline asm
	shfl.sync.down.b32 %r247, %r248, %r249, %r250, %r251;
	// end inline asm
	mov.b64 	%rd113, {%r242, %r247};
	mov.b64 	%fd192, %rd113;
	setp.gt.s32 	%p99, %r201, 15;
	setp.lt.f64 	%p100, %fd191, %fd192;
	selp.f64 	%fd38, %fd192, %fd191, %p100;
	selp.f64 	%fd380, %fd191, %fd38, %p99;
	setp.ne.s32 	%p101, %r201, 0;
	@%p101 bra 	$L__BB8_50;
	shr.u32 	%r252, %r35, 2;
	and.b32  	%r253, %r252, 248;
	mov.u32 	%r254, _ZZN3cub18CUB_300001_SM_10006detail6reduce28DeviceReduceSingleTileKernelINS2_10policy_hubIdyN4cuda3__47maximumIdEEE10Policy1000EPdSB_iS8_ddNS5_3std3__410__identityEEEvT0_T1_T2_T3_T4_T6_E12temp_storage;
	add.s32 	%r255, %r254, %r253;
	st.shared.f64 	[%r255+8], %fd38;
$L__BB8_50:
	bar.sync 	0;
	setp.ne.s32 	%p102, %r35, 0;
	@%p102 bra 	$L__BB8_72;
	ld.shared.f64 	%fd193, [_ZZN3cub18CUB_300001_SM_10006detail6reduce28DeviceReduceSingleTileKernelINS2_10policy_hubIdyN4cuda3__47maximumIdEEE10Policy1000EPdSB_iS8_ddNS5_3std3__410__identityEEEvT0_T1_T2_T3_T4_T6_E12temp_storage+16];
	setp.lt.f64 	%p103, %fd380, %fd193;
	selp.f64 	%fd194, %fd193, %fd380, %p103;
	ld.shared.f64 	%fd195, [_ZZN3cub18CUB_300001_SM_10006detail6reduce28DeviceReduceSingleTileKernelINS2_10policy_hubIdyN4cuda3__47maximumIdEEE10Policy1000EPdSB_iS8_ddNS5_3std3__410__identityEEEvT0_T1_T2_T3_T4_T6_E12temp_storage+24];
	setp.lt.f64 	%p104, %fd194, %fd195;
	selp.f64 	%fd196, %fd195, %fd194, %p104;
	ld.shared.f64 	%fd197, [_ZZN3cub18CUB_300001_SM_10006detail6reduce28DeviceReduceSingleTileKernelINS2_10policy_hubIdyN4cuda3__47maximumIdEEE10Policy1000EPdSB_iS8_ddNS5_3std3__410__identityEEEvT0_T1_T2_T3_T4_T6_E12temp_storage+32];
	setp.lt.f64 	%p105, %fd196, %fd197;
	selp.f64 	%fd198, %fd197, %fd196, %p105;
	ld.shared.f64 	%fd199, [_ZZN3cub18CUB_300001_SM_10006detail6reduce28DeviceReduceSingleTileKernelINS2_10policy_hubIdyN4cuda3__47maximumIdEEE10Policy1000EPdSB_iS8_ddNS5_3std3__410__identityEEEvT0_T1_T2_T3_T4_T6_E12temp_storage+40];
	setp.lt.f64 	%p106, %fd198, %fd199;
	selp.f64 	%fd200, %fd199, %fd198, %p106;
	ld.shared.f64 	%fd201, [_ZZN3cub18CUB_300001_SM_10006detail6reduce28DeviceReduceSingleTileKernelINS2_10policy_hubIdyN4cuda3__47maximumIdEEE10Policy1000EPdSB_iS8_ddNS5_3std3__410__identityEEEvT0_T1_T2_T3_T4_T6_E12temp_storage+48];
	setp.lt.f64 	%p107, %fd200, %fd201;
	selp.f64 	%fd202, %fd201, %fd200, %p107;
	ld.shared.f64 	%fd203, [_ZZN3cub18CUB_300001_SM_10006detail6reduce28DeviceReduceSingleTileKernelINS2_10policy_hubIdyN4cuda3__47maximumIdEEE10Policy1000EPdSB_iS8_ddNS5_3std3__410__identityEEEvT0_T1_T2_T3_T4_T6_E12temp_storage+56];
	setp.lt.f64 	%p108, %fd202, %fd203;
	selp.f64 	%fd204, %fd203, %fd202, %p108;
	ld.shared.f64 	%fd205, [_ZZN3cub18CUB_300001_SM_10006detail6reduce28DeviceReduceSingleTileKernelINS2_10policy_hubIdyN4cuda3__47maximumIdEEE10Policy1000EPdSB_iS8_ddNS5_3std3__410__identityEEEvT0_T1_T2_T3_T4_T6_E12temp_storage+64];
	setp.lt.f64 	%p109, %fd204, %fd205;
	selp.f64 	%fd380, %fd205, %fd204, %p109;
	bra.uni 	$L__BB8_72;
$L__BB8_52:
	// begin inline asm
	mov.u32 %r138, %laneid;
	// end inline asm
	and.b32  	%r189, %r35, 992;
	add.s32 	%r190, %r189, 32;
	setp.gt.s32 	%p64, %r190, %r68;
	not.b32 	%r191, %r189;
	add.s32 	%r192, %r68, %r191;
	selp.b32 	%r187, %r192, 31, %p64;
	mov.b64 	%rd94, %fd372;
	mov.b64 	{%r140, %r145}, %rd94;
	mov.b32 	%r146, 1;
	mov.b32 	%r188, -1;
	// begin inline asm
	shfl.sync.down.b32 %r139, %r140, %r146, %r187, %r188;
	// end inline asm
	// begin inline asm
	shfl.sync.down.b32 %r144, %r145, %r146, %r187, %r188;
	// end inline asm
	mov.b64 	%rd95, {%r139, %r144};
	mov.b64 	%fd133, %rd95;
	setp.lt.s32 	%p65, %r138, %r187;
	setp.lt.f64 	%p66, %fd372, %fd133;
	selp.f64 	%fd134, %fd133, %fd372, %p66;
	selp.f64 	%fd135, %fd134, %fd372, %p65;
	mov.b64 	%rd96, %fd135;
	mov.b64 	{%r150, %r155}, %rd96;
	mov.b32 	%r156, 2;
	// begin inline asm
	shfl.sync.down.b32 %r149, %r150, %r156, %r187, %r188;
	// end inline asm
	// begin inline asm
	shfl.sync.down.b32 %r154, %r155, %r156, %r187, %r188;
	// end inline asm
	mov.b64 	%rd97, {%r149, %r154};
	mov.b64 	%fd136, %rd97;
	add.s32 	%r193, %r138, 2;
	setp.gt.s32 	%p67, %r193, %r187;
	setp.lt.f64 	%p68, %fd135, %fd136;
	selp.f64 	%fd137, %fd136, %fd135, %p68;
	selp.f64 	%fd138, %fd135, %fd137, %p67;
	mov.b64 	%rd98, %fd138;
	mov.b64 	{%r160, %r165}, %rd98;
	mov.b32 	%r166, 4;
	// begin inline asm
	shfl.sync.down.b32 %r159, %r160, %r166, %r187, %r188;
	// end inline asm
	// begin inline asm
	shfl.sync.down.b32 %r164, %r165, %r166, %r187, %r188;
	// end inline asm
	mov.b64 	%rd99, {%r159, %r164};
	mov.b64 	%fd139, %rd99;
	add.s32 	%r194, %r138, 4;
	setp.gt.s32 	%p69, %r194, %r187;
	setp.lt.f64 	%p70, %fd138, %fd139;
	selp.f64 	%fd140, %fd139, %fd138, %p70;
	selp.f64 	%fd141, %fd138, %fd140, %p69;
	mov.b64 	%rd100, %fd141;
	mov.b64 	{%r170, %r175}, %rd100;
	mov.b32 	%r176, 8;
	// begin inline asm
	shfl.sync.down.b32 %r169, %r170, %r176, %r187, %r188;
	// end inline asm
	// begin inline asm
	shfl.sync.down.b32 %r174, %r175, %r176, %r187, %r188;
	// end inline asm
	mov.b64 	%rd101, {%r169, %r174};
	mov.b64 	%fd142, %rd101;
	add.s32 	%r195, %r138, 8;
	setp.gt.s32 	%p71, %r195, %r187;
	setp.lt.f64 	%p72, %fd141, %fd142;
	selp.f64 	%fd143, %fd142, %fd141, %p72;
	selp.f64 	%fd144, %fd141, %fd143, %p71;
	mov.b64 	%rd102, %fd144;
	mov.b64 	{%r180, %r185}, %rd102;
	mov.b32 	%r186, 16;
	// begin inline asm
	shfl.sync.down.b32 %r179, %r180, %r186, %r187, %r188;
	// end inline asm
	// begin inline asm
	shfl.sync.down.b32 %r184, %r185, %r186, %r187, %r188;
	// end inline asm
	mov.b64 	%rd103, {%r179, %r184};
	mov.b64 	%fd145, %rd103;
	add.s32 	%r196, %r138, 16;
	setp.gt.s32 	%p73, %r196, %r187;
	setp.lt.f64 	%p74, %fd144, %fd145;
	selp.f64 	%fd146, %fd145, %fd144, %p74;
	selp.f64 	%fd380, %fd144, %fd146, %p73;
	setp.ne.s32 	%p75, %r138, 0;
	@%p75 bra 	$L__BB8_54;
	shr.u32 	%r197, %r35, 2;
	and.b32  	%r198, %r197, 248;
	mov.u32 	%r199, _ZZN3cub18CUB_300001_SM_10006detail6reduce28DeviceReduceSingleTileKernelINS2_10policy_hubIdyN4cuda3__47maximumIdEEE10Policy1000EPdSB_iS8_ddNS5_3std3__410__identityEEEvT0_T1_T2_T3_T4_T6_E12temp_storage;
	add.s32 	%r200, %r199, %r198;
	st.shared.f64 	[%r200+8], %fd380;
$L__BB8_54:
	bar.sync 	0;
	setp.ne.s32 	%p76, %r35, 0;
	@%p76 bra 	$L__BB8_72;
	setp.gt.s32 	%p77, %r68, 32;
	ld.shared.f64 	%fd147, [_ZZN3cub18CUB_300001_SM_10006detail6reduce28DeviceReduceSingleTileKernelINS2_10policy_hubIdyN4cuda3__47maximumIdEEE10Policy1000EPdSB_iS8_ddNS5_3std3__410__identityEEEvT0_T1_T2_T3_T4_T6_E12temp_storage+16];
	setp.lt.f64 	%p78, %fd380, %fd147;
	selp.f64 	%fd149, %fd147, %fd380, %p78;
	selp.f64 	%fd150, %fd149, %fd380, %p77;
	setp.gt.s32 	%p79, %r68, 64;
	ld.shared.f64 	%fd152, [_ZZN3cub18CUB_300001_SM_10006detail6reduce28DeviceReduceSingleTileKernelINS2_10policy_hubIdyN4cuda3__47maximumIdEEE10Policy1000EPdSB_iS8_ddNS5_3std3__410__identityEEEvT0_T1_T2_T3_T4_T6_E12temp_storage+24];
	setp.lt.f64 	%p80, %fd150, %fd152;
	selp.f64 	%fd154, %fd152, %fd150, %p80;
	selp.f64 	%fd155, %fd154, %fd150, %p79;
	setp.gt.s32 	%p81, %r68, 96;
	ld.shared.f64 	%fd157, [_ZZN3cub18CUB_300001_SM_10006detail6reduce28DeviceReduceSingleTileKernelINS2_10policy_hubIdyN4cuda3__47maximumIdEEE10Policy1000EPdSB_iS8_ddNS5_3std3__410__identityEEEvT0_T1_T2_T3_T4_T6_E12temp_storage+32];
	setp.lt.f64 	%p82, %fd155, %fd157;
	selp.f64 	%fd159, %fd157, %fd155, %p82;
	selp.f64 	%fd160, %fd159, %fd155, %p81;
	setp.gt.s32 	%p83, %r68, 128;
	ld.shared.f64 	%fd162, [_ZZN3cub18CUB_300001_SM_10006detail6reduce28DeviceReduceSingleTileKernelINS2_10policy_hubIdyN4cuda3__47maximumIdEEE10Policy1000EPdSB_iS8_ddNS5_3std3__410__identityEEEvT0_T1_T2_T3_T4_T6_E12temp_storage+40];
	setp.lt.f64 	%p84, %fd160, %fd162;
	selp.f64 	%fd164, %fd162, %fd160, %p84;
	selp.f64 	%fd165, %fd164, %fd160, %p83;
	setp.gt.s32 	%p85, %r68, 160;
	ld.shared.f64 	%fd167, [_ZZN3cub18CUB_300001_SM_10006detail6reduce28DeviceReduceSingleTileKernelINS2_10policy_hubIdyN4cuda3__47maximumIdEEE10Policy1000EPdSB_iS8_ddNS5_3std3__410__identityEEEvT0_T1_T2_T3_T4_T6_E12temp_storage+48];
	setp.lt.f64 	%p86, %fd165, %fd167;
	selp.f64 	%fd169, %fd167, %fd165, %p86;
	selp.f64 	%fd170, %fd169, %fd165, %p85;
	setp.gt.s32 	%p87, %r68, 192;
	ld.shared.f64 	%fd172, [_ZZN3cub18CUB_300001_SM_10006detail6reduce28DeviceReduceSingleTileKernelINS2_10policy_hubIdyN4cuda3__47maximumIdEEE10Policy1000EPdSB_iS8_ddNS5_3std3__410__identityEEEvT0_T1_T2_T3_T4_T6_E12temp_storage+56];
	setp.lt.f64 	%p88, %fd170, %fd172;
	selp.f64 	%fd174, %fd172, %fd170, %p88;
	selp.f64 	%fd175, %fd174, %fd170, %p87;
	setp.gt.s32 	%p89, %r68, 224;
	ld.shared.f64 	%fd177, [_ZZN3cub18CUB_300001_SM_10006detail6reduce28DeviceReduceSingleTileKernelINS2_10policy_hubIdyN4cuda3__47maximumIdEEE10Policy1000EPdSB_iS8_ddNS5_3std3__410__identityEEEvT0_T1_T2_T3_T4_T6_E12temp_storage+64];
	setp.lt.f64 	%p90, %fd175, %fd177;
	selp.f64 	%fd179, %fd177, %fd175, %p90;
	selp.f64 	%fd380, %fd179, %fd175, %p89;
	bra.uni 	$L__BB8_72;
$L__BB8_56:
	mov.u32 	%r47, %tid.x;
	mul.wide.u32 	%rd34, %r47, 8;
	add.s64 	%rd19, %rd15, %rd34;
	// begin inline asm
	ld.global.nc.u64 %rd18, [%rd19];
	// end inline asm
	mov.b64 	%fd59, %rd18;
	add.s64 	%rd21, %rd19, 2048;
	// begin inline asm
	ld.global.nc.u64 %rd20, [%rd21];
	// end inline asm
	mov.b64 	%fd60, %rd20;
	add.s64 	%rd23, %rd19, 4096;
	// begin inline asm
	ld.global.nc.u64 %rd22, [%rd23];
	// end inline asm
	mov.b64 	%fd61, %rd22;
	add.s64 	%rd25, %rd19, 6144;
	// begin inline asm
	ld.global.nc.u64 %rd24, [%rd25];
	// end inline asm
	mov.b64 	%fd62, %rd24;
	add.s64 	%rd27, %rd19, 8192;
	// begin inline asm
	ld.global.nc.u64 %rd26, [%rd27];
	// end inline asm
	mov.b64 	%fd63, %rd26;
	add.s64 	%rd29, %rd19, 10240;
	// begin inline asm
	ld.global.nc.u64 %rd28, [%rd29];
	// end inline asm
	mov.b64 	%fd64, %rd28;
	add.s64 	%rd31, %rd19, 12288;
	// begin inline asm
	ld.global.nc.u64 %rd30, [%rd31];
	// end inline asm
	mov.b64 	%fd65, %rd30;
	add.s64 	%rd33, %rd19, 14336;
	// begin inline asm
	ld.global.nc.u64 %rd32, [%rd33];
	// end inline asm
	mov.b64 	%fd66, %rd32;
	setp.lt.f64 	%p4, %fd59, %fd60;
	selp.f64 	%fd67, %fd60, %fd59, %p4;
	setp.lt.f64 	%p5, %fd67, %fd61;
	selp.f64 	%fd68, %fd61, %fd67, %p5;
	setp.lt.f64 	%p6, %fd68, %fd62;
	selp.f64 	%fd69, %fd62, %fd68, %p6;
	setp.lt.f64 	%p7, %fd69, %fd63;
	selp.f64 	%fd70, %fd63, %fd69, %p7;
	setp.lt.f64 	%p8, %fd70, %fd64;
	selp.f64 	%fd71, %fd64, %fd70, %p8;
	setp.lt.f64 	%p9, %fd71, %fd65;
	selp.f64 	%fd72, %fd65, %fd71, %p9;
	setp.lt.f64 	%p10, %fd72, %fd66;
	selp.f64 	%fd379, %fd66, %fd72, %p10;
	setp.lt.u32 	%p11, %r68, 4096;
	mov.b32 	%r465, 2048;
	@%p11 bra 	$L__BB8_60;
	add.s32 	%r48, %r68, -2048;
	mov.b32 	%r465, 2048;
$L__BB8_58:
	mul.wide.s32 	%rd51, %r465, 8;
	add.s64 	%rd36, %rd19, %rd51;
	// begin inline asm
	ld.global.nc.u64 %rd35, [%rd36];
	// end inline asm
	mov.b64 	%fd73, %rd35;
	add.s64 	%rd38, %rd36, 2048;
	// begin inline asm
	ld.global.nc.u64 %rd37, [%rd38];
	// end inline asm
	mov.b64 	%fd74, %rd37;
	add.s64 	%rd40, %rd36, 4096;
	// begin inline asm
	ld.global.nc.u64 %rd39, [%rd40];
	// end inline asm
	mov.b64 	%fd75, %rd39;
	add.s64 	%rd42, %rd36, 6144;
	// begin inline asm
	ld.global.nc.u64 %rd41, [%rd42];
	// end inline asm
	mov.b64 	%fd76, %rd41;
	add.s64 	%rd44, %rd36, 8192;
	// begin inline asm
	ld.global.nc.u64 %rd43, [%rd44];
	// end inline asm
	mov.b64 	%fd77, %rd43;
	add.s64 	%rd46, %rd36, 10240;
	// begin inline asm
	ld.global.nc.u64 %rd45, [%rd46];
	// end inline asm
	mov.b64 	%fd78, %rd45;
	add.s64 	%rd48, %rd36, 12288;
	// begin inline asm
	ld.global.nc.u64 %rd47, [%rd48];
	// end inline asm
	mov.b64 	%fd79, %rd47;
	add.s64 	%rd50, %rd36, 14336;
	// begin inline asm
	ld.global.nc.u64 %rd49, [%rd50];
	// end inline asm
	mov.b64 	%fd80, %rd49;
	setp.lt.f64 	%p12, %fd379, %fd73;
	selp.f64 	%fd81, %fd73, %fd379, %p12;
	setp.lt.f64 	%p13, %fd81, %fd74;
	selp.f64 	%fd82, %fd74, %fd81, %p13;
	setp.lt.f64 	%p14, %fd82, %fd75;
	selp.f64 	%fd83, %fd75, %fd82, %p14;
	setp.lt.f64 	%p15, %fd83, %fd76;
	selp.f64 	%fd84, %fd76, %fd83, %p15;
	setp.lt.f64 	%p16, %fd84, %fd77;
	selp.f64 	%fd85, %fd77, %fd84, %p16;
	setp.lt.f64 	%p17, %fd85, %fd78;
	selp.f64 	%fd86, %fd78, %fd85, %p17;
	setp.lt.f64 	%p18, %fd86, %fd79;
	selp.f64 	%fd87, %fd79, %fd86, %p18;
	setp.lt.f64 	%p19, %fd87, %fd80;
	selp.f64 	%fd379, %fd80, %fd87, %p19;
	sub.s32 	%r71, %r68, %r465;
	setp.lt.s32 	%p20, %r71, 2048;
	@%p20 bra 	$L__BB8_68;
	add.s32 	%r465, %r465, 2048;
	setp.le.s32 	%p21, %r465, %r48;
	@%p21 bra 	$L__BB8_58;
$L__BB8_60:
	setp.le.s32 	%p22, %r68, %r465;
	@%p22 bra 	$L__BB8_68;
	sub.s32 	%r52, %r68, %r465;
	setp.ge.s32 	%p23, %r47, %r52;
	@%p23 bra 	$L__BB8_68;
	not.b32 	%r72, %r47;
	add.s32 	%r73, %r68, %r72;
	sub.s32 	%r53, %r73, %r465;
	and.b32  	%r74, %r53, 768;
	setp.eq.s32 	%p24, %r74, 768;
	mov.u32 	%r469, %r47;
	@%p24 bra 	$L__BB8_65;
	add.s32 	%r467, %r47, %r465;
	shr.u32 	%r75, %r53, 8;
	add.s32 	%r76, %r75, 1;
	and.b32  	%r77, %r76, 3;
	neg.s32 	%r466, %r77;
	mov.u32 	%r469, %r47;
$L__BB8_64:
	.pragma "nounroll";
	mul.wide.u32 	%rd54, %r467, 8;
	add.s64 	%rd53, %rd15, %rd54;
	// begin inline asm
	ld.global.nc.u64 %rd52, [%rd53];
	// end inline asm
	mov.b64 	%fd89, %rd52;
	setp.lt.f64 	%p25, %fd379, %fd89;
	selp.f64 	%fd379, %fd89, %fd379, %p25;
	add.s32 	%r469, %r469, 256;
	add.s32 	%r467, %r467, 256;
	add.s32 	%r466, %r466, 1;
	setp.ne.s32 	%p26, %r466, 0;
	@%p26 bra 	$L__BB8_64;
$L__BB8_65:
	setp.lt.u32 	%p27, %r53, 768;
	@%p27 bra 	$L__BB8_68;
	cvt.u64.u32 	%rd55, %r469;
	cvt.u64.u32 	%rd56, %r465;
	add.s64 	%rd57, %rd55, %rd56;
	shl.b64 	%rd58, %rd57, 3;
	add.s64 	%rd59, %rd58, %rd15;
	add.s64 	%rd205, %rd59, 4096;
	add.s32 	%r470, %r469, %r465;
$L__BB8_67:
	mul.wide.u32 	%rd68, %r470, 8;
	add.s64 	%rd61, %rd15, %rd68;
	// begin inline asm
	ld.global.nc.u64 %rd60, [%rd61];
	// end inline asm
	mov.b64 	%fd90, %rd60;
	setp.lt.f64 	%p28, %fd379, %fd90;
	selp.f64 	%fd91, %fd90, %fd379, %p28;
	add.s64 	%rd63, %rd205, -2048;
	// begin inline asm
	ld.global.nc.u64 %rd62, [%rd63];
	// end inline asm
	mov.b64 	%fd92, %rd62;
	setp.lt.f64 	%p29, %fd91, %fd92;
	selp.f64 	%fd93, %fd92, %fd91, %p29;
	// begin inline asm
	ld.global.nc.u64 %rd64, [%rd205];
	// end inline asm
	mov.b64 	%fd94, %rd64;
	setp.lt.f64 	%p30, %fd93, %fd94;
	selp.f64 	%fd95, %fd94, %fd93, %p30;
	add.s64 	%rd67, %rd205, 2048;
	// begin inline asm
	ld.global.nc.u64 %rd66, [%rd67];
	// end inline asm
	mov.b64 	%fd96, %rd66;
	setp.lt.f64 	%p31, %fd95, %fd96;
	selp.f64 	%fd379, %fd96, %fd95, %p31;
	add.s32 	%r469, %r469, 1024;
	add.s64 	%rd205, %rd205, 8192;
	add.s32 	%r470, %r470, 1024;
	setp.lt.s32 	%p32, %r469, %r52;
	@%p32 bra 	$L__BB8_67;
$L__BB8_68:
	// begin inline asm
	mov.u32 %r78, %laneid;
	// end inline asm
	mov.b64 	%rd69, %fd379;
	mov.b64 	{%r80, %r85}, %rd69;
	mov.b32 	%r86, 1;
	mov.b32 	%r127, 31;
	mov.b32 	%r128, -1;
	// begin inline asm
	shfl.sync.down.b32 %r79, %r80, %r86, %r127, %r128;
	// end inline asm
	// begin inline asm
	shfl.sync.down.b32 %r84, %r85, %r86, %r127, %r128;
	// end inline asm
	mov.b64 	%rd70, {%r79, %r84};
	mov.b64 	%fd97, %rd70;
	setp.gt.s32 	%p33, %r78, 30;
	setp.lt.f64 	%p34, %fd379, %fd97;
	selp.f64 	%fd98, %fd97, %fd379, %p34;
	selp.f64 	%fd99, %fd379, %fd98, %p33;
	mov.b64 	%rd71, %fd99;
	mov.b64 	{%r90, %r95}, %rd71;
	mov.b32 	%r96, 2;
	// begin inline asm
	shfl.sync.down.b32 %r89, %r90, %r96, %r127, %r128;
	// end inline asm
	// begin inline asm
	shfl.sync.down.b32 %r94, %r95, %r96, %r127, %r128;
	// end inline asm
	mov.b64 	%rd72, {%r89, %r94};
	mov.b64 	%fd100, %rd72;
	setp.gt.s32 	%p35, %r78, 29;
	setp.lt.f64 	%p36, %fd99, %fd100;
	selp.f64 	%fd101, %fd100, %fd99, %p36;
	selp.f64 	%fd102, %fd99, %fd101, %p35;
	mov.b64 	%rd73, %fd102;
	mov.b64 	{%r100, %r105}, %rd73;
	mov.b32 	%r106, 4;
	// begin inline asm
	shfl.sync.down.b32 %r99, %r100, %r106, %r127, %r128;
	// end inline asm
	// begin inline asm
	shfl.sync.down.b32 %r104, %r105, %r106, %r127, %r128;
	// end inline asm
	mov.b64 	%rd74, {%r99, %r104};
	mov.b64 	%fd103, %rd74;
	setp.gt.s32 	%p37, %r78, 27;
	setp.lt.f64 	%p38, %fd102, %fd103;
	selp.f64 	%fd104, %fd103, %fd102, %p38;
	selp.f64 	%fd105, %fd102, %fd104, %p37;
	mov.b64 	%rd75, %fd105;
	mov.b64 	{%r110, %r115}, %rd75;
	mov.b32 	%r116, 8;
	// begin inline asm
	shfl.sync.down.b32 %r109, %r110, %r116, %r127, %r128;
	// end inline asm
	// begin inline asm
	shfl.sync.down.b32 %r114, %r115, %r116, %r127, %r128;
	// end inline asm
	mov.b64 	%rd76, {%r109, %r114};
	mov.b64 	%fd106, %rd76;
	setp.gt.s32 	%p39, %r78, 23;
	setp.lt.f64 	%p40, %fd105, %fd106;
	selp.f64 	%fd107, %fd106, %fd105, %p40;
	selp.f64 	%fd108, %fd105, %fd107, %p39;
	mov.b64 	%rd77, %fd108;
	mov.b64 	{%r120, %r125}, %rd77;
	mov.b32 	%r126, 16;
	// begin inline asm
	shfl.sync.down.b32 %r119, %r120, %r126, %r127, %r128;
	// end inline asm
	// begin inline asm
	shfl.sync.down.b32 %r124, %r125, %r126, %r127, %r128;
	// end inline asm
	mov.b64 	%rd78, {%r119, %r124};
	mov.b64 	%fd109, %rd78;
	setp.gt.s32 	%p41, %r78, 15;
	setp.lt.f64 	%p42, %fd108, %fd109;
	selp.f64 	%fd54, %fd109, %fd108, %p42;
	selp.f64 	%fd380, %fd108, %fd54, %p41;
	setp.ne.s32 	%p43, %r78, 0;
	@%p43 bra 	$L__BB8_70;
	shr.u32 	%r129, %r47, 2;
	and.b32  	%r130, %r129, 248;
	mov.u32 	%r131, _ZZN3cub18CUB_300001_SM_10006detail6reduce28DeviceReduceSingleTileKernelINS2_10policy_hubIdyN4cuda3__47maximumIdEEE10Policy1000EPdSB_iS8_ddNS5_3std3__410__identityEEEvT0_T1_T2_T3_T4_T6_E12temp_storage;
	add.s32 	%r132, %r131, %r130;
	st.shared.f64 	[%r132+8], %fd54;
$L__BB8_70:
	bar.sync 	0;
	setp.ne.s32 	%p44, %r47, 0;
	@%p44 bra 	$L__BB8_72;
	ld.shared.f64 	%fd110, [_ZZN3cub18CUB_300001_SM_10006detail6reduce28DeviceReduceSingleTileKernelINS2_10policy_hubIdyN4cuda3__47maximumIdEEE10Policy1000EPdSB_iS8_ddNS5_3std3__410__identityEEEvT0_T1_T2_T3_T4_T6_E12temp_storage+16];
	setp.lt.f64 	%p45, %fd380, %fd110;
	selp.f64 	%fd111, %fd110, %fd380, %p45;
	ld.shared.f64 	%fd112, [_ZZN3cub18CUB_300001_SM_10006detail6reduce28DeviceReduceSingleTileKernelINS2_10policy_hubIdyN4cuda3__47maximumIdEEE10Policy1000EPdSB_iS8_ddNS5_3std3__410__identityEEEvT0_T1_T2_T3_T4_T6_E12temp_storage+24];
	setp.lt.f64 	%p46, %fd111, %fd112;
	selp.f64 	%fd113, %fd112, %fd111, %p46;
	ld.shared.f64 	%fd114, [_ZZN3cub18CUB_300001_SM_10006detail6reduce28DeviceReduceSingleTileKernelINS2_10policy_hubIdyN4cuda3__47maximumIdEEE10Policy1000EPdSB_iS8_ddNS5_3std3__410__identityEEEvT0_T1_T2_T3_T4_T6_E12temp_storage+32];
	setp.lt.f64 	%p47, %fd113, %fd114;
	selp.f64 	%fd115, %fd114, %fd113, %p47;
	ld.shared.f64 	%fd116, [_ZZN3cub18CUB_300001_SM_10006detail6reduce28DeviceReduceSingleTileKernelINS2_10policy_hubIdyN4cuda3__47maximumIdEEE10Policy1000EPdSB_iS8_ddNS5_3std3__410__identityEEEvT0_T1_T2_T3_T4_T6_E12temp_storage+40];
	setp.lt.f64 	%p48, %fd115, %fd116;
	selp.f64 	%fd117, %fd116, %fd115, %p48;
	ld.shared.f64 	%fd118, [_ZZN3cub18CUB_300001_SM_10006detail6reduce28DeviceReduceSingleTileKernelINS2_10policy_hubIdyN4cuda3__47maximumIdEEE10Policy1000EPdSB_iS8_ddNS5_3std3__410__identityEEEvT0_T1_T2_T3_T4_T6_E12temp_storage+48];
	setp.lt.f64 	%p49, %fd117, %fd118;
	selp.f64 	%fd119, %fd118, %fd117, %p49;
	ld.shared.f64 	%fd120, [_ZZN3cub18CUB_300001_SM_10006detail6reduce28DeviceReduceSingleTileKernelINS2_10policy_hubIdyN4cuda3__47maximumIdEEE10Policy1000EPdSB_iS8_ddNS5_3std3__410__identityEEEvT0_T1_T2_T3_T4_T6_E12temp_storage+56];
	setp.lt.f64 	%p50, %fd119, %fd120;
	selp.f64 	%fd121, %fd120, %fd119, %p50;
	ld.shared.f64 	%fd122, [_ZZN3cub18CUB_300001_SM_10006detail6reduce28DeviceReduceSingleTileKernelINS2_10policy_hubIdyN4cuda3__47maximumIdEEE10Policy1000EPdSB_iS8_ddNS5_3std3__410__identityEEEvT0_T1_T2_T3_T4_T6_E12temp_storage+64];
	setp.lt.f64 	%p51, %fd121, %fd122;
	selp.f64 	%fd380, %fd122, %fd121, %p51;
$L__BB8_72:
	mov.u32 	%r444, %tid.x;
	setp.ne.s32 	%p217, %r444, 0;
	@%p217 bra 	$L__BB8_74;
	setp.lt.f64 	%p218, %fd58, %fd380;
	selp.f64 	%fd353, %fd380, %fd58, %p218;
	st.global.f64 	[%rd1], %fd353;
$L__BB8_74:
	ret;

}


// ===== COMPILED SASS (sm_100) =====

	.target	sm_100

	.elftype	@"ET_EXEC"


//--------------------- .note.nv.tkinfo           --------------------------
	.section	.note.nv.tkinfo,"",@"SHT_NOTE"
	.sectionflags	@"SHF_NOTE_NV_TKINFO"
	.tkinfo
        /*0018*/ 	.word	0x00000002
        /*0030*/ 	.string	""
        /*0030*/ 	.string	"ptxas"
        /*0030*/ 	.string	"Cuda compilation tools, release 13.0, V13.0.88"
        /*0030*/ 	.string	"Build cuda_13.0.r13.0/compiler.36424714_0"
        /*0030*/ 	.string	"-arch sm_100 -m 64 "



//--------------------- .note.nv.cuinfo           --------------------------
	.section	.note.nv.cuinfo,"",@"SHT_NOTE"
	.sectionflags	@"SHF_NOTE_NV_CUINFO"
        /*0018*/ 	.short	0x0002
        /*001a*/ 	.short	0x0064
        /*001c*/ 	.short	0x0082
	.zero		2


//--------------------- .nv.info                  --------------------------
	.section	.nv.info,"",@"SHT_CUDA_INFO"
	.align	4


	//----- nvinfo : EIATTR_REGCOUNT
	.align		4
        /*0000*/ 	.byte	0x04, 0x2f
        /*0002*/ 	.short	(.L_44 - .L_43)
	.align		4
.L_43:
        /*0004*/ 	.word	index@(_Z11jacobi_stepPdPKdii)
        /*0008*/ 	.word	0x00000014


	//----- nvinfo : EIATTR_FRAME_SIZE
	.align		4
.L_44:
        /*000c*/ 	.byte	0x04, 0x11
        /*000e*/ 	.short	(.L_46 - .L_45)
	.align		4
.L_45:
        /*0010*/ 	.word	index@(_Z11jacobi_stepPdPKdii)
        /*0014*/ 	.word	0x00000000


	//----- nvinfo : EIATTR_REGCOUNT
	.align		4
.L_46:
        /*0018*/ 	.byte	0x04, 0x2f
        /*001a*/ 	.short	(.L_48 - .L_47)
	.align		4
.L_47:
        /*001c*/ 	.word	index@(_Z17apply_periodic_bcPdii)
        /*0020*/ 	.word	0x0000000e


	//----- nvinfo : EIATTR_FRAME_SIZE
	.align		4
.L_48:
        /*0024*/ 	.byte	0x04, 0x11
        /*0026*/ 	.short	(.L_50 - .L_49)
	.align		4
.L_49:
        /*0028*/ 	.word	index@(_Z17apply_periodic_bcPdii)
        /*002c*/ 	.word	0x00000000


	//----- nvinfo : EIATTR_REGCOUNT
	.align		4
.L_50:
        /*0030*/ 	.byte	0x04, 0x2f
        /*0032*/ 	.short	(.L_52 - .L_51)
	.align		4
.L_51:
        /*0034*/ 	.word	index@(_ZN3cub18CUB_300001_SM_10006detail11EmptyKernelIvEEvv)
        /*0038*/ 	.word	0x00000004


	//----- nvinfo : EIATTR_FRAME_SIZE
	.align		4
.L_52:
        /*003c*/ 	.byte	0x04, 0x11
        /*003e*/ 	.short	(.L_54 - .L_53)
	.align		4
.L_53:
        /*0040*/ 	.word	index@(_ZN3cub18CUB_300001_SM_10006detail11EmptyKernelIvEEvv)
        /*0044*/ 	.word	0x00000000


	//----- nvinfo : EIATTR_REGCOUNT
	.align		4
.L_54:
        /*0048*/ 	.byte	0x04, 0x2f
        /*004a*/ 	.short	(.L_56 - .L_55)
	.align		4
.L_55:
        /*004c*/ 	.word	index@(_ZN3cub18CUB_300001_SM_10006detail6reduce28DeviceReduceSingleTileKernelINS2_10policy_hubIdjN4cuda3__47maximumIdEEE10Policy1000EN6thrust24THRUST_300001_SM_1000_NS12zip_iteratorINS5_3std3__45tupleIJNSC_10device_ptrIdEESI_EEEEEPdjS8_dd12max_abs_diffEEvT0_T1_T2_T3_T4_T6_)
        /*0050*/ 	.word	0x00000050


	//----- nvinfo : EIATTR_FRAME_SIZE
	.align		4
.L_56:
        /*0054*/ 	.byte	0x04, 0x11
        /*0056*/ 	.short	(.L_58 - .L_57)
	.align		4
.L_57:
        /*0058*/ 	.word	index@(_ZN3cub18CUB_300001_SM_10006detail6reduce28DeviceReduceSingleTileKernelINS2_10policy_hubIdjN4cuda3__47maximumIdEEE10Policy1000EN6thrust24THRUST_300001_SM_1000_NS12zip_iteratorINS5_3std3__45tupleIJNSC_10device_ptrIdEESI_EEEEEPdjS8_dd12max_abs_diffEEvT0_T1_T2_T3_T4_T6_)
        /*005c*/ 	.word	0x00000000


	//----- nvinfo : EIATTR_REGCOUNT
	.align		4
.L_58:
        /*0060*/ 	.byte	0x04, 0x2f
        /*0062*/ 	.short	(.L_60 - .L_59)
	.align		4
.L_59:
        /*0064*/ 	.word	index@(_ZN3cub18CUB_300001_SM_10006detail6reduce18DeviceReduceKernelINS2_10policy_hubIdjN4cuda3__47maximumIdEEE10Policy1000EN6thrust24THRUST_300001_SM_1000_NS12zip_iteratorINS5_3std3__45tupleIJNSC_10device_ptrIdEESI_EEEEEjS8_d12max_abs_diffEEvT0_PT3_T1_NS0_13GridEvenShareISP_EET2_T4_)
        /*0068*/ 	.word	0x00000020


	//----- nvinfo : EIATTR_FRAME_SIZE
	.align		4
.L_60:
        /*006c*/ 	.byte	0x04, 0x11
        /*006e*/ 	.short	(.L_62 - .L_61)
	.align		4
.L_61:
        /*0070*/ 	.word	index@(_ZN3cub18CUB_300001_SM_10006detail6reduce18DeviceReduceKernelINS2_10policy_hubIdjN4cuda3__47maximumIdEEE10Policy1000EN6thrust24THRUST_300001_SM_1000_NS12zip_iteratorINS5_3std3__45tupleIJNSC_10device_ptrIdEESI_EEEEEjS8_d12max_abs_diffEEvT0_PT3_T1_NS0_13GridEvenShareISP_EET2_T4_)
        /*0074*/ 	.word	0x00000000


	//----- nvinfo : EIATTR_REGCOUNT
	.align		4
.L_62:
        /*0078*/ 	.byte	0x04, 0x2f
        /*007a*/ 	.short	(.L_64 - .L_63)
	.align		4
.L_63:
        /*007c*/ 	.word	index@(_ZN3cub18CUB_300001_SM_10006detail6reduce28DeviceReduceSingleTileKernelINS2_10policy_hubIdjN4cuda3__47maximumIdEEE10Policy1000EPdSB_iS8_ddNS5_3std3__410__identityEEEvT0_T1_T2_T3_T4_T6_)
        /*0080*/ 	.word	0x00000030


	//----- nvinfo : EIATTR_FRAME_SIZE
	.align		4
.L_64:
        /*0084*/ 	.byte	0x04, 0x11
        /*0086*/ 	.short	(.L_66 - .L_65)
	.align		4
.L_65:
        /*0088*/ 	.word	index@(_ZN3cub18CUB_300001_SM_10006detail6reduce28DeviceReduceSingleTileKernelINS2_10policy_hubIdjN4cuda3__47maximumIdEEE10Policy1000EPdSB_iS8_ddNS5_3std3__410__identityEEEvT0_T1_T2_T3_T4_T6_)
        /*008c*/ 	.word	0x00000000


	//----- nvinfo : EIATTR_REGCOUNT
	.align		4
.L_66:
        /*0090*/ 	.byte	0x04, 0x2f
        /*0092*/ 	.short	(.L_68 - .L_67)
	.align		4
.L_67:
        /*0094*/ 	.word	index@(_ZN3cub18CUB_300001_SM_10006detail6reduce28DeviceReduceSingleTileKernelINS2_10policy_hubIdyN4cuda3__47maximumIdEEE10Policy1000EN6thrust24THRUST_300001_SM_1000_NS12zip_iteratorINS5_3std3__45tupleIJNSC_10device_ptrIdEESI_EEEEEPdyS8_dd12max_abs_diffEEvT0_T1_T2_T3_T4_T6_)
        /*0098*/ 	.word	0x00000050


	//----- nvinfo : EIATTR_FRAME_SIZE
	.align		4
.L_68:
        /*009c*/ 	.byte	0x04, 0x11
        /*009e*/ 	.short	(.L_70 - .L_69)
	.align		4
.L_69:
        /*00a0*/ 	.word	index@(_ZN3cub18CUB_300001_SM_10006detail6reduce28DeviceReduceSingleTileKernelINS2_10policy_hubIdyN4cuda3__47maximumIdEEE10Policy1000EN6thrust24THRUST_300001_SM_1000_NS12zip_iteratorINS5_3std3__45tupleIJNSC_10device_ptrIdEESI_EEEEEPdyS8_dd12max_abs_diffEEvT0_T1_T2_T3_T4_T6_)
        /*00a4*/ 	.word	0x00000000


	//----- nvinfo : EIATTR_REGCOUNT
	.align		4
.L_70:
        /*00a8*/ 	.byte	0x04, 0x2f
        /*00aa*/ 	.short	(.L_72 - .L_71)
	.align		4
.L_71:
        /*00ac*/ 	.word	index@(_ZN3cub18CUB_300001_SM_10006detail6reduce18DeviceReduceKernelINS2_10policy_hubIdyN4cuda3__47maximumIdEEE10Policy1000EN6thrust24THRUST_300001_SM_1000_NS12zip_iteratorINS5_3std3__45tupleIJNSC_10device_ptrIdEESI_EEEEEyS8_d12max_abs_diffEEvT0_PT3_T1_NS0_13GridEvenShareISP_EET2_T4_)
        /*00b0*/ 	.word	0x00000020


	//----- nvinfo : EIATTR_FRAME_SIZE
	.align		4
.L_72:
        /*00b4*/ 	.byte	0x04, 0x11
        /*00b6*/ 	.short	(.L_74 - .L_73)
	.align		4
.L_73:
        /*00b8*/ 	.word	index@(_ZN3cub18CUB_300001_SM_10006detail6reduce18DeviceReduceKernelINS2_10policy_hubIdyN4cuda3__47maximumIdEEE10Policy1000EN6thrust24THRUST_300001_SM_1000_NS12zip_iteratorINS5_3std3__45tupleIJNSC_10device_ptrIdEESI_EEEEEyS8_d12max_abs_diffEEvT0_PT3_T1_NS0_13GridEvenShareISP_EET2_T4_)
        /*00bc*/ 	.word	0x00000000


	//----- nvinfo : EIATTR_REGCOUNT
	.align		4
.L_74:
        /*00c0*/ 	.byte	0x04, 0x2f
        /*00c2*/ 	.short	(.L_76 - .L_75)
	.align		4
.L_75:
        /*00c4*/ 	.word	index@(_ZN3cub18CUB_300001_SM_10006detail6reduce28DeviceReduceSingleTileKernelINS2_10policy_hubIdyN4cuda3__47maximumIdEEE10Policy1000EPdSB_iS8_ddNS5_3std3__410__identityEEEvT0_T1_T2_T3_T4_T6_)
        /*00c8*/ 	.word	0x00000030


	//----- nvinfo : EIATTR_FRAME_SIZE
	.align		4
.L_76:
        /*00cc*/ 	.byte	0x04, 0x11
        /*00ce*/ 	.short	(.L_78 - .L_77)
	.align		4
.L_77:
        /*00d0*/ 	.word	index@(_ZN3cub18CUB_300001_SM_10006detail6reduce28DeviceReduceSingleTileKernelINS2_10policy_hubIdyN4cuda3__47maximumIdEEE10Policy1000EPdSB_iS8_ddNS5_3std3__410__identityEEEvT0_T1_T2_T3_T4_T6_)
        /*00d4*/ 	.word	0x00000000


	//----- nvinfo : EIATTR_MIN_STACK_SIZE
	.align		4
.L_78:
        /*00d8*/ 	.byte	0x04, 0x12
        /*00da*/ 	.short	(.L_80 - .L_79)
	.align		4
.L_79:
        /*00dc*/ 	.word	index@(_ZN3cub18CUB_300001_SM_10006detail6reduce28DeviceReduceSingleTileKernelINS2_10policy_hubIdyN4cuda3__47maximumIdEEE10Policy1000EPdSB_iS8_ddNS5_3std3__410__identityEEEvT0_T1_T2_T3_T4_T6_)
        /*00e0*/ 	.word	0x00000000


	//----- nvinfo : EIATTR_MIN_STACK_SIZE
	.align		4
.L_80:
        /*00e4*/ 	.byte	0x04, 0x12
        /*00e6*/ 	.short	(.L_82 - .L_81)
	.align		4
.L_81:
        /*00e8*/ 	.word	index@(_ZN3cub18CUB_300001_SM_10006detail6reduce18DeviceReduceKernelINS2_10policy_hubIdyN4cuda3__47maximumIdEEE10Policy1000EN6thrust24THRUST_300001_SM_1000_NS12zip_iteratorINS5_3std3__45tupleIJNSC_10device_ptrIdEESI_EEEEEyS8_d12max_abs_diffEEvT0_PT3_T1_NS0_13GridEvenShareISP_EET2_T4_)
        /*00ec*/ 	.word	0x00000000


	//----- nvinfo : EIATTR_MIN_STACK_SIZE
	.align		4
.L_82:
        /*00f0*/ 	.byte	0x04, 0x12
        /*00f2*/ 	.short	(.L_84 - .L_83)
	.align		4
.L_83:
        /*00f4*/ 	.word	index@(_ZN3cub18CUB_300001_SM_10006detail6reduce28DeviceReduceSingleTileKernelINS2_10policy_hubIdyN4cuda3__47maximumIdEEE10Policy1000EN6thrust24THRUST_300001_SM_1000_NS12zip_iteratorINS5_3std3__45tupleIJNSC_10device_ptrIdEESI_EEEEEPdyS8_dd12max_abs_diffEEvT0_T1_T2_T3_T4_T6_)
        /*00f8*/ 	.word	0x00000000


	//----- nvinfo : EIATTR_MIN_STACK_SIZE
	.align		4
.L_84:
        /*00fc*/ 	.byte	0x04, 0x12
        /*00fe*/ 	.short	(.L_86 - .L_85)
	.align		4
.L_85:
        /*0100*/ 	.word	index@(_ZN3cub18CUB_300001_SM_10006detail6reduce28DeviceReduceSingleTileKernelINS2_10policy_hubIdjN4cuda3__47maximumIdEEE10Policy1000EPdSB_iS8_ddNS5_3std3__410__identityEEEvT0_T1_T2_T3_T4_T6_)
        /*0104*/ 	.word	0x00000000


	//----- nvinfo : EIATTR_MIN_STACK_SIZE
	.align		4
.L_86:
        /*0108*/ 	.byte	0x04, 0x12
        /*010a*/ 	.short	(.L_88 - .L_87)
	.align		4
.L_87:
        /*010c*/ 	.word	index@(_ZN3cub18CUB_300001_SM_10006detail6reduce18DeviceReduceKernelINS2_10policy_hubIdjN4cuda3__47maximumIdEEE10Policy1000EN6thrust24THRUST_300001_SM_1000_NS12zip_iteratorINS5_3std3__45tupleIJNSC_10device_ptrIdEESI_EEEEEjS8_d12max_abs_diffEEvT0_PT3_T1_NS0_13GridEvenShareISP_EET2_T4_)
        /*0110*/ 	.word	0x00000000


	//----- nvinfo : EIATTR_MIN_STACK_SIZE
	.align		4
.L_88:
        /*0114*/ 	.byte	0x04, 0x12
        /*0116*/ 	.short	(.L_90 - .L_89)
	.align		4
.L_89:
        /*0118*/ 	.word	index@(_ZN3cub18CUB_300001_SM_10006detail6reduce28DeviceReduceSingleTileKernelINS2_10policy_hubIdjN4cuda3__47maximumIdEEE10Policy1000EN6thrust24THRUST_300001_SM_1000_NS12zip_iteratorINS5_3std3__45tupleIJNSC_10device_ptrIdEESI_EEEEEPdjS8_dd12max_abs_diffEEvT0_T1_T2_T3_T4_T6_)
        /*011c*/ 	.word	0x00000000


	//----- nvinfo : EIATTR_MIN_STACK_SIZE
	.align		4
.L_90:
        /*0120*/ 	.byte	0x04, 0x12
        /*0122*/ 	.short	(.L_92 - .L_91)
	.align		4
.L_91:
        /*0124*/ 	.word	index@(_ZN3cub18CUB_300001_SM_10006detail11EmptyKernelIvEEvv)
        /*0128*/ 	.word	0x00000000


	//----- nvinfo : EIATTR_MIN_STACK_SIZE
	.align		4
.L_92:
        /*012c*/ 	.byte	0x04, 0x12
        /*012e*/ 	.short	(.L_94 - .L_93)
	.align		4
.L_93:
        /*0130*/ 	.word	index@(_Z17apply_periodic_bcPdii)
        /*0134*/ 	.word	0x00000000


	//----- nvinfo : EIATTR_MIN_STACK_SIZE
	.align		4
.L_94:
        /*0138*/ 	.byte	0x04, 0x12
        /*013a*/ 	.short	(.L_96 - .L_95)
	.align		4
.L_95:
        /*013c*/ 	.word	index@(_Z11jacobi_stepPdPKdii)
        /*0140*/ 	.word	0x00000000
.L_96:


//--------------------- .nv.compat                --------------------------
	.section	.nv.compat,"",@"SHT_CUDA_COMPAT_INFO"
	.align	4
        /*0000*/ 	.byte	0x02, 0x09, 0x00, 0x00, 0x02, 0x02, 0x01, 0x00, 0x02, 0x05, 0x05, 0x00, 0x03, 0x07, 0x01, 0x01
        /*0010*/ 	.byte	0x02, 0x03, 0x00, 0x00, 0x02, 0x06, 0x01, 0x00, 0x04, 0x0b, 0x08, 0x00, 0x01, 0x00, 0x00, 0x00
        /*0020*/ 	.byte	0x00, 0x00, 0x00, 0x00


//--------------------- .nv.info._ZN3cub18CUB_300001_SM_10006detail6reduce28DeviceReduceSingleTileKernelINS2_10policy_hubIdyN4cuda3__47maximumIdEEE10Policy1000EPdSB_iS8_ddNS5_3std3__410__identityEEEvT0_T1_T2_T3_T4_T6_ --------------------------
	.section	.nv.info._ZN3cub18CUB_300001_SM_10006detail6reduce28DeviceReduceSingleTileKernelINS2_10policy_hubIdyN4cuda3__47maximumIdEEE10Policy1000EPdSB_iS8_ddNS5_3std3__410__identityEEEvT0_T1_T2_T3_T4_T6_,"",@"SHT_CUDA_INFO"
	.sectionflags	@""
	.align	4


	//----- nvinfo : EIATTR_CUDA_API_VERSION
	.align		4
        /*0000*/ 	.byte	0x04, 0x37
        /*0002*/ 	.short	(.L_98 - .L_97)
.L_97:
        /*0004*/ 	.word	0x00000082


	//----- nvinfo : EIATTR_KPARAM_INFO
	.align		4
.L_98:
        /*0008*/ 	.byte	0x04, 0x17
        /*000a*/ 	.short	(.L_100 - .L_99)
.L_99:
        /*000c*/ 	.word	0x00000000
        /*0010*/ 	.short	0x0005
        /*0012*/ 	.short	0x0020
        /*0014*/ 	.byte	0x00, 0xf0, 0x05, 0x00


	//----- nvinfo : EIATTR_KPARAM_INFO
	.align		4
.L_100:
        /*0018*/ 	.byte	0x04, 0x17
        /*001a*/ 	.short	(.L_102 - .L_101)
.L_101:
        /*001c*/ 	.word	0x00000000
        /*0020*/ 	.short	0x0004
        /*0022*/ 	.short	0x0018
        /*0024*/ 	.byte	0x00, 0xf0, 0x21, 0x00


	//----- nvinfo : EIATTR_KPARAM_INFO
	.align		4
.L_102:
        /*0028*/ 	.byte	0x04, 0x17
        /*002a*/ 	.short	(.L_104 - .L_103)
.L_103:
        /*002c*/ 	.word	0x00000000
        /*0030*/ 	.short	0x0003
        /*0032*/ 	.short	0x0014
        /*0034*/ 	.byte	0x00, 0xf0, 0x05, 0x00


	//----- nvinfo : EIATTR_KPARAM_INFO
	.align		4
.L_104:
        /*0038*/ 	.byte	0x04, 0x17
        /*003a*/ 	.short	(.L_106 - .L_105)
.L_105:
        /*003c*/ 	.word	0x00000000
        /*0040*/ 	.short	0x0002
        /*0042*/ 	.short	0x0010
        /*0044*/ 	.byte	0x00, 0xf0, 0x11, 0x00


	//----- nvinfo : EIATTR_KPARAM_INFO
	.align		4
.L_106:
        /*0048*/ 	.byte	0x04, 0x17
        /*004a*/ 	.short	(.L_108 - .L_107)
.L_107:
        /*004c*/ 	.word	0x00000000
        /*0050*/ 	.short	0x0001
        /*0052*/ 	.short	0x0008
        /*0054*/ 	.byte	0x00, 0xf5, 0x21, 0x00


	//----- nvinfo : EIATTR_KPARAM_INFO
	.align		4
.L_108:
        /*0058*/ 	.byte	0x04, 0x17
        /*005a*/ 	.short	(.L_110 - .L_109)
.L_109:
        /*005c*/ 	.word	0x00000000
        /*0060*/ 	.short	0x0000
        /*0062*/ 	.short	0x0000
        /*0064*/ 	.byte	0x00, 0xf5, 0x21, 0x00


	//----- nvinfo : EIATTR_SPARSE_MMA_MASK
	.align		4
.L_110:
        /*0068*/ 	.byte	0x03, 0x50
        /*006a*/ 	.short	0x0000


	//----- nvinfo : EIATTR_MAXREG_COUNT
	.align		4
        /*006c*/ 	.byte	0x03, 0x1b
        /*006e*/ 	.short	0x00ff


	//----- nvinfo : EIATTR_NUM_BARRIERS
	.align		4
        /*0070*/ 	.byte	0x02, 0x4c
        /*0072*/ 	.byte	0x01
	.zero		1


	//----- nvinfo : EIATTR_MERCURY_ISA_VERSION
	.align		4
        /*0074*/ 	.byte	0x03, 0x5f
        /*0076*/ 	.short	0x0101


	//----- nvinfo : EIATTR_COOP_GROUP_MASK_REGIDS
	.align		4
        /*0078*/ 	.byte	0x04, 0x29
        /*007a*/ 	.short	(.L_112 - .L_111)


	//   ....[0]....
.L_111:
        /*007c*/ 	.word	0xffffffff


	//   ....[1]....
        /*0080*/ 	.word	0xffffffff


	//   ....[2]....
        /*0084*/ 	.word	0xffffffff


	//   ....[3]....
        /*0088*/ 	.word	0xffffffff


	//   ....[4]....
        /*008c*/ 	.word	0xffffffff


	//   ....[5]....
        /*0090*/ 	.word	0xffffffff


	//   ....[6]....
        /*0094*/ 	.word	0xffffffff


	//   ....[7]....
        /*0098*/ 	.word	0xffffffff


	//   ....[8]....
        /*009c*/ 	.word	0xffffffff


	//   ....[9]....
        /*00a0*/ 	.word	0xffffffff


	//   ....[10]....
        /*00a4*/ 	.word	0xffffffff


	//   ....[11]....
        /*00a8*/ 	.word	0xffffffff


	//   ....[12]....
        /*00ac*/ 	.word	0xffffffff


	//   ....[13]....
        /*00b0*/ 	.word	0xffffffff


	//   ....[14]....
        /*00b4*/ 	.word	0xffffffff


	//   ....[15]....
        /*00b8*/ 	.word	0xffffffff


	//   ....[16]....
        /*00bc*/ 	.word	0xffffffff


	//   ....[17]....
        /*00c0*/ 	.word	0xffffffff


	//   ....[18]....
        /*00c4*/ 	.word	0xffffffff


	//   ....[19]....
        /*00c8*/ 	.word	0xffffffff


	//   ....[20]....
        /*00cc*/ 	.word	0xffffffff


	//   ....[21]....
        /*00d0*/ 	.word	0xffffffff


	//   ....[22]....
        /*00d4*/ 	.word	0xffffffff


	//   ....[23]....
        /*00d8*/ 	.word	0xffffffff


	//   ....[24]....
        /*00dc*/ 	.word	0xffffffff


	//   ....[25]....
        /*00e0*/ 	.word	0xffffffff


	//   ....[26]....
        /*00e4*/ 	.word	0xffffffff


	//   ....[27]....
        /*00e8*/ 	.word	0xffffffff


	//   ....[28]....
        /*00ec*/ 	.word	0xffffffff


	//   ....[29]....
        /*00f0*/ 	.word	0xffffffff


	//   ....[30]....
        /*00f4*/ 	.word	0xffffffff


	//   ....[31]....
        /*00f8*/ 	.word	0xffffffff


	//   ....[32]....
        /*00fc*/ 	.word	0xffffffff


	//   ....[33]....
        /*0100*/ 	.word	0xffffffff


	//   ....[34]....
        /*0104*/ 	.word	0xffffffff


	//   ....[35]....
        /*0108*/ 	.word	0xffffffff


	//   ....[36]....
        /*010c*/ 	.word	0xffffffff


	//   ....[37]....
        /*0110*/ 	.word	0xffffffff


	//   ....[38]....
        /*0114*/ 	.word	0xffffffff


	//   ....[39]....
        /*0118*/ 	.word	0xffffffff


	//   ....[40]....
        /*011c*/ 	.word	0xffffffff


	//   ....[41]....
        /*0120*/ 	.word	0xffffffff


	//   ....[42]....
        /*0124*/ 	.word	0xffffffff


	//   ....[43]....
        /*0128*/ 	.word	0xffffffff


	//   ....[44]....
        /*012c*/ 	.word	0xffffffff


	//   ....[45]....
        /*0130*/ 	.word	0xffffffff


	//   ....[46]....
        /*0134*/ 	.word	0xffffffff


	//   ....[47]....
        /*0138*/ 	.word	0xffffffff


	//   ....[48]....
        /*013c*/ 	.word	0xffffffff


	//   ....[49]....
        /*0140*/ 	.word	0xffffffff


	//   ....[50]....
        /*0144*/ 	.word	0xffffffff


	//   ....[51]....
        /*0148*/ 	.word	0xffffffff


	//   ....[52]....
        /*014c*/ 	.word	0xffffffff


	//   ....[53]....
        /*0150*/ 	.word	0xffffffff


	//   ....[54]....
        /*0154*/ 	.word	0xffffffff


	//   ....[55]....
        /*0158*/ 	.word	0xffffffff


	//   ....[56]....
        /*015c*/ 	.word	0xffffffff


	//   ....[57]....
        /*0160*/ 	.word	0xffffffff


	//   ....[58]....
        /*0164*/ 	.word	0xffffffff


	//   ....[59]....
        /*0168*/ 	.word	0xffffffff


	//----- nvinfo : EIATTR_COOP_GROUP_INSTR_OFFSETS
	.align		4
.L_112:
        /*016c*/ 	.byte	0x04, 0x28
        /*016e*/ 	.short	(.L_114 - .L_113)


	//   ....[0]....
.L_113:
        /*0170*/ 	.word	0x00000d30


	//   ....[1]....
        /*0174*/ 	.word	0x00000d40


	//   ....[2]....
        /*0178*/ 	.word	0x00000dd0


	//   ....[3]....
        /*017c*/ 	.word	0x00000e10


	//   ....[4]....
        /*0180*/ 	.word	0x00000e80


	//   ....[5]....
        /*0184*/ 	.word	0x00000ea0


	//   ....[6]....
        /*0188*/ 	.word	0x00000ef0


	//   ....[7]....
        /*018c*/ 	.word	0x00000f10


	//   ....[8]....
        /*0190*/ 	.word	0x00000f60


	//   ....[9]....
        /*0194*/ 	.word	0x00000f80


	//   ....[10]....
        /*0198*/ 	.word	0x00001280


	//   ....[11]....
        /*019c*/ 	.word	0x00001290


	//   ....[12]....
        /*01a0*/ 	.word	0x00001320


	//   ....[13]....
        /*01a4*/ 	.word	0x00001350


	//   ....[14]....
        /*01a8*/ 	.word	0x000013b0


	//   ....[15]....
        /*01ac*/ 	.word	0x000013e0


	//   ....[16]....
        /*01b0*/ 	.word	0x00001440


	//   ....[17]....
        /*01b4*/ 	.word	0x00001480


	//   ....[18]....
        /*01b8*/ 	.word	0x000014f0


	//   ....[19]....
        /*01bc*/ 	.word	0x00001530


	//   ....[20]....
        /*01c0*/ 	.word	0x00002960


	//   ....[21]....
        /*01c4*/ 	.word	0x00002970


	//   ....[22]....
        /*01c8*/ 	.word	0x00002a00


	//   ....[23]....
        /*01cc*/ 	.word	0x00002a30


	//   ....[24]....
        /*01d0*/ 	.word	0x00002aa0


	//   ....[25]....
        /*01d4*/ 	.word	0x00002ac0


	//   ....[26]....
        /*01d8*/ 	.word	0x00002b20


	//   ....[27]....
        /*01dc*/ 	.word	0x00002b30


	//   ....[28]....
        /*01e0*/ 	.word	0x00002b80


	//   ....[29]....
        /*01e4*/ 	.word	0x00002b90


	//   ....[30]....
        /*01e8*/ 	.word	0x00003a20


	//   ....[31]....
        /*01ec*/ 	.word	0x00003a30


	//   ....[32]....
        /*01f0*/ 	.word	0x00003ac0


	//   ....[33]....
        /*01f4*/ 	.word	0x00003b00


	//   ....[34]....
        /*01f8*/ 	.word	0x00003b80


	//   ....[35]....
        /*01fc*/ 	.word	0x00003bc0


	//   ....[36]....
        /*0200*/ 	.word	0x00003c20


	//   ....[37]....
        /*0204*/ 	.word	0x00003c50


	//   ....[38]....
        /*0208*/ 	.word	0x00003ca0


	//   ....[39]....
        /*020c*/ 	.word	0x00003cd0


	//   ....[40]....
        /*0210*/ 	.word	0x00003fb0


	//   ....[41]....
        /*0214*/ 	.word	0x00003fc0


	//   ....[42]....
        /*0218*/ 	.word	0x00004050


	//   ....[43]....
        /*021c*/ 	.word	0x00004080


	//   ....[44]....
        /*0220*/ 	.word	0x000040d0


	//   ....[45]....
        /*0224*/ 	.word	0x00004100


	//   ....[46]....
        /*0228*/ 	.word	0x00004170


	//   ....[47]....
        /*022c*/ 	.word	0x000041b0


	//   ....[48]....
        /*0230*/ 	.word	0x00004220


	//   ....[49]....
        /*0234*/ 	.word	0x00004250


	//   ....[50]....
        /*0238*/ 	.word	0x00005700


	//   ....[51]....
        /*023c*/ 	.word	0x00005710


	//   ....[52]....
        /*0240*/ 	.word	0x000057a0


	//   ....[53]....
        /*0244*/ 	.word	0x000057e0


	//   ....[54]....
        /*0248*/ 	.word	0x00005860


	//   ....[55]....
        /*024c*/ 	.word	0x000058a0


	//   ....[56]....
        /*0250*/ 	.word	0x00005900


	//   ....[57]....
        /*0254*/ 	.word	0x00005930


	//   ....[58]....
        /*0258*/ 	.word	0x00005980


	//   ....[59]....
        /*025c*/ 	.word	0x000059b0


	//----- nvinfo : EIATTR_VRC_CTA_INIT_COUNT
	.align		4
.L_114:
        /*0260*/ 	.byte	0x02, 0x4a
	.zero		1
	.zero		1


	//----- nvinfo : EIATTR_EXIT_INSTR_OFFSETS
	.align		4
        /*0264*/ 	.byte	0x04, 0x1c
        /*0266*/ 	.short	(.L_116 - .L_115)


	//   ....[0]....
.L_115:
        /*0268*/ 	.word	0x00000080


	//   ....[1]....
        /*026c*/ 	.word	0x000000c0


	//   ....[2]....
        /*0270*/ 	.word	0x00005c20


	//   ....[3]....
        /*0274*/ 	.word	0x00005ca0


	//----- nvinfo : EIATTR_MAX_THREADS
	.align		4
.L_116:
        /*0278*/ 	.byte	0x04, 0x05
        /*027a*/ 	.short	(.L_118 - .L_117)
.L_117:
        /*027c*/ 	.word	0x00000100
        /*0280*/ 	.word	0x00000001
        /*0284*/ 	.word	0x00000001


	//----- nvinfo : EIATTR_CRS_STACK_SIZE
	.align		4
.L_118:
        /*0288*/ 	.byte	0x04, 0x1e
        /*028a*/ 	.short	(.L_120 - .L_119)
.L_119:
        /*028c*/ 	.word	0x00000000


	//----- nvinfo : EIATTR_CBANK_PARAM_SIZE
	.align		4
.L_120:
        /*0290*/ 	.byte	0x03, 0x19
        /*0292*/ 	.short	0x0021


	//----- nvinfo : EIATTR_PARAM_CBANK
	.align		4
        /*0294*/ 	.byte	0x04, 0x0a
        /*0296*/ 	.short	(.L_122 - .L_121)
	.align		4
.L_121:
        /*0298*/ 	.word	index@(.nv.constant0._ZN3cub18CUB_300001_SM_10006detail6reduce28DeviceReduceSingleTileKernelINS2_10policy_hubIdyN4cuda3__47maximumIdEEE10Policy1000EPdSB_iS8_ddNS5_3std3__410__identityEEEvT0_T1_T2_T3_T4_T6_)
        /*029c*/ 	.short	0x0380
        /*029e*/ 	.short	0x0021


	//----- nvinfo : EIATTR_SW_WAR
	.align		4
.L_122:
        /*02a0*/ 	.byte	0x04, 0x36
        /*02a2*/ 	.short	(.L_124 - .L_123)
.L_123:
        /*02a4*/ 	.word	0x00000008
.L_124:


//--------------------- .nv.info._ZN3cub18CUB_300001_SM_10006detail6reduce18DeviceReduceKernelINS2_10policy_hubIdyN4cuda3__47maximumIdEEE10Policy1000EN6thrust24THRUST_300001_SM_1000_NS12zip_iteratorINS5_3std3__45tupleIJNSC_10device_ptrIdEESI_EEEEEyS8_d12max_abs_diffEEvT0_PT3_T1_NS0_13GridEvenShareISP_EET2_T4_ --------------------------
	.section	.nv.info._ZN3cub18CUB_300001_SM_10006detail6reduce18DeviceReduceKernelINS2_10policy_hubIdyN4cuda3__47maximumIdEEE10Policy1000EN6thrust24THRUST_300001_SM_1000_NS12zip_iteratorINS5_3std3__45tupleIJNSC_10device_ptrIdEESI_EEEEEyS8_d12max_abs_diffEEvT0_PT3_T1_NS0_13GridEvenShareISP_EET2_T4_,"",@"SHT_CUDA_INFO"
	.sectionflags	@""
	.align	4


	//----- nvinfo : EIATTR_CUDA_API_VERSION
	.align		4
        /*0000*/ 	.byte	0x04, 0x37
        /*0002*/ 	.short	(.L_126 - .L_125)
.L_125:
        /*0004*/ 	.word	0x00000082


	//----- nvinfo : EIATTR_KPARAM_INFO
	.align		4
.L_126:
        /*0008*/ 	.byte	0x04, 0x17
        /*000a*/ 	.short	(.L_128 - .L_127)
.L_127:
        /*000c*/ 	.word	0x00000000
        /*0010*/ 	.short	0x0005
        /*0012*/ 	.short	0x0069
        /*0014*/ 	.byte	0x00, 0xf0, 0x05, 0x00


	//----- nvinfo : EIATTR_KPARAM_INFO
	.align		4
.L_128:
        /*0018*/ 	.byte	0x04, 0x17
        /*001a*/ 	.short	(.L_130 - .L_129)
.L_129:
        /*001c*/ 	.word	0x00000000
        /*0020*/ 	.short	0x0004
        /*0022*/ 	.short	0x0068
        /*0024*/ 	.byte	0x00, 0xf0, 0x05, 0x00


	//----- nvinfo : EIATTR_KPARAM_INFO
	.align		4
.L_130:
        /*0028*/ 	.byte	0x04, 0x17
        /*002a*/ 	.short	(.L_132 - .L_131)
.L_131:
        /*002c*/ 	.word	0x00000000
        /*0030*/ 	.short	0x0003
        /*0032*/ 	.short	0x0020
        /*0034*/ 	.byte	0x00, 0xf0, 0x21, 0x01


	//----- nvinfo : EIATTR_KPARAM_INFO
	.align		4
.L_132:
        /*0038*/ 	.byte	0x04, 0x17
        /*003a*/ 	.short	(.L_134 - .L_133)
.L_133:
        /*003c*/ 	.word	0x00000000
        /*0040*/ 	.short	0x0002
        /*0042*/ 	.short	0x0018
        /*0044*/ 	.byte	0x00, 0xf0, 0x21, 0x00


	//----- nvinfo : EIATTR_KPARAM_INFO
	.align		4
.L_134:
        /*0048*/ 	.byte	0x04, 0x17
        /*004a*/ 	.short	(.L_136 - .L_135)
.L_135:
        /*004c*/ 	.word	0x00000000
        /*0050*/ 	.short	0x0001
        /*0052*/ 	.short	0x0010
        /*0054*/ 	.byte	0x00, 0xf5, 0x21, 0x00


	//----- nvinfo : EIATTR_KPARAM_INFO
	.align		4
.L_136:
        /*0058*/ 	.byte	0x04, 0x17
        /*005a*/ 	.short	(.L_138 - .L_137)
.L_137:
        /*005c*/ 	.word	0x00000000
        /*0060*/ 	.short	0x0000
        /*0062*/ 	.short	0x0000
        /*0064*/ 	.byte	0x00, 0xf0, 0x41, 0x00


	//----- nvinfo : EIATTR_SPARSE_MMA_MASK
	.align		4
.L_138:
        /*0068*/ 	.byte	0x03, 0x50
        /*006a*/ 	.short	0x0000


	//----- nvinfo : EIATTR_MAXREG_COUNT
	.align		4
        /*006c*/ 	.byte	0x03, 0x1b
        /*006e*/ 	.short	0x00ff


	//----- nvinfo : EIATTR_NUM_BARRIERS
	.align		4
        /*0070*/ 	.byte	0x02, 0x4c
        /*0072*/ 	.byte	0x01
	.zero		1


	//----- nvinfo : EIATTR_MERCURY_ISA_VERSION
	.align		4
        /*0074*/ 	.byte	0x03, 0x5f
        /*0076*/ 	.short	0x0101


	//----- nvinfo : EIATTR_COOP_GROUP_MASK_REGIDS
	.align		4
        /*0078*/ 	.byte	0x04, 0x29
        /*007a*/ 	.short	(.L_140 - .L_139)


	//   ....[0]....
.L_139:
        /*007c*/ 	.word	0xffffffff


	//   ....[1]....
        /*0080*/ 	.word	0xffffffff


	//   ....[2]....
        /*0084*/ 	.word	0xffffffff


	//   ....[3]....
        /*0088*/ 	.word	0xffffffff


	//   ....[4]....
        /*008c*/ 	.word	0xffffffff


	//   ....[5]....
        /*0090*/ 	.word	0xffffffff


	//   ....[6]....
        /*0094*/ 	.word	0xffffffff


	//   ....[7]....
        /*0098*/ 	.word	0xffffffff


	//   ....[8]....
        /*009c*/ 	.word	0xffffffff


	//   ....[9]....
        /*00a0*/ 	.word	0xffffffff


	//   ....[10]....
        /*00a4*/ 	.word	0xffffffff


	//   ....[11]....
        /*00a8*/ 	.word	0xffffffff


	//   ....[12]....
        /*00ac*/ 	.word	0xffffffff


	//   ....[13]....
        /*00b0*/ 	.word	0xffffffff


	//   ....[14]....
        /*00b4*/ 	.word	0xffffffff


	//   ....[15]....
        /*00b8*/ 	.word	0xffffffff


	//   ....[16]....
        /*00bc*/ 	.word	0xffffffff


	//   ....[17]....
        /*00c0*/ 	.word	0xffffffff


	//   ....[18]....
        /*00c4*/ 	.word	0xffffffff


	//   ....[19]....
        /*00c8*/ 	.word	0xffffffff


	//   ....[20]....
        /*00cc*/ 	.word	0xffffffff


	//   ....[21]....
        /*00d0*/ 	.word	0xffffffff


	//   ....[22]....
        /*00d4*/ 	.word	0xffffffff


	//   ....[23]....
        /*00d8*/ 	.word	0xffffffff


	//   ....[24]....
        /*00dc*/ 	.word	0xffffffff


	//   ....[25]....
        /*00e0*/ 	.word	0xffffffff


	//   ....[26]....
        /*00e4*/ 	.word	0xffffffff


	//   ....[27]....
        /*00e8*/ 	.word	0xffffffff


	//   ....[28]....
        /*00ec*/ 	.word	0xffffffff


	//   ....[29]....
        /*00f0*/ 	.word	0xffffffff


	//----- nvinfo : EIATTR_COOP_GROUP_INSTR_OFFSETS
	.align		4
.L_140:
        /*00f4*/ 	.byte	0x04, 0x28
        /*00f6*/ 	.short	(.L_142 - .L_141)


	//   ....[0]....
.L_141:
        /*00f8*/ 	.word	0x00001410


	//   ....[1]....
        /*00fc*/ 	.word	0x00001420


	//   ....[2]....
        /*0100*/ 	.word	0x000014b0


	//   ....[3]....
        /*0104*/ 	.word	0x000014e0


	//   ....[4]....
        /*0108*/ 	.word	0x00001550


	//   ....[5]....
        /*010c*/ 	.word	0x00001570


	//   ....[6]....
        /*0110*/ 	.word	0x000015d0


	//   ....[7]....
        /*0114*/ 	.word	0x000015e0


	//   ....[8]....
        /*0118*/ 	.word	0x00001630


	//   ....[9]....
        /*011c*/ 	.word	0x00001640


	//   ....[10]....
        /*0120*/ 	.word	0x00001920


	//   ....[11]....
        /*0124*/ 	.word	0x00001930


	//   ....[12]....
        /*0128*/ 	.word	0x000019e0


	//   ....[13]....
        /*012c*/ 	.word	0x00001a00


	//   ....[14]....
        /*0130*/ 	.word	0x00001a60


	//   ....[15]....
        /*0134*/ 	.word	0x00001a80


	//   ....[16]....
        /*0138*/ 	.word	0x00001ae0


	//   ....[17]....
        /*013c*/ 	.word	0x00001b00


	//   ....[18]....
        /*0140*/ 	.word	0x00001b70


	//   ....[19]....
        /*0144*/ 	.word	0x00001ba0


	//   ....[20]....
        /*0148*/ 	.word	0x00003d80


	//   ....[21]....
        /*014c*/ 	.word	0x00003d90


	//   ....[22]....
        /*0150*/ 	.word	0x00003e20


	//   ....[23]....
        /*0154*/ 	.word	0x00003e50


	//   ....[24]....
        /*0158*/ 	.word	0x00003ec0


	//   ....[25]....
        /*015c*/ 	.word	0x00003ee0


	//   ....[26]....
        /*0160*/ 	.word	0x00003f40


	//   ....[27]....
        /*0164*/ 	.word	0x00003f50


	//   ....[28]....
        /*0168*/ 	.word	0x00003fa0


	//   ....[29]....
        /*016c*/ 	.word	0x00003fb0


	//----- nvinfo : EIATTR_VRC_CTA_INIT_COUNT
	.align		4
.L_142:
        /*0170*/ 	.byte	0x02, 0x4a
	.zero		1
	.zero		1


	//----- nvinfo : EIATTR_EXIT_INSTR_OFFSETS
	.align		4
        /*0174*/ 	.byte	0x04, 0x1c
        /*0176*/ 	.short	(.L_144 - .L_143)


	//   ....[0]....
.L_143:
        /*0178*/ 	.word	0x00004220


	//   ....[1]....
        /*017c*/ 	.word	0x00004280


	//----- nvinfo : EIATTR_MAX_THREADS
	.align		4
.L_144:
        /*0180*/ 	.byte	0x04, 0x05
        /*0182*/ 	.short	(.L_146 - .L_145)
.L_145:
        /*0184*/ 	.word	0x00000100
        /*0188*/ 	.word	0x00000001
        /*018c*/ 	.word	0x00000001


	//----- nvinfo : EIATTR_CRS_STACK_SIZE
	.align		4
.L_146:
        /*0190*/ 	.byte	0x04, 0x1e
        /*0192*/ 	.short	(.L_148 - .L_147)
.L_147:
        /*0194*/ 	.word	0x00000000


	//----- nvinfo : EIATTR_CBANK_PARAM_SIZE
	.align		4
.L_148:
        /*0198*/ 	.byte	0x03, 0x19
        /*019a*/ 	.short	0x006a


	//----- nvinfo : EIATTR_PARAM_CBANK
	.align		4
        /*019c*/ 	.byte	0x04, 0x0a
        /*019e*/ 	.short	(.L_150 - .L_149)
	.align		4
.L_149:
        /*01a0*/ 	.word	index@(.nv.constant0._ZN3cub18CUB_300001_SM_10006detail6reduce18DeviceReduceKernelINS2_10policy_hubIdyN4cuda3__47maximumIdEEE10Policy1000EN6thrust24THRUST_300001_SM_1000_NS12zip_iteratorINS5_3std3__45tupleIJNSC_10device_ptrIdEESI_EEEEEyS8_d12max_abs_diffEEvT0_PT3_T1_NS0_13GridEvenShareISP_EET2_T4_)
        /*01a4*/ 	.short	0x0380
        /*01a6*/ 	.short	0x006a


	//----- nvinfo : EIATTR_SW_WAR
	.align		4
.L_150:
        /*01a8*/ 	.byte	0x04, 0x36
        /*01aa*/ 	.short	(.L_152 - .L_151)
.L_151:
        /*01ac*/ 	.word	0x00000008
.L_152:


//--------------------- .nv.info._ZN3cub18CUB_300001_SM_10006detail6reduce28DeviceReduceSingleTileKernelINS2_10policy_hubIdyN4cuda3__47maximumIdEEE10Policy1000EN6thrust24THRUST_300001_SM_1000_NS12zip_iteratorINS5_3std3__45tupleIJNSC_10device_ptrIdEESI_EEEEEPdyS8_dd12max_abs_diffEEvT0_T1_T2_T3_T4_T6_ --------------------------
	.section	.nv.info._ZN3cub18CUB_300001_SM_10006detail6reduce28DeviceReduceSingleTileKernelINS2_10policy_hubIdyN4cuda3__47maximumIdEEE10Policy1000EN6thrust24THRUST_300001_SM_1000_NS12zip_iteratorINS5_3std3__45tupleIJNSC_10device_ptrIdEESI_EEEEEPdyS8_dd12max_abs_diffEEvT0_T1_T2_T3_T4_T6_,"",@"SHT_CUDA_INFO"
	.sectionflags	@""
	.align	4


	//----- nvinfo : EIATTR_CUDA_API_VERSION
	.align		4
        /*0000*/ 	.byte	0x04, 0x37
        /*0002*/ 	.short	(.L_154 - .L_153)
.L_153:
        /*0004*/ 	.word	0x00000082


	//----- nvinfo : EIATTR_KPARAM_INFO
	.align		4
.L_154:
        /*0008*/ 	.byte	0x04, 0x17
        /*000a*/ 	.short	(.L_156 - .L_155)
.L_155:
        /*000c*/ 	.word	0x00000000
        /*0010*/ 	.short	0x0005
        /*0012*/ 	.short	0x0030
        /*0014*/ 	.byte	0x00, 0xf0, 0x05, 0x00


	//----- nvinfo : EIATTR_KPARAM_INFO
	.align		4
.L_156:
        /*0018*/ 	.byte	0x04, 0x17
        /*001a*/ 	.short	(.L_158 - .L_157)
.L_157:
        /*001c*/ 	.word	0x00000000
        /*0020*/ 	.short	0x0004
        /*0022*/ 	.short	0x0028
        /*0024*/ 	.byte	0x00, 0xf0, 0x21, 0x00


	//----- nvinfo : EIATTR_KPARAM_INFO
	.align		4
.L_158:
        /*0028*/ 	.byte	0x04, 0x17
        /*002a*/ 	.short	(.L_160 - .L_159)
.L_159:
        /*002c*/ 	.word	0x00000000
        /*0030*/ 	.short	0x0003
        /*0032*/ 	.short	0x0020
        /*0034*/ 	.byte	0x00, 0xf0, 0x05, 0x00


	//----- nvinfo : EIATTR_KPARAM_INFO
	.align		4
.L_160:
        /*0038*/ 	.byte	0x04, 0x17
        /*003a*/ 	.short	(.L_162 - .L_161)
.L_161:
        /*003c*/ 	.word	0x00000000
        /*0040*/ 	.short	0x0002
        /*0042*/ 	.short	0x0018
        /*0044*/ 	.byte	0x00, 0xf0, 0x21, 0x00


	//----- nvinfo : EIATTR_KPARAM_INFO
	.align		4
.L_162:
        /*0048*/ 	.byte	0x04, 0x17
        /*004a*/ 	.short	(.L_164 - .L_163)
.L_163:
        /*004c*/ 	.word	0x00000000
        /*0050*/ 	.short	0x0001
        /*0052*/ 	.short	0x0010
        /*0054*/ 	.byte	0x00, 0xf5, 0x21, 0x00


	//----- nvinfo : EIATTR_KPARAM_INFO
	.align		4
.L_164:
        /*0058*/ 	.byte	0x04, 0x17
        /*005a*/ 	.short	(.L_166 - .L_165)
.L_165:
        /*005c*/ 	.word	0x00000000
        /*0060*/ 	.short	0x0000
        /*0062*/ 	.short	0x0000
        /*0064*/ 	.byte	0x00, 0xf0, 0x41, 0x00


	//----- nvinfo : EIATTR_SPARSE_MMA_MASK
	.align		4
.L_166:
        /*0068*/ 	.byte	0x03, 0x50
        /*006a*/ 	.short	0x0000


	//----- nvinfo : EIATTR_MAXREG_COUNT
	.align		4
        /*006c*/ 	.byte	0x03, 0x1b
        /*006e*/ 	.short	0x00ff


	//----- nvinfo : EIATTR_NUM_BARRIERS
	.align		4
        /*0070*/ 	.byte	0x02, 0x4c
        /*0072*/ 	.byte	0x01
	.zero		1


	//----- nvinfo : EIATTR_MERCURY_ISA_VERSION
	.align		4
        /*0074*/ 	.byte	0x03, 0x5f
        /*0076*/ 	.short	0x0101


	//----- nvinfo : EIATTR_COOP_GROUP_MASK_REGIDS
	.align		4
        /*0078*/ 	.byte	0x04, 0x29
        /*007a*/ 	.short	(.L_168 - .L_167)


	//   ....[0]....
.L_167:
        /*007c*/ 	.word	0xffffffff


	//   ....[1]....
        /*0080*/ 	.word	0xffffffff


	//   ....[2]....
        /*0084*/ 	.word	0xffffffff


	//   ....[3]....
        /*0088*/ 	.word	0xffffffff


	//   ....[4]....
        /*008c*/ 	.word	0xffffffff


	//   ....[5]....
        /*0090*/ 	.word	0xffffffff


	//   ....[6]....
        /*0094*/ 	.word	0xffffffff


	//   ....[7]....
        /*0098*/ 	.word	0xffffffff


	//   ....[8]....
        /*009c*/ 	.word	0xffffffff


	//   ....[9]....
        /*00a0*/ 	.word	0xffffffff


	//   ....[10]....
        /*00a4*/ 	.word	0xffffffff


	//   ....[11]....
        /*00a8*/ 	.word	0xffffffff


	//   ....[12]....
        /*00ac*/ 	.word	0xffffffff


	//   ....[13]....
        /*00b0*/ 	.word	0xffffffff


	//   ....[14]....
        /*00b4*/ 	.word	0xffffffff


	//   ....[15]....
        /*00b8*/ 	.word	0xffffffff


	//   ....[16]....
        /*00bc*/ 	.word	0xffffffff


	//   ....[17]....
        /*00c0*/ 	.word	0xffffffff


	//   ....[18]....
        /*00c4*/ 	.word	0xffffffff


	//   ....[19]....
        /*00c8*/ 	.word	0xffffffff


	//   ....[20]....
        /*00cc*/ 	.word	0xffffffff


	//   ....[21]....
        /*00d0*/ 	.word	0xffffffff


	//   ....[22]....
        /*00d4*/ 	.word	0xffffffff


	//   ....[23]....
        /*00d8*/ 	.word	0xffffffff


	//   ....[24]....
        /*00dc*/ 	.word	0xffffffff


	//   ....[25]....
        /*00e0*/ 	.word	0xffffffff


	//   ....[26]....
        /*00e4*/ 	.word	0xffffffff


	//   ....[27]....
        /*00e8*/ 	.word	0xffffffff


	//   ....[28]....
        /*00ec*/ 	.word	0xffffffff


	//   ....[29]....
        /*00f0*/ 	.word	0xffffffff


	//----- nvinfo : EIATTR_COOP_GROUP_INSTR_OFFSETS
	.align		4
.L_168:
        /*00f4*/ 	.byte	0x04, 0x28
        /*00f6*/ 	.short	(.L_170 - .L_169)


	//   ....[0]....
.L_169:
        /*00f8*/ 	.word	0x00001330


	//   ....[1]....
        /*00fc*/ 	.word	0x00001340


	//   ....[2]....
        /*0100*/ 	.word	0x000013d0


	//   ....[3]....
        /*0104*/ 	.word	0x00001410


	//   ....[4]....
        /*0108*/ 	.word	0x00001490


	//   ....[5]....
        /*010c*/ 	.word	0x000014d0


	//   ....[6]....
        /*0110*/ 	.word	0x00001530


	//   ....[7]....
        /*0114*/ 	.word	0x00001560


	//   ....[8]....
        /*0118*/ 	.word	0x000015a0


	//   ....[9]....
        /*011c*/ 	.word	0x000015d0


	//   ....[10]....
        /*0120*/ 	.word	0x000018c0


	//   ....[11]....
        /*0124*/ 	.word	0x000018d0


	//   ....[12]....
        /*0128*/ 	.word	0x00001970


	//   ....[13]....
        /*012c*/ 	.word	0x000019a0


	//   ....[14]....
        /*0130*/ 	.word	0x00001a00


	//   ....[15]....
        /*0134*/ 	.word	0x00001a30


	//   ....[16]....
        /*0138*/ 	.word	0x00001aa0


	//   ....[17]....
        /*013c*/ 	.word	0x00001ad0


	//   ....[18]....
        /*0140*/ 	.word	0x00001b30


	//   ....[19]....
        /*0144*/ 	.word	0x00001b60


	//   ....[20]....
        /*0148*/ 	.word	0x00003b60


	//   ....[21]....
        /*014c*/ 	.word	0x00003b70


	//   ....[22]....
        /*0150*/ 	.word	0x00003c00


	//   ....[23]....
        /*0154*/ 	.word	0x00003c30


	//   ....[24]....
        /*0158*/ 	.word	0x00003ca0


	//   ....[25]....
        /*015c*/ 	.word	0x00003cc0


	//   ....[26]....
        /*0160*/ 	.word	0x00003d20


	//   ....[27]....
        /*0164*/ 	.word	0x00003d30


	//   ....[28]....
        /*0168*/ 	.word	0x00003d70


	//   ....[29]....
        /*016c*/ 	.word	0x00003d80


	//----- nvinfo : EIATTR_VRC_CTA_INIT_COUNT
	.align		4
.L_170:
        /*0170*/ 	.byte	0x02, 0x4a
	.zero		1
	.zero		1


	//----- nvinfo : EIATTR_EXIT_INSTR_OFFSETS
	.align		4
        /*0174*/ 	.byte	0x04, 0x1c
        /*0176*/ 	.short	(.L_172 - .L_171)


	//   ....[0]....
.L_171:
        /*0178*/ 	.word	0x000000a0


	//   ....[1]....
        /*017c*/ 	.word	0x000000e0


	//   ....[2]....
        /*0180*/ 	.word	0x00004000


	//   ....[3]....
        /*0184*/ 	.word	0x00004080


	//----- nvinfo : EIATTR_MAX_THREADS
	.align		4
.L_172:
        /*0188*/ 	.byte	0x04, 0x05
        /*018a*/ 	.short	(.L_174 - .L_173)
.L_173:
        /*018c*/ 	.word	0x00000100
        /*0190*/ 	.word	0x00000001
        /*0194*/ 	.word	0x00000001


	//----- nvinfo : EIATTR_CRS_STACK_SIZE
	.align		4
.L_174:
        /*0198*/ 	.byte	0x04, 0x1e
        /*019a*/ 	.short	(.L_176 - .L_175)
.L_175:
        /*019c*/ 	.word	0x00000000


	//----- nvinfo : EIATTR_CBANK_PARAM_SIZE
	.align		4
.L_176:
        /*01a0*/ 	.byte	0x03, 0x19
        /*01a2*/ 	.short	0x0031


	//----- nvinfo : EIATTR_PARAM_CBANK
	.align		4
        /*01a4*/ 	.byte	0x04, 0x0a
        /*01a6*/ 	.short	(.L_178 - .L_177)
	.align		4
.L_177:
        /*01a8*/ 	.word	index@(.nv.constant0._ZN3cub18CUB_300001_SM_10006detail6reduce28DeviceReduceSingleTileKernelINS2_10policy_hubIdyN4cuda3__47maximumIdEEE10Policy1000EN6thrust24THRUST_300001_SM_1000_NS12zip_iteratorINS5_3std3__45tupleIJNSC_10device_ptrIdEESI_EEEEEPdyS8_dd12max_abs_diffEEvT0_T1_T2_T3_T4_T6_)
        /*01ac*/ 	.short	0x0380
        /*01ae*/ 	.short	0x0031


	//----- nvinfo : EIATTR_SW_WAR
	.align		4
.L_178:
        /*01b0*/ 	.byte	0x04, 0x36
        /*01b2*/ 	.short	(.L_180 - .L_179)
.L_179:
        /*01b4*/ 	.word	0x00000008
.L_180:


//--------------------- .nv.info._ZN3cub18CUB_300001_SM_10006detail6reduce28DeviceReduceSingleTileKernelINS2_10policy_hubIdjN4cuda3__47maximumIdEEE10Policy1000EPdSB_iS8_ddNS5_3std3__410__identityEEEvT0_T1_T2_T3_T4_T6_ --------------------------
	.section	.nv.info._ZN3cub18CUB_300001_SM_10006detail6reduce28DeviceReduceSingleTileKernelINS2_10policy_hubIdjN4cuda3__47maximumIdEEE10Policy1000EPdSB_iS8_ddNS5_3std3__410__identityEEEvT0_T1_T2_T3_T4_T6_,"",@"SHT_CUDA_INFO"
	.sectionflags	@""
	.align	4


	//----- nvinfo : EIATTR_CUDA_API_VERSION
	.align		4
        /*0000*/ 	.byte	0x04, 0x37
        /*0002*/ 	.short	(.L_182 - .L_181)
.L_181:
        /*0004*/ 	.word	0x00000082


	//----- nvinfo : EIATTR_KPARAM_INFO
	.align		4
.L_182:
        /*0008*/ 	.byte	0x04, 0x17
        /*000a*/ 	.short	(.L_184 - .L_183)
.L_183:
        /*000c*/ 	.word	0x00000000
        /*0010*/ 	.short	0x0005
        /*0012*/ 	.short	0x0020
        /*0014*/ 	.byte	0x00, 0xf0, 0x05, 0x00


	//----- nvinfo : EIATTR_KPARAM_INFO
	.align		4
.L_184:
        /*0018*/ 	.byte	0x04, 0x17
        /*001a*/ 	.short	(.L_186 - .L_185)
.L_185:
        /*001c*/ 	.word	0x00000000
        /*0020*/ 	.short	0x0004
        /*0022*/ 	.short	0x0018
        /*0024*/ 	.byte	0x00, 0xf0, 0x21, 0x00


	//----- nvinfo : EIATTR_KPARAM_INFO
	.align		4
.L_186:
        /*0028*/ 	.byte	0x04, 0x17
        /*002a*/ 	.short	(.L_188 - .L_187)
.L_187:
        /*002c*/ 	.word	0x00000000
        /*0030*/ 	.short	0x0003
        /*0032*/ 	.short	0x0014
        /*0034*/ 	.byte	0x00, 0xf0, 0x05, 0x00


	//----- nvinfo : EIATTR_KPARAM_INFO
	.align		4
.L_188:
        /*0038*/ 	.byte	0x04, 0x17
        /*003a*/ 	.short	(.L_190 - .L_189)
.L_189:
        /*003c*/ 	.word	0x00000000
        /*0040*/ 	.short	0x0002
        /*0042*/ 	.short	0x0010
        /*0044*/ 	.byte	0x00, 0xf0, 0x11, 0x00


	//----- nvinfo : EIATTR_KPARAM_INFO
	.align		4
.L_190:
        /*0048*/ 	.byte	0x04, 0x17
        /*004a*/ 	.short	(.L_192 - .L_191)
.L_191:
        /*004c*/ 	.word	0x00000000
        /*0050*/ 	.short	0x0001
        /*0052*/ 	.short	0x0008
        /*0054*/ 	.byte	0x00, 0xf5, 0x21, 0x00


	//----- nvinfo : EIATTR_KPARAM_INFO
	.align		4
.L_192:
        /*0058*/ 	.byte	0x04, 0x17
        /*005a*/ 	.short	(.L_194 - .L_193)
.L_193:
        /*005c*/ 	.word	0x00000000
        /*0060*/ 	.short	0x0000
        /*0062*/ 	.short	0x0000
        /*0064*/ 	.byte	0x00, 0xf5, 0x21, 0x00


	//----- nvinfo : EIATTR_SPARSE_MMA_MASK
	.align		4
.L_194:
        /*0068*/ 	.byte	0x03, 0x50
        /*006a*/ 	.short	0x0000


	//----- nvinfo : EIATTR_MAXREG_COUNT
	.align		4
        /*006c*/ 	.byte	0x03, 0x1b
        /*006e*/ 	.short	0x00ff


	//----- nvinfo : EIATTR_NUM_BARRIERS
	.align		4
        /*0070*/ 	.byte	0x02, 0x4c
        /*0072*/ 	.byte	0x01
	.zero		1


	//----- nvinfo : EIATTR_MERCURY_ISA_VERSION
	.align		4
        /*0074*/ 	.byte	0x03, 0x5f
        /*0076*/ 	.short	0x0101


	//----- nvinfo : EIATTR_COOP_GROUP_MASK_REGIDS
	.align		4
        /*0078*/ 	.byte	0x04, 0x29
        /*007a*/ 	.short	(.L_196 - .L_195)


	//   ....[0]....
.L_195:
        /*007c*/ 	.word	0xffffffff


	//   ....[1]....
        /*0080*/ 	.word	0xffffffff


	//   ....[2]....
        /*0084*/ 	.word	0xffffffff


	//   ....[3]....
        /*0088*/ 	.word	0xffffffff


	//   ....[4]....
        /*008c*/ 	.word	0xffffffff


	//   ....[5]....
        /*0090*/ 	.word	0xffffffff


	//   ....[6]....
        /*0094*/ 	.word	0xffffffff


	//   ....[7]....
        /*0098*/ 	.word	0xffffffff


	//   ....[8]....
        /*009c*/ 	.word	0xffffffff


	//   ....[9]....
        /*00a0*/ 	.word	0xffffffff


	//   ....[10]....
        /*00a4*/ 	.word	0xffffffff


	//   ....[11]....
        /*00a8*/ 	.word	0xffffffff


	//   ....[12]....
        /*00ac*/ 	.word	0xffffffff


	//   ....[13]....
        /*00b0*/ 	.word	0xffffffff


	//   ....[14]....
        /*00b4*/ 	.word	0xffffffff


	//   ....[15]....
        /*00b8*/ 	.word	0xffffffff


	//   ....[16]....
        /*00bc*/ 	.word	0xffffffff


	//   ....[17]....
        /*00c0*/ 	.word	0xffffffff


	//   ....[18]....
        /*00c4*/ 	.word	0xffffffff


	//   ....[19]....
        /*00c8*/ 	.word	0xffffffff


	//   ....[20]....
        /*00cc*/ 	.word	0xffffffff


	//   ....[21]....
        /*00d0*/ 	.word	0xffffffff


	//   ....[22]....
        /*00d4*/ 	.word	0xffffffff


	//   ....[23]....
        /*00d8*/ 	.word	0xffffffff


	//   ....[24]....
        /*00dc*/ 	.word	0xffffffff


	//   ....[25]....
        /*00e0*/ 	.word	0xffffffff


	//   ....[26]....
        /*00e4*/ 	.word	0xffffffff


	//   ....[27]....
        /*00e8*/ 	.word	0xffffffff


	//   ....[28]....
        /*00ec*/ 	.word	0xffffffff


	//   ....[29]....
        /*00f0*/ 	.word	0xffffffff


	//   ....[30]....
        /*00f4*/ 	.word	0xffffffff


	//   ....[31]....
        /*00f8*/ 	.word	0xffffffff


	//   ....[32]....
        /*00fc*/ 	.word	0xffffffff


	//   ....[33]....
        /*0100*/ 	.word	0xffffffff


	//   ....[34]....
        /*0104*/ 	.word	0xffffffff


	//   ....[35]....
        /*0108*/ 	.word	0xffffffff


	//   ....[36]....
        /*010c*/ 	.word	0xffffffff


	//   ....[37]....
        /*0110*/ 	.word	0xffffffff


	//   ....[38]....
        /*0114*/ 	.word	0xffffffff


	//   ....[39]....
        /*0118*/ 	.word	0xffffffff


	//   ....[40]....
        /*011c*/ 	.word	0xffffffff


	//   ....[41]....
        /*0120*/ 	.word	0xffffffff


	//   ....[42]....
        /*0124*/ 	.word	0xffffffff


	//   ....[43]....
        /*0128*/ 	.word	0xffffffff


	//   ....[44]....
        /*012c*/ 	.word	0xffffffff


	//   ....[45]....
        /*0130*/ 	.word	0xffffffff


	//   ....[46]....
        /*0134*/ 	.word	0xffffffff


	//   ....[47]....
        /*0138*/ 	.word	0xffffffff


	//   ....[48]....
        /*013c*/ 	.word	0xffffffff


	//   ....[49]....
        /*0140*/ 	.word	0xffffffff


	//   ....[50]....
        /*0144*/ 	.word	0xffffffff


	//   ....[51]....
        /*0148*/ 	.word	0xffffffff


	//   ....[52]....
        /*014c*/ 	.word	0xffffffff


	//   ....[53]....
        /*0150*/ 	.word	0xffffffff


	//   ....[54]....
        /*0154*/ 	.word	0xffffffff


	//   ....[55]....
        /*0158*/ 	.word	0xffffffff


	//   ....[56]....
        /*015c*/ 	.word	0xffffffff


	//   ....[57]....
        /*0160*/ 	.word	0xffffffff


	//   ....[58]....
        /*0164*/ 	.word	0xffffffff


	//   ....[59]....
        /*0168*/ 	.word	0xffffffff


	//----- nvinfo : EIATTR_COOP_GROUP_INSTR_OFFSETS
	.align		4
.L_196:
        /*016c*/ 	.byte	0x04, 0x28
        /*016e*/ 	.short	(.L_198 - .L_197)


	//   ....[0]....
.L_197:
        /*0170*/ 	.word	0x00000d30


	//   ....[1]....
        /*0174*/ 	.word	0x00000d40


	//   ....[2]....
        /*0178*/ 	.word	0x00000dd0


	//   ....[3]....
        /*017c*/ 	.word	0x00000e10


	//   ....[4]....
        /*0180*/ 	.word	0x00000e80


	//   ....[5]....
        /*0184*/ 	.word	0x00000ea0


	//   ....[6]....
        /*0188*/ 	.word	0x00000ef0


	//   ....[7]....
        /*018c*/ 	.word	0x00000f10


	//   ....[8]....
        /*0190*/ 	.word	0x00000f60


	//   ....[9]....
        /*0194*/ 	.word	0x00000f80


	//   ....[10]....
        /*0198*/ 	.word	0x00001280


	//   ....[11]....
        /*019c*/ 	.word	0x00001290


	//   ....[12]....
        /*01a0*/ 	.word	0x00001320


	//   ....[13]....
        /*01a4*/ 	.word	0x00001350


	//   ....[14]....
        /*01a8*/ 	.word	0x000013b0


	//   ....[15]....
        /*01ac*/ 	.word	0x000013e0


	//   ....[16]....
        /*01b0*/ 	.word	0x00001440


	//   ....[17]....
        /*01b4*/ 	.word	0x00001480


	//   ....[18]....
        /*01b8*/ 	.word	0x000014f0


	//   ....[19]....
        /*01bc*/ 	.word	0x00001530


	//   ....[20]....
        /*01c0*/ 	.word	0x00002960


	//   ....[21]....
        /*01c4*/ 	.word	0x00002970


	//   ....[22]....
        /*01c8*/ 	.word	0x00002a00


	//   ....[23]....
        /*01cc*/ 	.word	0x00002a30


	//   ....[24]....
        /*01d0*/ 	.word	0x00002aa0


	//   ....[25]....
        /*01d4*/ 	.word	0x00002ac0


	//   ....[26]....
        /*01d8*/ 	.word	0x00002b20


	//   ....[27]....
        /*01dc*/ 	.word	0x00002b30


	//   ....[28]....
        /*01e0*/ 	.word	0x00002b80


	//   ....[29]....
        /*01e4*/ 	.word	0x00002b90


	//   ....[30]....
        /*01e8*/ 	.word	0x00003a20


	//   ....[31]....
        /*01ec*/ 	.word	0x00003a30


	//   ....[32]....
        /*01f0*/ 	.word	0x00003ac0


	//   ....[33]....
        /*01f4*/ 	.word	0x00003b00


	//   ....[34]....
        /*01f8*/ 	.word	0x00003b80


	//   ....[35]....
        /*01fc*/ 	.word	0x00003bc0


	//   ....[36]....
        /*0200*/ 	.word	0x00003c20


	//   ....[37]....
        /*0204*/ 	.word	0x00003c50


	//   ....[38]....
        /*0208*/ 	.word	0x00003ca0


	//   ....[39]....
        /*020c*/ 	.word	0x00003cd0


	//   ....[40]....
        /*0210*/ 	.word	0x00003fb0


	//   ....[41]....
        /*0214*/ 	.word	0x00003fc0


	//   ....[42]....
        /*0218*/ 	.word	0x00004050


	//   ....[43]....
        /*021c*/ 	.word	0x00004080


	//   ....[44]....
        /*0220*/ 	.word	0x000040d0


	//   ....[45]....
        /*0224*/ 	.word	0x00004100


	//   ....[46]....
        /*0228*/ 	.word	0x00004170


	//   ....[47]....
        /*022c*/ 	.word	0x000041b0


	//   ....[48]....
        /*0230*/ 	.word	0x00004220


	//   ....[49]....
        /*0234*/ 	.word	0x00004250


	//   ....[50]....
        /*0238*/ 	.word	0x00005700


	//   ....[51]....
        /*023c*/ 	.word	0x00005710


	//   ....[52]....
        /*0240*/ 	.word	0x000057a0


	//   ....[53]....
        /*0244*/ 	.word	0x000057e0


	//   ....[54]....
        /*0248*/ 	.word	0x00005860


	//   ....[55]....
        /*024c*/ 	.word	0x000058a0


	//   ....[56]....
        /*0250*/ 	.word	0x00005900


	//   ....[57]....
        /*0254*/ 	.word	0x00005930


	//   ....[58]....
        /*0258*/ 	.word	0x00005980


	//   ....[59]....
        /*025c*/ 	.word	0x000059b0


	//----- nvinfo : EIATTR_VRC_CTA_INIT_COUNT
	.align		4
.L_198:
        /*0260*/ 	.byte	0x02, 0x4a
	.zero		1
	.zero		1


	//----- nvinfo : EIATTR_EXIT_INSTR_OFFSETS
	.align		4
        /*0264*/ 	.byte	0x04, 0x1c
        /*0266*/ 	.short	(.L_200 - .L_199)


	//   ....[0]....
.L_199:
        /*0268*/ 	.word	0x00000080


	//   ....[1]....
        /*026c*/ 	.word	0x000000c0


	//   ....[2]....
        /*0270*/ 	.word	0x00005c20


	//   ....[3]....
        /*0274*/ 	.word	0x00005ca0


	//----- nvinfo : EIATTR_MAX_THREADS
	.align		4
.L_200:
        /*0278*/ 	.byte	0x04, 0x05
        /*027a*/ 	.short	(.L_202 - .L_201)
.L_201:
        /*027c*/ 	.word	0x00000100
        /*0280*/ 	.word	0x00000001
        /*0284*/ 	.word	0x00000001


	//----- nvinfo : EIATTR_CRS_STACK_SIZE
	.align		4
.L_202:
        /*0288*/ 	.byte	0x04, 0x1e
        /*028a*/ 	.short	(.L_204 - .L_203)
.L_203:
        /*028c*/ 	.word	0x00000000


	//----- nvinfo : EIATTR_CBANK_PARAM_SIZE
	.align		4
.L_204:
        /*0290*/ 	.byte	0x03, 0x19
        /*0292*/ 	.short	0x0021


	//----- nvinfo : EIATTR_PARAM_CBANK
	.align		4
        /*0294*/ 	.byte	0x04, 0x0a
        /*0296*/ 	.short	(.L_206 - .L_205)
	.align		4
.L_205:
        /*0298*/ 	.word	index@(.nv.constant0._ZN3cub18CUB_300001_SM_10006detail6reduce28DeviceReduceSingleTileKernelINS2_10policy_hubIdjN4cuda3__47maximumIdEEE10Policy1000EPdSB_iS8_ddNS5_3std3__410__identityEEEvT0_T1_T2_T3_T4_T6_)
        /*029c*/ 	.short	0x0380
        /*029e*/ 	.short	0x0021


	//----- nvinfo : EIATTR_SW_WAR
	.align		4
.L_206:
        /*02a0*/ 	.byte	0x04, 0x36
        /*02a2*/ 	.short	(.L_208 - .L_207)
.L_207:
        /*02a4*/ 	.word	0x00000008
.L_208:


//--------------------- .nv.info._ZN3cub18CUB_300001_SM_10006detail6reduce18DeviceReduceKernelINS2_10policy_hubIdjN4cuda3__47maximumIdEEE10Policy1000EN6thrust24THRUST_300001_SM_1000_NS12zip_iteratorINS5_3std3__45tupleIJNSC_10device_ptrIdEESI_EEEEEjS8_d12max_abs_diffEEvT0_PT3_T1_NS0_13GridEvenShareISP_EET2_T4_ --------------------------
	.section	.nv.info._ZN3cub18CUB_300001_SM_10006detail6reduce18DeviceReduceKernelINS2_10policy_hubIdjN4cuda3__47maximumIdEEE10Policy1000EN6thrust24THRUST_300001_SM_1000_NS12zip_iteratorINS5_3std3__45tupleIJNSC_10device_ptrIdEESI_EEEEEjS8_d12max_abs_diffEEvT0_PT3_T1_NS0_13GridEvenShareISP_EET2_T4_,"",@"SHT_CUDA_INFO"
	.sectionflags	@""
	.align	4


	//----- nvinfo : EIATTR_CUDA_API_VERSION
	.align		4
        /*0000*/ 	.byte	0x04, 0x37
        /*0002*/ 	.short	(.L_210 - .L_209)
.L_209:
        /*0004*/ 	.word	0x00000082


	//----- nvinfo : EIATTR_KPARAM_INFO
	.align		4
.L_210:
        /*0008*/ 	.byte	0x04, 0x17
        /*000a*/ 	.short	(.L_212 - .L_211)
.L_211:
        /*000c*/ 	.word	0x00000000
        /*0010*/ 	.short	0x0005
        /*0012*/ 	.short	0x0045
        /*0014*/ 	.byte	0x00, 0xf0, 0x05, 0x00


	//----- nvinfo : EIATTR_KPARAM_INFO
	.align		4
.L_212:
        /*0018*/ 	.byte	0x04, 0x17
        /*001a*/ 	.short	(.L_214 - .L_213)
.L_213:
        /*001c*/ 	.word	0x00000000
        /*0020*/ 	.short	0x0004
        /*0022*/ 	.short	0x0044
        /*0024*/ 	.byte	0x00, 0xf0, 0x05, 0x00


	//----- nvinfo : EIATTR_KPARAM_INFO
	.align		4
.L_214:
        /*0028*/ 	.byte	0x04, 0x17
        /*002a*/ 	.short	(.L_216 - .L_215)
.L_215:
        /*002c*/ 	.word	0x00000000
        /*0030*/ 	.short	0x0003
        /*0032*/ 	.short	0x001c
        /*0034*/ 	.byte	0x00, 0xf0, 0xa1, 0x00


	//----- nvinfo : EIATTR_KPARAM_INFO
	.align		4
.L_216:
        /*0038*/ 	.byte	0x04, 0x17
        /*003a*/ 	.short	(.L_218 - .L_217)
.L_217:
        /*003c*/ 	.word	0x00000000
        /*0040*/ 	.short	0x0002
        /*0042*/ 	.short	0x0018
        /*0044*/ 	.byte	0x00, 0xf0, 0x11, 0x00


	//----- nvinfo : EIATTR_KPARAM_INFO
	.align		4
.L_218:
        /*0048*/ 	.byte	0x04, 0x17
        /*004a*/ 	.short	(.L_220 - .L_219)
.L_219:
        /*004c*/ 	.word	0x00000000
        /*0050*/ 	.short	0x0001
        /*0052*/ 	.short	0x0010
        /*0054*/ 	.byte	0x00, 0xf5, 0x21, 0x00


	//----- nvinfo : EIATTR_KPARAM_INFO
	.align		4
.L_220:
        /*0058*/ 	.byte	0x04, 0x17
        /*005a*/ 	.short	(.L_222 - .L_221)
.L_221:
        /*005c*/ 	.word	0x00000000
        /*0060*/ 	.short	0x0000
        /*0062*/ 	.short	0x0000
        /*0064*/ 	.byte	0x00, 0xf0, 0x41, 0x00


	//----- nvinfo : EIATTR_SPARSE_MMA_MASK
	.align		4
.L_222:
        /*0068*/ 	.byte	0x03, 0x50
        /*006a*/ 	.short	0x0000


	//----- nvinfo : EIATTR_MAXREG_COUNT
	.align		4
        /*006c*/ 	.byte	0x03, 0x1b
        /*006e*/ 	.short	0x00ff


	//----- nvinfo : EIATTR_NUM_BARRIERS
	.align		4
        /*0070*/ 	.byte	0x02, 0x4c
        /*0072*/ 	.byte	0x01
	.zero		1


	//----- nvinfo : EIATTR_MERCURY_ISA_VERSION
	.align		4
        /*0074*/ 	.byte	0x03, 0x5f
        /*0076*/ 	.short	0x0101


	//----- nvinfo : EIATTR_COOP_GROUP_MASK_REGIDS
	.align		4
        /*0078*/ 	.byte	0x04, 0x29
        /*007a*/ 	.short	(.L_224 - .L_223)


	//   ....[0]....
.L_223:
        /*007c*/ 	.word	0xffffffff


	//   ....[1]....
        /*0080*/ 	.word	0xffffffff


	//   ....[2]....
        /*0084*/ 	.word	0xffffffff


	//   ....[3]....
        /*0088*/ 	.word	0xffffffff


	//   ....[4]....
        /*008c*/ 	.word	0xffffffff


	//   ....[5]....
        /*0090*/ 	.word	0xffffffff


	//   ....[6]....
        /*0094*/ 	.word	0xffffffff


	//   ....[7]....
        /*0098*/ 	.word	0xffffffff


	//   ....[8]....
        /*009c*/ 	.word	0xffffffff


	//   ....[9]....
        /*00a0*/ 	.word	0xffffffff


	//   ....[10]....
        /*00a4*/ 	.word	0xffffffff


	//   ....[11]....
        /*00a8*/ 	.word	0xffffffff


	//   ....[12]....
        /*00ac*/ 	.word	0xffffffff


	//   ....[13]....
        /*00b0*/ 	.word	0xffffffff


	//   ....[14]....
        /*00b4*/ 	.word	0xffffffff


	//   ....[15]....
        /*00b8*/ 	.word	0xffffffff


	//   ....[16]....
        /*00bc*/ 	.word	0xffffffff


	//   ....[17]....
        /*00c0*/ 	.word	0xffffffff


	//   ....[18]....
        /*00c4*/ 	.word	0xffffffff


	//   ....[19]....
        /*00c8*/ 	.word	0xffffffff


	//   ....[20]....
        /*00cc*/ 	.word	0xffffffff


	//   ....[21]....
        /*00d0*/ 	.word	0xffffffff


	//   ....[22]....
        /*00d4*/ 	.word	0xffffffff


	//   ....[23]....
        /*00d8*/ 	.word	0xffffffff


	//   ....[24]....
        /*00dc*/ 	.word	0xffffffff


	//   ....[25]....
        /*00e0*/ 	.word	0xffffffff


	//   ....[26]....
        /*00e4*/ 	.word	0xffffffff


	//   ....[27]....
        /*00e8*/ 	.word	0xffffffff


	//   ....[28]....
        /*00ec*/ 	.word	0xffffffff


	//   ....[29]....
        /*00f0*/ 	.word	0xffffffff


	//----- nvinfo : EIATTR_COOP_GROUP_INSTR_OFFSETS
	.align		4
.L_224:
        /*00f4*/ 	.byte	0x04, 0x28
        /*00f6*/ 	.short	(.L_226 - .L_225)


	//   ....[0]....
.L_225:
        /*00f8*/ 	.word	0x000017c0


	//   ....[1]....
        /*00fc*/ 	.word	0x000017d0


	//   ....[2]....
        /*0100*/ 	.word	0x00001860


	//   ....[3]....
        /*0104*/ 	.word	0x00001890


	//   ....[4]....
        /*0108*/ 	.word	0x00001900


	//   ....[5]....
        /*010c*/ 	.word	0x00001920


	//   ....[6]....
        /*0110*/ 	.word	0x00001980


	//   ....[7]....
        /*0114*/ 	.word	0x00001990


	//   ....[8]....
        /*0118*/ 	.word	0x000019e0


	//   ....[9]....
        /*011c*/ 	.word	0x000019f0


	//   ....[10]....
        /*0120*/ 	.word	0x00001cd0


	//   ....[11]....
        /*0124*/ 	.word	0x00001ce0


	//   ....[12]....
        /*0128*/ 	.word	0x00001d70


	//   ....[13]....
        /*012c*/ 	.word	0x00001d90


	//   ....[14]....
        /*0130*/ 	.word	0x00001df0


	//   ....[15]....
        /*0134*/ 	.word	0x00001e10


	//   ....[16]....
        /*0138*/ 	.word	0x00001e70


	//   ....[17]....
        /*013c*/ 	.word	0x00001ea0


	//   ....[18]....
        /*0140*/ 	.word	0x00001f20


	//   ....[19]....
        /*0144*/ 	.word	0x00001f40


	//   ....[20]....
        /*0148*/ 	.word	0x000042e0


	//   ....[21]....
        /*014c*/ 	.word	0x000042f0


	//   ....[22]....
        /*0150*/ 	.word	0x00004380


	//   ....[23]....
        /*0154*/ 	.word	0x000043b0


	//   ....[24]....
        /*0158*/ 	.word	0x00004420


	//   ....[25]....
        /*015c*/ 	.word	0x00004440


	//   ....[26]....
        /*0160*/ 	.word	0x000044a0


	//   ....[27]....
        /*0164*/ 	.word	0x000044b0


	//   ....[28]....
        /*0168*/ 	.word	0x00004500


	//   ....[29]....
        /*016c*/ 	.word	0x00004510


	//----- nvinfo : EIATTR_VRC_CTA_INIT_COUNT
	.align		4
.L_226:
        /*0170*/ 	.byte	0x02, 0x4a
	.zero		1
	.zero		1


	//----- nvinfo : EIATTR_EXIT_INSTR_OFFSETS
	.align		4
        /*0174*/ 	.byte	0x04, 0x1c
        /*0176*/ 	.short	(.L_228 - .L_227)


	//   ....[0]....
.L_227:
        /*0178*/ 	.word	0x00004780


	//   ....[1]....
        /*017c*/ 	.word	0x000047e0


	//----- nvinfo : EIATTR_MAX_THREADS
	.align		4
.L_228:
        /*0180*/ 	.byte	0x04, 0x05
        /*0182*/ 	.short	(.L_230 - .L_229)
.L_229:
        /*0184*/ 	.word	0x00000100
        /*0188*/ 	.word	0x00000001
        /*018c*/ 	.word	0x00000001


	//----- nvinfo : EIATTR_CRS_STACK_SIZE
	.align		4
.L_230:
        /*0190*/ 	.byte	0x04, 0x1e
        /*0192*/ 	.short	(.L_232 - .L_231)
.L_231:
        /*0194*/ 	.word	0x00000000


	//----- nvinfo : EIATTR_CBANK_PARAM_SIZE
	.align		4
.L_232:
        /*0198*/ 	.byte	0x03, 0x19
        /*019a*/ 	.short	0x0046


	//----- nvinfo : EIATTR_PARAM_CBANK
	.align		4
        /*019c*/ 	.byte	0x04, 0x0a
        /*019e*/ 	.short	(.L_234 - .L_233)
	.align		4
.L_233:
        /*01a0*/ 	.word	index@(.nv.constant0._ZN3cub18CUB_300001_SM_10006detail6reduce18DeviceReduceKernelINS2_10policy_hubIdjN4cuda3__47maximumIdEEE10Policy1000EN6thrust24THRUST_300001_SM_1000_NS12zip_iteratorINS5_3std3__45tupleIJNSC_10device_ptrIdEESI_EEEEEjS8_d12max_abs_diffEEvT0_PT3_T1_NS0_13GridEvenShareISP_EET2_T4_)
        /*01a4*/ 	.short	0x0380
        /*01a6*/ 	.short	0x0046


	//----- nvinfo : EIATTR_SW_WAR
	.align		4
.L_234:
        /*01a8*/ 	.byte	0x04, 0x36
        /*01aa*/ 	.short	(.L_236 - .L_235)
.L_235:
        /*01ac*/ 	.word	0x00000008
.L_236:


//--------------------- .nv.info._ZN3cub18CUB_300001_SM_10006detail6reduce28DeviceReduceSingleTileKernelINS2_10policy_hubIdjN4cuda3__47maximumIdEEE10Policy1000EN6thrust24THRUST_300001_SM_1000_NS12zip_iteratorINS5_3std3__45tupleIJNSC_10device_ptrIdEESI_EEEEEPdjS8_dd12max_abs_diffEEvT0_T1_T2_T3_T4_T6_ --------------------------
	.section	.nv.info._ZN3cub18CUB_300001_SM_10006detail6reduce28DeviceReduceSingleTileKernelINS2_10policy_hubIdjN4cuda3__47maximumIdEEE10Policy1000EN6thrust24THRUST_300001_SM_1000_NS12zip_iteratorINS5_3std3__45tupleIJNSC_10device_ptrIdEESI_EEEEEPdjS8_dd12max_abs_diffEEvT0_T1_T2_T3_T4_T6_,"",@"SHT_CUDA_INFO"
	.sectionflags	@""
	.align	4


	//----- nvinfo : EIATTR_CUDA_API_VERSION
	.align		4
        /*0000*/ 	.byte	0x04, 0x37
        /*0002*/ 	.short	(.L_238 - .L_237)
.L_237:
        /*0004*/ 	.word	0x00000082


	//----- nvinfo : EIATTR_KPARAM_INFO
	.align		4
.L_238:
        /*0008*/ 	.byte	0x04, 0x17
        /*000a*/ 	.short	(.L_240 - .L_239)
.L_239:
        /*000c*/ 	.word	0x00000000
        /*0010*/ 	.short	0x0005
        /*0012*/ 	.short	0x0028
        /*0014*/ 	.byte	0x00, 0xf0, 0x05, 0x00


	//----- nvinfo : EIATTR_KPARAM_INFO
	.align		4
.L_240:
        /*0018*/ 	.byte	0x04, 0x17
        /*001a*/ 	.short	(.L_242 - .L_241)
.L_241:
        /*001c*/ 	.word	0x00000000
        /*0020*/ 	.short	0x0004
        /*0022*/ 	.short	0x0020
        /*0024*/ 	.byte	0x00, 0xf0, 0x21, 0x00


	//----- nvinfo : EIATTR_KPARAM_INFO
	.align		4
.L_242:
        /*0028*/ 	.byte	0x04, 0x17
        /*002a*/ 	.short	(.L_244 - .L_243)
.L_243:
        /*002c*/ 	.word	0x00000000
        /*0030*/ 	.short	0x0003
        /*0032*/ 	.short	0x001c
        /*0034*/ 	.byte	0x00, 0xf0, 0x05, 0x00


	//----- nvinfo : EIATTR_KPARAM_INFO
	.align		4
.L_244:
        /*0038*/ 	.byte	0x04, 0x17
        /*003a*/ 	.short	(.L_246 - .L_245)
.L_245:
        /*003c*/ 	.word	0x00000000
        /*0040*/ 	.short	0x0002
        /*0042*/ 	.short	0x0018
        /*0044*/ 	.byte	0x00, 0xf0, 0x11, 0x00


	//----- nvinfo : EIATTR_KPARAM_INFO
	.align		4
.L_246:
        /*0048*/ 	.byte	0x04, 0x17
        /*004a*/ 	.short	(.L_248 - .L_247)
.L_247:
        /*004c*/ 	.word	0x00000000
        /*0050*/ 	.short	0x0001
        /*0052*/ 	.short	0x0010
        /*0054*/ 	.byte	0x00, 0xf5, 0x21, 0x00


	//----- nvinfo : EIATTR_KPARAM_INFO
	.align		4
.L_248:
        /*0058*/ 	.byte	0x04, 0x17
        /*005a*/ 	.short	(.L_250 - .L_249)
.L_249:
        /*005c*/ 	.word	0x00000000
        /*0060*/ 	.short	0x0000
        /*0062*/ 	.short	0x0000
        /*0064*/ 	.byte	0x00, 0xf0, 0x41, 0x00


	//----- nvinfo : EIATTR_SPARSE_MMA_MASK
	.align		4
.L_250:
        /*0068*/ 	.byte	0x03, 0x50
        /*006a*/ 	.short	0x0000


	//----- nvinfo : EIATTR_MAXREG_COUNT
	.align		4
        /*006c*/ 	.byte	0x03, 0x1b
        /*006e*/ 	.short	0x00ff


	//----- nvinfo : EIATTR_NUM_BARRIERS
	.align		4
        /*0070*/ 	.byte	0x02, 0x4c
        /*0072*/ 	.byte	0x01
	.zero		1


	//----- nvinfo : EIATTR_MERCURY_ISA_VERSION
	.align		4
        /*0074*/ 	.byte	0x03, 0x5f
        /*0076*/ 	.short	0x0101


	//----- nvinfo : EIATTR_COOP_GROUP_MASK_REGIDS
	.align		4
        /*0078*/ 	.byte	0x04, 0x29
        /*007a*/ 	.short	(.L_252 - .L_251)


	//   ....[0]....
.L_251:
        /*007c*/ 	.word	0xffffffff


	//   ....[1]....
        /*0080*/ 	.word	0xffffffff


	//   ....[2]....
        /*0084*/ 	.word	0xffffffff


	//   ....[3]....
        /*0088*/ 	.word	0xffffffff


	//   ....[4]....
        /*008c*/ 	.word	0xffffffff


	//   ....[5]....
        /*0090*/ 	.word	0xffffffff


	//   ....[6]....
        /*0094*/ 	.word	0xffffffff


	//   ....[7]....
        /*0098*/ 	.word	0xffffffff


	//   ....[8]....
        /*009c*/ 	.word	0xffffffff


	//   ....[9]....
        /*00a0*/ 	.word	0xffffffff


	//   ....[10]....
        /*00a4*/ 	.word	0xffffffff


	//   ....[11]....
        /*00a8*/ 	.word	0xffffffff


	//   ....[12]....
        /*00ac*/ 	.word	0xffffffff


	//   ....[13]....
        /*00b0*/ 	.word	0xffffffff


	//   ....[14]....
        /*00b4*/ 	.word	0xffffffff


	//   ....[15]....
        /*00b8*/ 	.word	0xffffffff


	//   ....[16]....
        /*00bc*/ 	.word	0xffffffff


	//   ....[17]....
        /*00c0*/ 	.word	0xffffffff


	//   ....[18]....
        /*00c4*/ 	.word	0xffffffff


	//   ....[19]....
        /*00c8*/ 	.word	0xffffffff


	//   ....[20]....
        /*00cc*/ 	.word	0xffffffff


	//   ....[21]....
        /*00d0*/ 	.word	0xffffffff


	//   ....[22]....
        /*00d4*/ 	.word	0xffffffff


	//   ....[23]....
        /*00d8*/ 	.word	0xffffffff


	//   ....[24]....
        /*00dc*/ 	.word	0xffffffff


	//   ....[25]....
        /*00e0*/ 	.word	0xffffffff


	//   ....[26]....
        /*00e4*/ 	.word	0xffffffff


	//   ....[27]....
        /*00e8*/ 	.word	0xffffffff


	//   ....[28]....
        /*00ec*/ 	.word	0xffffffff


	//   ....[29]....
        /*00f0*/ 	.word	0xffffffff


	//----- nvinfo : EIATTR_COOP_GROUP_INSTR_OFFSETS
	.align		4
.L_252:
        /*00f4*/ 	.byte	0x04, 0x28
        /*00f6*/ 	.short	(.L_254 - .L_253)


	//   ....[0]....
.L_253:
        /*00f8*/ 	.word	0x00001380


	//   ....[1]....
        /*00fc*/ 	.word	0x00001390


	//   ....[2]....
        /*0100*/ 	.word	0x00001420


	//   ....[3]....
        /*0104*/ 	.word	0x00001460


	//   ....[4]....
        /*0108*/ 	.word	0x000014e0


	//   ....[5]....
        /*010c*/ 	.word	0x00001520


	//   ....[6]....
        /*0110*/ 	.word	0x00001580


	//   ....[7]....
        /*0114*/ 	.word	0x000015b0


	//   ....[8]....
        /*0118*/ 	.word	0x00001600


	//   ....[9]....
        /*011c*/ 	.word	0x00001630


	//   ....[10]....
        /*0120*/ 	.word	0x00001910


	//   ....[11]....
        /*0124*/ 	.word	0x00001920


	//   ....[12]....
        /*0128*/ 	.word	0x000019e0


	//   ....[13]....
        /*012c*/ 	.word	0x000019f0


	//   ....[14]....
        /*0130*/ 	.word	0x00001a40


	//   ....[15]....
        /*0134*/ 	.word	0x00001a60


	//   ....[16]....
        /*0138*/ 	.word	0x00001ab0


	//   ....[17]....
        /*013c*/ 	.word	0x00001ae0


	//   ....[18]....
        /*0140*/ 	.word	0x00001b40


	//   ....[19]....
        /*0144*/ 	.word	0x00001b60


	//   ....[20]....
        /*0148*/ 	.word	0x00003d10


	//   ....[21]....
        /*014c*/ 	.word	0x00003d20


	//   ....[22]....
        /*0150*/ 	.word	0x00003db0


	//   ....[23]....
        /*0154*/ 	.word	0x00003de0


	//   ....[24]....
        /*0158*/ 	.word	0x00003e50


	//   ....[25]....
        /*015c*/ 	.word	0x00003e70


	//   ....[26]....
        /*0160*/ 	.word	0x00003ed0


	//   ....[27]....
        /*0164*/ 	.word	0x00003ee0


	//   ....[28]....
        /*0168*/ 	.word	0x00003f30


	//   ....[29]....
        /*016c*/ 	.word	0x00003f40


	//----- nvinfo : EIATTR_VRC_CTA_INIT_COUNT
	.align		4
.L_254:
        /*0170*/ 	.byte	0x02, 0x4a
	.zero		1
	.zero		1


	//----- nvinfo : EIATTR_EXIT_INSTR_OFFSETS
	.align		4
        /*0174*/ 	.byte	0x04, 0x1c
        /*0176*/ 	.short	(.L_256 - .L_255)


	//   ....[0]....
.L_255:
        /*0178*/ 	.word	0x00000080


	//   ....[1]....
        /*017c*/ 	.word	0x000000c0


	//   ....[2]....
        /*0180*/ 	.word	0x000041b0


	//   ....[3]....
        /*0184*/ 	.word	0x00004230


	//----- nvinfo : EIATTR_MAX_THREADS
	.align		4
.L_256:
        /*0188*/ 	.byte	0x04, 0x05
        /*018a*/ 	.short	(.L_258 - .L_257)
.L_257:
        /*018c*/ 	.word	0x00000100
        /*0190*/ 	.word	0x00000001
        /*0194*/ 	.word	0x00000001


	//----- nvinfo : EIATTR_CRS_STACK_SIZE
	.align		4
.L_258:
        /*0198*/ 	.byte	0x04, 0x1e
        /*019a*/ 	.short	(.L_260 - .L_259)
.L_259:
        /*019c*/ 	.word	0x00000000


	//----- nvinfo : EIATTR_CBANK_PARAM_SIZE
	.align		4
.L_260:
        /*01a0*/ 	.byte	0x03, 0x19
        /*01a2*/ 	.short	0x0029


	//----- nvinfo : EIATTR_PARAM_CBANK
	.align		4
        /*01a4*/ 	.byte	0x04, 0x0a
        /*01a6*/ 	.short	(.L_262 - .L_261)
	.align		4
.L_261:
        /*01a8*/ 	.word	index@(.nv.constant0._ZN3cub18CUB_300001_SM_10006detail6reduce28DeviceReduceSingleTileKernelINS2_10policy_hubIdjN4cuda3__47maximumIdEEE10Policy1000EN6thrust24THRUST_300001_SM_1000_NS12zip_iteratorINS5_3std3__45tupleIJNSC_10device_ptrIdEESI_EEEEEPdjS8_dd12max_abs_diffEEvT0_T1_T2_T3_T4_T6_)
        /*01ac*/ 	.short	0x0380
        /*01ae*/ 	.short	0x0029


	//----- nvinfo : EIATTR_SW_WAR
	.align		4
.L_262:
        /*01b0*/ 	.byte	0x04, 0x36
        /*01b2*/ 	.short	(.L_264 - .L_263)
.L_263:
        /*01b4*/ 	.word	0x00000008
.L_264:


//--------------------- .nv.info._ZN3cub18CUB_300001_SM_10006detail11EmptyKernelIvEEvv --------------------------
	.section	.nv.info._ZN3cub18CUB_300001_SM_10006detail11EmptyKernelIvEEvv,"",@"SHT_CUDA_INFO"
	.sectionflags	@""
	.align	4


	//----- nvinfo : EIATTR_CUDA_API_VERSION
	.align		4
        /*0000*/ 	.byte	0x04, 0x37
        /*0002*/ 	.short	(.L_266 - .L_265)
.L_265:
        /*0004*/ 	.word	0x00000082


	//----- nvinfo : EIATTR_SPARSE_MMA_MASK
	.align		4
.L_266:
        /*0008*/ 	.byte	0x03, 0x50
        /*000a*/ 	.short	0x0000


	//----- nvinfo : EIATTR_MAXREG_COUNT
	.align		4
        /*000c*/ 	.byte	0x03, 0x1b
        /*000e*/ 	.short	0x00ff


	//----- nvinfo : EIATTR_MERCURY_ISA_VERSION
	.align		4
        /*0010*/ 	.byte	0x03, 0x5f
        /*0012*/ 	.short	0x0101


	//----- nvinfo : EIATTR_VRC_CTA_INIT_COUNT
	.align		4
        /*0014*/ 	.byte	0x02, 0x4a
	.zero		1
	.zero		1


	//----- nvinfo : EIATTR_EXIT_INSTR_OFFSETS
	.align		4
        /*0018*/ 	.byte	0x04, 0x1c
        /*001a*/ 	.short	(.L_268 - .L_267)


	//   ....[0]....
.L_267:
        /*001c*/ 	.word	0x00000010


	//----- nvinfo : EIATTR_SW_WAR
	.align		4
.L_268:
        /*0020*/ 	.byte	0x04, 0x36
        /*0022*/ 	.short	(.L_270 - .L_269)
.L_269:
        /*0024*/ 	.word	0x00000008
.L_270:


//--------------------- .nv.info._Z17apply_periodic_bcPdii --------------------------
	.section	.nv.info._Z17apply_periodic_bcPdii,"",@"SHT_CUDA_INFO"
	.sectionflags	@""
	.align	4


	//----- nvinfo : EIATTR_CUDA_API_VERSION
	.align		4
        /*0000*/ 	.byte	0x04, 0x37
        /*0002*/ 	.short	(.L_272 - .L_271)
.L_271:
        /*0004*/ 	.word	0x00000082


	//----- nvinfo : EIATTR_KPARAM_INFO
	.align		4
.L_272:
        /*0008*/ 	.byte	0x04, 0x17
        /*000a*/ 	.short	(.L_274 - .L_273)
.L_273:
        /*000c*/ 	.word	0x00000000
        /*0010*/ 	.short	0x0002
        /*0012*/ 	.short	0x000c
        /*0014*/ 	.byte	0x00, 0xf0, 0x11, 0x00


	//----- nvinfo : EIATTR_KPARAM_INFO
	.align		4
.L_274:
        /*0018*/ 	.byte	0x04, 0x17
        /*001a*/ 	.short	(.L_276 - .L_275)
.L_275:
        /*001c*/ 	.word	0x00000000
        /*0020*/ 	.short	0x0001
        /*0022*/ 	.short	0x0008
        /*0024*/ 	.byte	0x00, 0xf0, 0x11, 0x00


	//----- nvinfo : EIATTR_KPARAM_INFO
	.align		4
.L_276:
        /*0028*/ 	.byte	0x04, 0x17
        /*002a*/ 	.short	(.L_278 - .L_277)
.L_277:
        /*002c*/ 	.word	0x00000000
        /*0030*/ 	.short	0x0000
        /*0032*/ 	.short	0x0000
        /*0034*/ 	.byte	0x00, 0xf5, 0x21, 0x00


	//----- nvinfo : EIATTR_SPARSE_MMA_MASK
	.align		4
.L_278:
        /*0038*/ 	.byte	0x03, 0x50
        /*003a*/ 	.short	0x0000


	//----- nvinfo : EIATTR_MAXREG_COUNT
	.align		4
        /*003c*/ 	.byte	0x03, 0x1b
        /*003e*/ 	.short	0x00ff


	//----- nvinfo : EIATTR_MERCURY_ISA_VERSION
	.align		4
        /*0040*/ 	.byte	0x03, 0x5f
        /*0042*/ 	.short	0x0101


	//----- nvinfo : EIATTR_VRC_CTA_INIT_COUNT
	.align		4
        /*0044*/ 	.byte	0x02, 0x4a
	.zero		1
	.zero		1


	//----- nvinfo : EIATTR_EXIT_INSTR_OFFSETS
	.align		4
        /*0048*/ 	.byte	0x04, 0x1c
        /*004a*/ 	.short	(.L_280 - .L_279)


	//   ....[0]....
.L_279:
        /*004c*/ 	.word	0x00000070


	//   ....[1]....
        /*0050*/ 	.word	0x00000160


	//----- nvinfo : EIATTR_CBANK_PARAM_SIZE
	.align		4
.L_280:
        /*0054*/ 	.byte	0x03, 0x19
        /*0056*/ 	.short	0x0010


	//----- nvinfo : EIATTR_PARAM_CBANK
	.align		4
        /*0058*/ 	.byte	0x04, 0x0a
        /*005a*/ 	.short	(.L_282 - .L_281)
	.align		4
.L_281:
        /*005c*/ 	.word	index@(.nv.constant0._Z17apply_periodic_bcPdii)
        /*0060*/ 	.short	0x0380
        /*0062*/ 	.short	0x0010


	//----- nvinfo : EIATTR_SW_WAR
	.align		4
.L_282:
        /*0064*/ 	.byte	0x04, 0x36
        /*0066*/ 	.short	(.L_284 - .L_283)
.L_283:
        /*0068*/ 	.word	0x00000008
.L_284:


//--------------------- .nv.info._Z11jacobi_stepPdPKdii --------------------------
	.section	.nv.info._Z11jacobi_stepPdPKdii,"",@"SHT_CUDA_INFO"
	.sectionflags	@""
	.align	4


	//----- nvinfo : EIATTR_CUDA_API_VERSION
	.align		4
        /*0000*/ 	.byte	0x04, 0x37
        /*0002*/ 	.short	(.L_286 - .L_285)
.L_285:
        /*0004*/ 	.word	0x00000082


	//----- nvinfo : EIATTR_KPARAM_INFO
	.align		4
.L_286:
        /*0008*/ 	.byte	0x04, 0x17
        /*000a*/ 	.short	(.L_288 - .L_287)
.L_287:
        /*000c*/ 	.word	0x00000000
        /*0010*/ 	.short	0x0003
        /*0012*/ 	.short	0x0014
        /*0014*/ 	.byte	0x00, 0xf0, 0x11, 0x00


	//----- nvinfo : EIATTR_KPARAM_INFO
	.align		4
.L_288:
        /*0018*/ 	.byte	0x04, 0x17
        /*001a*/ 	.short	(.L_290 - .L_289)
.L_289:
        /*001c*/ 	.word	0x00000000
        /*0020*/ 	.short	0x0002
        /*0022*/ 	.short	0x0010
        /*0024*/ 	.byte	0x00, 0xf0, 0x11, 0x00


	//----- nvinfo : EIATTR_KPARAM_INFO
	.align		4
.L_290:
        /*0028*/ 	.byte	0x04, 0x17
        /*002a*/ 	.short	(.L_292 - .L_291)
.L_291:
        /*002c*/ 	.word	0x00000000
        /*0030*/ 	.short	0x0001
        /*0032*/ 	.short	0x0008
        /*0034*/ 	.byte	0x00, 0xf5, 0x21, 0x00


	//----- nvinfo : EIATTR_KPARAM_INFO
	.align		4
.L_292:
        /*0038*/ 	.byte	0x04, 0x17
        /*003a*/ 	.short	(.L_294 - .L_293)
.L_293:
        /*003c*/ 	.word	0x00000000
        /*0040*/ 	.short	0x0000
        /*0042*/ 	.short	0x0000
        /*0044*/ 	.byte	0x00, 0xf5, 0x21, 0x00


	//----- nvinfo : EIATTR_SPARSE_MMA_MASK
	.align		4
.L_294:
        /*0048*/ 	.byte	0x03, 0x50
        /*004a*/ 	.short	0x0000


	//----- nvinfo : EIATTR_MAXREG_COUNT
	.align		4
        /*004c*/ 	.byte	0x03, 0x1b
        /*004e*/ 	.short	0x00ff


	//----- nvinfo : EIATTR_MERCURY_ISA_VERSION
	.align		4
        /*0050*/ 	.byte	0x03, 0x5f
        /*0052*/ 	.short	0x0101


	//----- nvinfo : EIATTR_VRC_CTA_INIT_COUNT
	.align		4
        /*0054*/ 	.byte	0x02, 0x4a
	.zero		1
	.zero		1


	//----- nvinfo : EIATTR_EXIT_INSTR_OFFSETS
	.align		4
        /*0058*/ 	.byte	0x04, 0x1c
        /*005a*/ 	.short	(.L_296 - .L_295)


	//   ....[0]....
.L_295:
        /*005c*/ 	.word	0x00000100


	//   ....[1]....
        /*0060*/ 	.word	0x00000240


	//----- nvinfo : EIATTR_CBANK_PARAM_SIZE
	.align		4
.L_296:
        /*0064*/ 	.byte	0x03, 0x19
        /*0066*/ 	.short	0x0018


	//----- nvinfo : EIATTR_PARAM_CBANK
	.align		4
        /*0068*/ 	.byte	0x04, 0x0a
        /*006a*/ 	.short	(.L_298 - .L_297)
	.align		4
.L_297:
        /*006c*/ 	.word	index@(.nv.constant0._Z11jacobi_stepPdPKdii)
        /*0070*/ 	.short	0x0380
        /*0072*/ 	.short	0x0018


	//----- nvinfo : EIATTR_SW_WAR
	.align		4
.L_298:
        /*0074*/ 	.byte	0x04, 0x36
        /*0076*/ 	.short	(.L_300 - .L_299)
.L_299:
        /*0078*/ 	.word	0x00000008
.L_300:


//--------------------- .nv.callgraph             --------------------------
	.section	.nv.callgraph,"",@"SHT_CUDA_CALLGRAPH"
	.align	4
	.sectionentsize	8
	.align		4
        /*0000*/ 	.word	0x00000000
	.align		4
        /*0004*/ 	.word	0xffffffff
	.align		4
        /*0008*/ 	.word	0x00000000
	.align		4
        /*000c*/ 	.word	0xfffffffe
	.align		4
        /*0010*/ 	.word	0x00000000
	.align		4
        /*0014*/ 	.word	0xfffffffd
	.align		4
        /*0018*/ 	.word	0x00000000
	.align		4
        /*001c*/ 	.word	0xfffffffc


//--------------------- .nv.constant4             --------------------------
	.section	.nv.constant4,"a",@progbits
	.align	8
	.align		8
.nv.constant4:
        /*0000*/ 	.dword	_ZN34_INTERNAL_be31d1ba_4_k_cu_90b770414cuda3std3__45__cpo5beginE
	.align		8
        /*0008*/ 	.dword	_ZN34_INTERNAL_be31d1ba_4_k_cu_90b770414cuda3std3__45__cpo3endE
	.align		8
        /*0010*/ 	.dword	_ZN34_INTERNAL_be31d1ba_4_k_cu_90b770414cuda3std3__45__cpo6cbeginE
	.align		8
        /*0018*/ 	.dword	_ZN34_INTERNAL_be31d1ba_4_k_cu_90b770414cuda3std3__45__cpo4cendE
	.align		8
        /*0020*/ 	.dword	_ZN34_INTERNAL_be31d1ba_4_k_cu_90b770414cuda3std3__45__cpo6rbeginE
	.align		8
        /*0028*/ 	.dword	_ZN34_INTERNAL_be31d1ba_4_k_cu_90b770414cuda3std3__45__cpo4rendE
	.align		8
        /*0030*/ 	.dword	_ZN34_INTERNAL_be31d1ba_4_k_cu_90b770414cuda3std3__45__cpo7crbeginE
	.align		8
        /*0038*/ 	.dword	_ZN34_INTERNAL_be31d1ba_4_k_cu_90b770414cuda3std3__45__cpo5crendE
	.align		8
        /*0040*/ 	.dword	_ZN34_INTERNAL_be31d1ba_4_k_cu_90b770414cuda3std3__436_GLOBAL__N__be31d1ba_4_k_cu_90b770416ignoreE
	.align		8
        /*0048*/ 	.dword	_ZN34_INTERNAL_be31d1ba_4_k_cu_90b770414cuda3std3__419piecewise_constructE
	.align		8
        /*0050*/ 	.dword	_ZN34_INTERNAL_be31d1ba_4_k_cu_90b770414cuda3std3__48in_placeE
	.align		8
        /*0058*/ 	.dword	_ZN34_INTERNAL_be31d1ba_4_k_cu_90b770414cuda3std3__420unreachable_sentinelE
	.align		8
        /*0060*/ 	.dword	_ZN34_INTERNAL_be31d1ba_4_k_cu_90b770414cuda3std3__47nulloptE
	.align		8
        /*0068*/ 	.dword	_ZN34_INTERNAL_be31d1ba_4_k_cu_90b770414cuda3std3__48unexpectE
	.align		8
        /*0070*/ 	.dword	_ZN34_INTERNAL_be31d1ba_4_k_cu_90b770414cuda3std6ranges3__45__cpo4swapE
	.align		8
        /*0078*/ 	.dword	_ZN34_INTERNAL_be31d1ba_4_k_cu_90b770414cuda3std6ranges3__45__cpo9iter_moveE
	.align		8
        /*0080*/ 	.dword	_ZN34_INTERNAL_be31d1ba_4_k_cu_90b770414cuda3std6ranges3__45__cpo5beginE
	.align		8
        /*0088*/ 	.dword	_ZN34_INTERNAL_be31d1ba_4_k_cu_90b770414cuda3std6ranges3__45__cpo3endE
	.align		8
        /*0090*/ 	.dword	_ZN34_INTERNAL_be31d1ba_4_k_cu_90b770414cuda3std6ranges3__45__cpo6cbeginE
	.align		8
        /*0098*/ 	.dword	_ZN34_INTERNAL_be31d1ba_4_k_cu_90b770414cuda3std6ranges3__45__cpo4cendE
	.align		8
        /*00a0*/ 	.dword	_ZN34_INTERNAL_be31d1ba_4_k_cu_90b770414cuda3std6ranges3__45__cpo7advanceE
	.align		8
        /*00a8*/ 	.dword	_ZN34_INTERNAL_be31d1ba_4_k_cu_90b770414cuda3std6ranges3__45__cpo9iter_swapE
	.align		8
        /*00b0*/ 	.dword	_ZN34_INTERNAL_be31d1ba_4_k_cu_90b770414cuda3std6ranges3__45__cpo4nextE
	.align		8
        /*00b8*/ 	.dword	_ZN34_INTERNAL_be31d1ba_4_k_cu_90b770414cuda3std6ranges3__45__cpo4prevE
	.align		8
        /*00c0*/ 	.dword	_ZN34_INTERNAL_be31d1ba_4_k_cu_90b770414cuda3std6ranges3__45__cpo4dataE
	.align		8
        /*00c8*/ 	.dword	_ZN34_INTERNAL_be31d1ba_4_k_cu_90b770414cuda3std6ranges3__45__cpo5cdataE
	.align		8
        /*00d0*/ 	.dword	_ZN34_INTERNAL_be31d1ba_4_k_cu_90b770414cuda3std6ranges3__45__cpo4sizeE
	.align		8
        /*00d8*/ 	.dword	_ZN34_INTERNAL_be31d1ba_4_k_cu_90b770414cuda3std6ranges3__45__cpo5ssizeE
	.align		8
        /*00e0*/ 	.dword	_ZN34_INTERNAL_be31d1ba_4_k_cu_90b770414cuda3std6ranges3__45__cpo8distanceE
	.align		8
        /*00e8*/ 	.dword	_ZN34_INTERNAL_be31d1ba_4_k_cu_90b770416thrust24THRUST_300001_SM_1000_NS8cuda_cub3parE
	.align		8
        /*00f0*/ 	.dword	_ZN34_INTERNAL_be31d1ba_4_k_cu_90b770416thrust24THRUST_300001_SM_1000_NS8cuda_cub10par_nosyncE
	.align		8
        /*00f8*/ 	.dword	_ZN34_INTERNAL_be31d1ba_4_k_cu_90b770416thrust24THRUST_300001_SM_1000_NS6system6detail10sequential3seqE
	.align		8
        /*0100*/ 	.dword	_ZN34_INTERNAL_be31d1ba_4_k_cu_90b770416thrust24THRUST_300001_SM_1000_NS12placeholders2_1E
	.align		8
        /*0108*/ 	.dword	_ZN34_INTERNAL_be31d1ba_4_k_cu_90b770416thrust24THRUST_300001_SM_1000_NS12placeholders2_2E
	.align		8
        /*0110*/ 	.dword	_ZN34_INTERNAL_be31d1ba_4_k_cu_90b770416thrust24THRUST_300001_SM_1000_NS12placeholders2_3E
	.align		8
        /*0118*/ 	.dword	_ZN34_INTERNAL_be31d1ba_4_k_cu_90b770416thrust24THRUST_300001_SM_1000_NS12placeholders2_4E
	.align		8
        /*0120*/ 	.dword	_ZN34_INTERNAL_be31d1ba_4_k_cu_90b770416thrust24THRUST_300001_SM_1000_NS12placeholders2_5E
	.align		8
        /*0128*/ 	.dword	_ZN34_INTERNAL_be31d1ba_4_k_cu_90b770416thrust24THRUST_300001_SM_1000_NS12placeholders2_6E
	.align		8
        /*0130*/ 	.dword	_ZN34_INTERNAL_be31d1ba_4_k_cu_90b770416thrust24THRUST_300001_SM_1000_NS12placeholders2_7E
	.align		8
        /*0138*/ 	.dword	_ZN34_INTERNAL_be31d1ba_4_k_cu_90b770416thrust24THRUST_300001_SM_1000_NS12placeholders2_8E
	.align		8
        /*0140*/ 	.dword	_ZN34_INTERNAL_be31d1ba_4_k_cu_90b770416thrust24THRUST_300001_SM_1000_NS12placeholders2_9E
	.align		8
        /*0148*/ 	.dword	_ZN34_INTERNAL_be31d1ba_4_k_cu_90b770416thrust24THRUST_300001_SM_1000_NS12placeholders3_10E
	.align		8
        /*0150*/ 	.dword	_ZN34_INTERNAL_be31d1ba_4_k_cu_90b770416thrust24THRUST_300001_SM_1000_NS3seqE


//--------------------- .text._ZN3cub18CUB_300001_SM_10006detail6reduce28DeviceReduceSingleTileKernelINS2_10policy_hubIdyN4cuda3__47maximumIdEEE10Policy1000EPdSB_iS8_ddNS5_3std3__410__identityEEEvT0_T1_T2_T3_T4_T6_ --------------------------
	.section	.text._ZN3cub18CUB_300001_SM_10006detail6reduce28DeviceReduceSingleTileKernelINS2_10policy_hubIdyN4cuda3__47maximumIdEEE10Policy1000EPdSB_iS8_ddNS5_3std3__410__identityEEEvT0_T1_T2_T3_T4_T6_,"ax",@progbits
	.align	128
        .global         _ZN3cub18CUB_300001_SM_10006detail6reduce28DeviceReduceSingleTileKernelINS2_10policy_hubIdyN4cuda3__47maximumIdEEE10Policy1000EPdSB_iS8_ddNS5_3std3__410__identityEEEvT0_T1_T2_T3_T4_T6_
        .type           _ZN3cub18CUB_300001_SM_10006detail6reduce28DeviceReduceSingleTileKernelINS2_10policy_hubIdyN4cuda3__47maximumIdEEE10Policy1000EPdSB_iS8_ddNS5_3std3__410__identityEEEvT0_T1_T2_T3_T4_T6_,@function
        .size           _ZN3cub18CUB_300001_SM_10006detail6reduce28DeviceReduceSingleTileKernelINS2_10policy_hubIdyN4cuda3__47maximumIdEEE10Policy1000EPdSB_iS8_ddNS5_3std3__410__identityEEEvT0_T1_T2_T3_T4_T6_,(.L_x_238 - _ZN3cub18CUB_300001_SM_10006detail6reduce28DeviceReduceSingleTileKernelINS2_10policy_hubIdyN4cuda3__47maximumIdEEE10Policy1000EPdSB_iS8_ddNS5_3std3__410__identityEEEvT0_T1_T2_T3_T4_T6_)
        .other          _ZN3cub18CUB_300001_SM_10006detail6reduce28DeviceReduceSingleTileKernelINS2_10policy_hubIdyN4cuda3__47maximumIdEEE10Policy1000EPdSB_iS8_ddNS5_3std3__410__identityEEEvT0_T1_T2_T3_T4_T6_,@"STO_CUDA_ENTRY STV_DEFAULT"
_ZN3cub18CUB_300001_SM_10006detail6reduce28DeviceReduceSingleTileKernelINS2_10policy_hubIdyN4cuda3__47maximumIdEEE10Policy1000EPdSB_iS8_ddNS5_3std3__410__identityEEEvT0_T1_T2_T3_T4_T6_:
.text._ZN3cub18CUB_300001_SM_10006detail6reduce28DeviceReduceSingleTileKernelINS2_10policy_hubIdyN4cuda3__47maximumIdEEE10Policy1000EPdSB_iS8_ddNS5_3std3__410__identityEEEvT0_T1_T2_T3_T4_T6_:
[----:B------:R-:W-:Y:S01]  /*0000*/  LDC R1, c[0x0][0x37c] ;  /* 0x0000df00ff017b82 */ /* 0x000fe20000000800 */
[----:B------:R-:W0:Y:S01]  /*0010*/  LDCU UR4, c[0x0][0x390] ;  /* 0x00007200ff0477ac */ /* 0x000e220008000800 */
[----:B------:R-:W1:Y:S01]  /*0020*/  LDCU.64 UR6, c[0x0][0x358] ;  /* 0x00006b00ff0677ac */ /* 0x000e620008000a00 */
[----:B0-----:R-:W-:-:S05]  /*0030*/  IMAD.U32 R4, RZ, RZ, UR4 ;  /* 0x00000004ff047e24 */ /* 0x001fca000f8e00ff */
[----:B------:R-:W-:-:S13]  /*0040*/  ISETP.NE.AND P0, PT, R4, RZ, PT ;  /* 0x000000ff0400720c */ /* 0x000fda0003f05270 */
[----:B-1----:R-:W-:Y:S05]  /*0050*/  @P0 BRA `(.L_x_0) ;  /* 0x00000000001c0947 */ /* 0x002fea0003800000 */
[----:B------:R-:W0:Y:S02]  /*0060*/  S2R R0, SR_TID.X ;  /* 0x0000000000007919 */ /* 0x000e240000002100 */
[----:B0-----:R-:W-:-:S13]  /*0070*/  ISETP.NE.AND P0, PT, R0, RZ, PT ;  /* 0x000000ff0000720c */ /* 0x001fda0003f05270 */
[----:B------:R-:W-:Y:S05]  /*0080*/  @P0 EXIT ;  /* 0x000000000000094d */ /* 0x000fea0003800000 */
[----:B------:R-:W0:Y:S08]  /*0090*/  LDC.64 R2, c[0x0][0x388] ;  /* 0x0000e200ff027b82 */ /* 0x000e300000000a00 */
[----:B------:R-:W0:Y:S02]  /*00a0*/  LDC.64 R4, c[0x0][0x398] ;  /* 0x0000e600ff047b82 */ /* 0x000e240000000a00 */
[----:B0-----:R-:W-:Y:S01]  /*00b0*/  STG.E.64 desc[UR6][R2.64], R4 ;  /* 0x0000000402007986 */ /* 0x001fe2000c101b06 */
[----:B------:R-:W-:Y:S05]  /*00c0*/  EXIT ;  /* 0x000000000000794d */ /* 0x000fea0003800000 */
.L_x_0:
[----:B------:R-:W0:Y:S01]  /*00d0*/  LDCU UR4, c[0x0][0x380] ;  /* 0x00007000ff0477ac */ /* 0x000e220008000800 */
[----:B------:R-:W-:Y:S01]  /*00e0*/  BSSY.RECONVERGENT B0, `(.L_x_1) ;  /* 0x00005b3000007945 */ /* 0x000fe20003800200 */
[----:B0-----:R-:W-:-:S09]  /*00f0*/  ULOP3.LUT UP0, URZ, UR4, 0x1f, URZ, 0xc0, !UPT ;  /* 0x0000001f04ff7892 */ /* 0x001fd2000f80c0ff */
[----:B------:R-:W-:Y:S05]  /*0100*/  BRA.U UP0, `(.L_x_2) ;  /* 0x0000002d003c7547 */ /* 0x000fea000b800000 */
[----:B------:R-:W-:-:S13]  /*0110*/  ISETP.GT.AND P0, PT, R4, 0x7ff, PT ;  /* 0x000007ff0400780c */ /* 0x000fda0003f04270 */
[----:B------:R-:W-:Y:S05]  /*0120*/  @P0 BRA `(.L_x_3) ;  /* 0x0000001400e80947 */ /* 0x000fea0003800000 */
[----:B------:R-:W0:Y:S01]  /*0130*/  S2R R3, SR_TID.X ;  /* 0x0000000000037919 */ /* 0x000e220000002100 */
[----:B------:R-:W-:Y:S01]  /*0140*/  BSSY.RECONVERGENT B1, `(.L_x_4) ;  /* 0x0000009000017945 */ /* 0x000fe20003800200 */
[----:B------:R-:W-:Y:S02]  /*0150*/  CS2R R6, SRZ ;  /* 0x0000000000067805 */ /* 0x000fe4000001ff00 */
[----:B0-----:R-:W-:Y:S01]  /*0160*/  ISETP.GE.AND P0, PT, R3, R4, PT ;  /* 0x000000040300720c */ /* 0x001fe20003f06270 */
[----:B------:R-:W-:-:S12]  /*0170*/  IMAD.MOV.U32 R5, RZ, RZ, R3 ;  /* 0x000000ffff057224 */ /* 0x000fd800078e0003 */
[----:B------:R-:W-:Y:S05]  /*0180*/  @P0 BRA `(.L_x_5) ;  /* 0x0000000000100947 */ /* 0x000fea0003800000 */
[----:B------:R-:W0:Y:S02]  /*0190*/  LDC.64 R6, c[0x0][0x380] ;  /* 0x0000e000ff067b82 */ /* 0x000e240000000a00 */
[----:B0-----:R-:W-:-:S06]  /*01a0*/  IMAD.WIDE.U32 R6, R3, 0x8, R6 ;  /* 0x0000000803067825 */ /* 0x001fcc00078e0006 */
[----:B------:R-:W5:Y:S01]  /*01b0*/  LDG.E.64.CONSTANT R6, desc[UR6][R6.64] ;  /* 0x0000000606067981 */ /* 0x000f62000c1e9b00 */
[----:B------:R-:W-:-:S07]  /*01c0*/  VIADD R5, R3, 0x100 ;  /* 0x0000010003057836 */ /* 0x000fce0000000000 */
.L_x_5:
[----:B------:R-:W-:Y:S05]  /*01d0*/  BSYNC.RECONVERGENT B1 ;  /* 0x0000000000017941 */ /* 0x000fea0003800200 */
.L_x_4:
[----:B------:R-:W-:Y:S01]  /*01e0*/  ISETP.GE.AND P0, PT, R5, R4, PT ;  /* 0x000000040500720c */ /* 0x000fe20003f06270 */
[----:B------:R-:W-:-:S12]  /*01f0*/  BSSY.RECONVERGENT B1, `(.L_x_6) ;  /* 0x00000b0000017945 */ /* 0x000fd80003800200 */
[----:B------:R-:W-:Y:S05]  /*0200*/  @P0 BRA `(.L_x_7) ;  /* 0x0000000800b80947 */ /* 0x000fea0003800000 */
[----:B------:R-:W-:Y:S01]  /*0210*/  LOP3.LUT R9, RZ, R5, RZ, 0x33, !PT ;  /* 0x00000005ff097212 */ /* 0x000fe200078e33ff */
[----:B------:R-:W-:Y:S04]  /*0220*/  BSSY.RECONVERGENT B2, `(.L_x_8) ;  /* 0x0000019000027945 */ /* 0x000fe80003800200 */
[----:B------:R-:W-:-:S05]  /*0230*/  IMAD.IADD R0, R9, 0x1, R4 ;  /* 0x0000000109007824 */ /* 0x000fca00078e0204 */
[C---:B------:R-:W-:Y:S02]  /*0240*/  LOP3.LUT R2, R0.reuse, 0x300, RZ, 0xc0, !PT ;  /* 0x0000030000027812 */ /* 0x040fe400078ec0ff */
[----:B------:R-:W-:Y:S02]  /*0250*/  ISETP.GE.U32.AND P0, PT, R0, 0x300, PT ;  /* 0x000003000000780c */ /* 0x000fe40003f06070 */
[----:B------:R-:W-:-:S13]  /*0260*/  ISETP.NE.AND P1, PT, R2, 0x300, PT ;  /* 0x000003000200780c */ /* 0x000fda0003f25270 */
[----:B------:R-:W-:Y:S05]  /*0270*/  @!P1 BRA `(.L_x_9) ;  /* 0x00000000004c9947 */ /* 0x000fea0003800000 */
[----:B------:R-:W0:Y:S01]  /*0280*/  LDC.64 R8, c[0x0][0x380] ;  /* 0x0000e000ff087b82 */ /* 0x000e220000000a00 */
[----:B------:R-:W-:-:S04]  /*0290*/  LEA.HI R0, R0, 0x1, RZ, 0x18 ;  /* 0x0000000100007811 */ /* 0x000fc800078fc0ff */
[----:B------:R-:W-:-:S05]  /*02a0*/  LOP3.LUT R0, R0, 0x3, RZ, 0xc0, !PT ;  /* 0x0000000300007812 */ /* 0x000fca00078ec0ff */
[----:B------:R-:W-:Y:S02]  /*02b0*/  IMAD.MOV R0, RZ, RZ, -R0 ;  /* 0x000000ffff007224 */ /* 0x000fe400078e0a00 */
[----:B0-----:R-:W-:-:S04]  /*02c0*/  IMAD.WIDE.U32 R8, R5, 0x8, R8 ;  /* 0x0000000805087825 */ /* 0x001fc800078e0008 */
[----:B------:R-:W-:Y:S02]  /*02d0*/  IMAD.MOV.U32 R2, RZ, RZ, R8 ;  /* 0x000000ffff027224 */ /* 0x000fe400078e0008 */
[----:B------:R-:W-:-:S07]  /*02e0*/  IMAD.MOV.U32 R11, RZ, RZ, R9 ;  /* 0x000000ffff0b7224 */ /* 0x000fce00078e0009 */
.L_x_10:
[----:B------:R-:W-:Y:S02]  /*02f0*/  IMAD.MOV.U32 R8, RZ, RZ, R2 ;  /* 0x000000ffff087224 */ /* 0x000fe400078e0002 */
[----:B------:R-:W-:-:S06]  /*0300*/  IMAD.MOV.U32 R9, RZ, RZ, R11 ;  /* 0x000000ffff097224 */ /* 0x000fcc00078e000b */
[----:B------:R-:W2:Y:S01]  /*0310*/  LDG.E.64.CONSTANT R8, desc[UR6][R8.64] ;  /* 0x0000000608087981 */ /* 0x000ea2000c1e9b00 */
[----:B------:R-:W-:Y:S01]  /*0320*/  VIADD R0, R0, 0x1 ;  /* 0x0000000100007836 */ /* 0x000fe20000000000 */
[----:B------:R-:W-:Y:S01]  /*0330*/  IADD3 R2, P3, PT, R2, 0x800, RZ ;  /* 0x0000080002027810 */ /* 0x000fe20007f7e0ff */
[----:B------:R-:W-:-:S03]  /*0340*/  VIADD R5, R5, 0x100 ;  /* 0x0000010005057836 */ /* 0x000fc60000000000 */
[----:B------:R-:W-:Y:S01]  /*0350*/  ISETP.NE.AND P2, PT, R0, RZ, PT ;  /* 0x000000ff0000720c */ /* 0x000fe20003f45270 */
[----:B------:R-:W-:Y:S01]  /*0360*/  IMAD.X R11, RZ, RZ, R11, P3 ;  /* 0x000000ffff0b7224 */ /* 0x000fe200018e060b */
[----:B--2--5:R-:W-:-:S06]  /*0370*/  DSETP.GEU.AND P1, PT, R6, R8, PT ;  /* 0x000000080600722a */ /* 0x024fcc0003f2e000 */
[----:B------:R-:W-:Y:S02]  /*0380*/  FSEL R6, R8, R6, !P1 ;  /* 0x0000000608067208 */ /* 0x000fe40004800000 */
[----:B------:R-:W-:-:S03]  /*0390*/  FSEL R7, R9, R7, !P1 ;  /* 0x0000000709077208 */ /* 0x000fc60004800000 */
[----:B------:R-:W-:Y:S05]  /*03a0*/  @P2 BRA `(.L_x_10) ;  /* 0xfffffffc00d02947 */ /* 0x000fea000383ffff */
.L_x_9:
[----:B------:R-:W-:Y:S05]  /*03b0*/  BSYNC.RECONVERGENT B2 ;  /* 0x0000000000027941 */ /* 0x000fea0003800200 */
.L_x_8:
[----:B------:R-:W-:Y:S05]  /*03c0*/  @!P0 BRA `(.L_x_7) ;  /* 0x0000000800488947 */ /* 0x000fea0003800000 */
[----:B------:R-:W-:Y:S01]  /*03d0*/  IMAD.IADD R0, R4, 0x1, -R5 ;  /* 0x0000000104007824 */ /* 0x000fe200078e0a05 */
[----:B------:R-:W-:Y:S01]  /*03e0*/  BSSY.RECONVERGENT B2, `(.L_x_11) ;  /* 0x0000051000027945 */ /* 0x000fe20003800200 */
[----:B------:R-:W-:-:S03]  /*03f0*/  PLOP3.LUT P0, PT, PT, PT, PT, 0x80, 0x8 ;  /* 0x000000000008781c */ /* 0x000fc60003f0f070 */
[----:B------:R-:W-:-:S13]  /*0400*/  ISETP.GT.AND P1, PT, R0, 0xc00, PT ;  /* 0x00000c000000780c */ /* 0x000fda0003f24270 */
[----:B------:R-:W-:Y:S05]  /*0410*/  @!P1 BRA `(.L_x_12) ;  /* 0x0000000400349947 */ /* 0x000fea0003800000 */
[----:B------:R-:W0:Y:S01]  /*0420*/  LDC.64 R8, c[0x0][0x380] ;  /* 0x0000e000ff087b82 */ /* 0x000e220000000a00 */
[----:B------:R-:W-:Y:S01]  /*0430*/  PLOP3.LUT P0, PT, PT, PT, PT, 0x8, 0x80 ;  /* 0x000000000080781c */ /* 0x000fe20003f0e170 */
[----:B------:R-:W-:-:S12]  /*0440*/  VIADD R0, R4, 0xfffff400 ;  /* 0xfffff40004007836 */ /* 0x000fd80000000000 */
.L_x_13:
[----:B0-----:R-:W-:-:S05]  /*0450*/  IMAD.WIDE R30, R5, 0x8, R8 ;  /* 0x00000008051e7825 */ /* 0x001fca00078e0208 */
[----:B------:R-:W2:Y:S04]  /*0460*/  LDG.E.64.CONSTANT R10, desc[UR6][R30.64] ;  /* 0x000000061e0a7981 */ /* 0x000ea8000c1e9b00 */
[----:B------:R-:W3:Y:S04]  /*0470*/  LDG.E.64.CONSTANT R12, desc[UR6][R30.64+0x800] ;  /* 0x000800061e0c7981 */ /* 0x000ee8000c1e9b00 */
[----:B------:R-:W4:Y:S01]  /*0480*/  LDG.E.64.CONSTANT R14, desc[UR6][R30.64+0x1000] ;  /* 0x001000061e0e7981 */ /* 0x000f22000c1e9b00 */
[----:B------:R-:W-:-:S03]  /*0490*/  VIADD R39, R5, 0x400 ;  /* 0x0000040005277836 */ /* 0x000fc60000000000 */
[----:B------:R-:W4:Y:S01]  /*04a0*/  LDG.E.64.CONSTANT R16, desc[UR6][R30.64+0x1800] ;  /* 0x001800061e107981 */ /* 0x000f22000c1e9b00 */
[----:B------:R-:W-:-:S05]  /*04b0*/  IMAD.WIDE R38, R39, 0x8, R8 ;  /* 0x0000000827267825 */ /* 0x000fca00078e0208 */
[----:B------:R-:W4:Y:S04]  /*04c0*/  LDG.E.64.CONSTANT R18, desc[UR6][R38.64] ;  /* 0x0000000626127981 */ /* 0x000f28000c1e9b00 */
[----:B------:R-:W4:Y:S04]  /*04d0*/  LDG.E.64.CONSTANT R20, desc[UR6][R38.64+0x800] ;  /* 0x0008000626147981 */ /* 0x000f28000c1e9b00 */
        /* <DEDUP_REMOVED lines=12> */
[----:B------:R-:W4:Y:S04]  /*05a0*/  LDG.E.64.CONSTANT R38, desc[UR6][R44.64+0x1000] ;  /* 0x001000062c267981 */ /* 0x000f28000c1e9b00 */
[----:B------:R-:W4:Y:S01]  /*05b0*/  LDG.E.64.CONSTANT R40, desc[UR6][R44.64+0x1800] ;  /* 0x001800062c287981 */ /* 0x000f22000c1e9b00 */
[----:B------:R-:W-:-:S05]  /*05c0*/  VIADD R5, R5, 0x1000 ;  /* 0x0000100005057836 */ /* 0x000fca0000000000 */
[----:B------:R-:W-:Y:S01]  /*05d0*/  ISETP.GE.AND P2, PT, R5, R0, PT ;  /* 0x000000000500720c */ /* 0x000fe20003f46270 */
[----:B--2--5:R-:W-:-:S06]  /*05e0*/  DSETP.GEU.AND P1, PT, R6, R10, PT ;  /* 0x0000000a0600722a */ /* 0x024fcc0003f2e000 */
[----:B------:R-:W-:Y:S02]  /*05f0*/  FSEL R6, R10, R6, !P1 ;  /* 0x000000060a067208 */ /* 0x000fe40004800000 */
[----:B------:R-:W-:-:S06]  /*0600*/  FSEL R7, R11, R7, !P1 ;  /* 0x000000070b077208 */ /* 0x000fcc0004800000 */
[----:B---3--:R-:W-:-:S06]  /*0610*/  DSETP.GEU.AND P1, PT, R6, R12, PT ;  /* 0x0000000c0600722a */ /* 0x008fcc0003f2e000 */
[----:B------:R-:W-:Y:S02]  /*0620*/  FSEL R6, R12, R6, !P1 ;  /* 0x000000060c067208 */ /* 0x000fe40004800000 */
[----:B------:R-:W-:-:S06]  /*0630*/  FSEL R7, R13, R7, !P1 ;  /* 0x000000070d077208 */ /* 0x000fcc0004800000 */
[----:B----4-:R-:W-:-:S06]  /*0640*/  DSETP.GEU.AND P1, PT, R6, R14, PT ;  /* 0x0000000e0600722a */ /* 0x010fcc0003f2e000 */
[----:B------:R-:W-:Y:S02]  /*0650*/  FSEL R6, R14, R6, !P1 ;  /* 0x000000060e067208 */ /* 0x000fe40004800000 */
[----:B------:R-:W-:-:S06]  /*0660*/  FSEL R7, R15, R7, !P1 ;  /* 0x000000070f077208 */ /* 0x000fcc0004800000 */
[----:B------:R-:W-:-:S06]  /*0670*/  DSETP.GEU.AND P1, PT, R6, R16, PT ;  /* 0x000000100600722a */ /* 0x000fcc0003f2e000 */
        /* <DEDUP_REMOVED lines=37> */
[----:B------:R-:W-:Y:S01]  /*08d0*/  FSEL R7, R41, R7, !P1 ;  /* 0x0000000729077208 */ /* 0x000fe20004800000 */
[----:B------:R-:W-:Y:S06]  /*08e0*/  @!P2 BRA `(.L_x_13) ;  /* 0xfffffff800d8a947 */ /* 0x000fec000383ffff */
.L_x_12:
[----:B------:R-:W-:Y:S05]  /*08f0*/  BSYNC.RECONVERGENT B2 ;  /* 0x0000000000027941 */ /* 0x000fea0003800200 */
.L_x_11:
[----:B------:R-:W-:Y:S01]  /*0900*/  IMAD.IADD R0, R4, 0x1, -R5 ;  /* 0x0000000104007824 */ /* 0x000fe200078e0a05 */
[----:B------:R-:W-:Y:S04]  /*0910*/  BSSY.RECONVERGENT B2, `(.L_x_14) ;  /* 0x0000029000027945 */ /* 0x000fe80003800200 */
[----:B------:R-:W-:-:S13]  /*0920*/  ISETP.GT.AND P1, PT, R0, 0x400, PT ;  /* 0x000004000000780c */ /* 0x000fda0003f24270 */
[----:B------:R-:W-:Y:S05]  /*0930*/  @!P1 BRA `(.L_x_15) ;  /* 0x0000000000989947 */ /* 0x000fea0003800000 */
[----:B------:R-:W0:Y:S02]  /*0940*/  LDC.64 R18, c[0x0][0x380] ;  /* 0x0000e000ff127b82 */ /* 0x000e240000000a00 */
        /* <DEDUP_REMOVED lines=11> */
[----:B------:R-:W-:Y:S01]  /*0a00*/  VIADD R5, R5, 0x800 ;  /* 0x0000080005057836 */ /* 0x000fe20000000000 */
        /* <DEDUP_REMOVED lines=20> */
[----:B------:R-:W-:Y:S02]  /*0b50*/  FSEL R7, R25, R7, !P0 ;  /* 0x0000000719077208 */ /* 0x000fe40004000000 */
[----:B------:R-:W-:-:S04]  /*0b60*/  PLOP3.LUT P0, PT, PT, PT, PT, 0x8, 0x80 ;  /* 0x000000000080781c */ /* 0x000fc80003f0e170 */
[----:B------:R-:W-:-:S06]  /*0b70*/  DSETP.GEU.AND P1, PT, R6, R26, PT ;  /* 0x0000001a0600722a */ /* 0x000fcc0003f2e000 */
[----:B------:R-:W-:Y:S02]  /*0b80*/  FSEL R6, R26, R6, !P1 ;  /* 0x000000061a067208 */ /* 0x000fe40004800000 */
[----:B------:R-:W-:-:S07]  /*0b90*/  FSEL R7, R27, R7, !P1 ;  /* 0x000000071b077208 */ /* 0x000fce0004800000 */
.L_x_15:
[----:B------:R-:W-:Y:S05]  /*0ba0*/  BSYNC.RECONVERGENT B2 ;  /* 0x0000000000027941 */ /* 0x000fea0003800200 */
.L_x_14:
[----:B------:R-:W-:-:S13]  /*0bb0*/  ISETP.LT.OR P0, PT, R5, R4, P0 ;  /* 0x000000040500720c */ /* 0x000fda0000701670 */
[----:B------:R-:W-:Y:S05]  /*0bc0*/  @!P0 BRA `(.L_x_7) ;  /* 0x0000000000488947 */ /* 0x000fea0003800000 */
[----:B------:R-:W0:Y:S02]  /*0bd0*/  LDC.64 R8, c[0x0][0x380] ;  /* 0x0000e000ff087b82 */ /* 0x000e240000000a00 */
[----:B0-----:R-:W-:-:S05]  /*0be0*/  IMAD.WIDE R8, R5, 0x8, R8 ;  /* 0x0000000805087825 */ /* 0x001fca00078e0208 */
[----:B------:R-:W2:Y:S04]  /*0bf0*/  LDG.E.64.CONSTANT R10, desc[UR6][R8.64] ;  /* 0x00000006080a7981 */ /* 0x000ea8000c1e9b00 */
[----:B------:R-:W3:Y:S04]  /*0c00*/  LDG.E.64.CONSTANT R12, desc[UR6][R8.64+0x800] ;  /* 0x00080006080c7981 */ /* 0x000ee8000c1e9b00 */
[----:B------:R-:W4:Y:S04]  /*0c10*/  LDG.E.64.CONSTANT R14, desc[UR6][R8.64+0x1000] ;  /* 0x00100006080e7981 */ /* 0x000f28000c1e9b00 */
[----:B------:R-:W4:Y:S01]  /*0c20*/  LDG.E.64.CONSTANT R16, desc[UR6][R8.64+0x1800] ;  /* 0x0018000608107981 */ /* 0x000f22000c1e9b00 */
        /* <DEDUP_REMOVED lines=11> */
[----:B------:R-:W-:-:S07]  /*0ce0*/  FSEL R7, R17, R7, !P0 ;  /* 0x0000000711077208 */ /* 0x000fce0004000000 */
.L_x_7:
[----:B------:R-:W-:Y:S05]  /*0cf0*/  BSYNC.RECONVERGENT B1 ;  /* 0x0000000000017941 */ /* 0x000fea0003800200 */
.L_x_6:
[----:B------:R-:W-:-:S13]  /*0d00*/  ISETP.GE.AND P0, PT, R4, 0x100, PT ;  /* 0x000001000400780c */ /* 0x000fda0003f06270 */
[----:B------:R-:W-:Y:S05]  /*0d10*/  @!P0 BRA `(.L_x_16) ;  /* 0x00000004003c8947 */ /* 0x000fea0003800000 */
[----:B------:R-:W0:Y:S01]  /*0d20*/  S2R R8, SR_LANEID ;  /* 0x0000000000087919 */ /* 0x000e220000000000 */
[----:B-----5:R-:W-:Y:S04]  /*0d30*/  SHFL.DOWN PT, R4, R6, 0x1, 0x1f ;  /* 0x08201f0006047f89 */ /* 0x020fe800000e0000 */
[----:B------:R-:W1:Y:S02]  /*0d40*/  SHFL.DOWN PT, R5, R7, 0x1, 0x1f ;  /* 0x08201f0007057f89 */ /* 0x000e6400000e0000 */
[----:B-1----:R-:W-:Y:S01]  /*0d50*/  DSETP.GEU.AND P1, PT, R6, R4, PT ;  /* 0x000000040600722a */ /* 0x002fe20003f2e000 */
[C---:B0-----:R-:W-:Y:S02]  /*0d60*/  ISETP.GT.AND P0, PT, R8.reuse, 0x1e, PT ;  /* 0x0000001e0800780c */ /* 0x041fe40003f04270 */
[----:B------:R-:W-:-:S03]  /*0d70*/  ISETP.NE.AND P2, PT, R8, RZ, PT ;  /* 0x000000ff0800720c */ /* 0x000fc60003f45270 */
[----:B------:R-:W-:Y:S02]  /*0d80*/  FSEL R9, R4, R6, !P1 ;  /* 0x0000000604097208 */ /* 0x000fe40004800000 */
[----:B------:R-:W-:Y:S02]  /*0d90*/  FSEL R5, R5, R7, !P1 ;  /* 0x0000000705057208 */ /* 0x000fe40004800000 */
[----:B------:R-:W-:Y:S02]  /*0da0*/  FSEL R6, R6, R9, P0 ;  /* 0x0000000906067208 */ /* 0x000fe40000000000 */
[----:B------:R-:W-:Y:S02]  /*0db0*/  FSEL R11, R7, R5, P0 ;  /* 0x00000005070b7208 */ /* 0x000fe40000000000 */
[----:B------:R-:W-:Y:S01]  /*0dc0*/  ISETP.GT.AND P0, PT, R8, 0x1d, PT ;  /* 0x0000001d0800780c */ /* 0x000fe20003f04270 */
[----:B------:R-:W-:Y:S01]  /*0dd0*/  SHFL.DOWN PT, R4, R6, 0x2, 0x1f ;  /* 0x08401f0006047f89 */ /* 0x000fe200000e0000 */
[----:B------:R-:W-:Y:S01]  /*0de0*/  @!P2 MOV R2, 0x400 ;  /* 0x000004000002a802 */ /* 0x000fe20000000f00 */
[----:B------:R-:W-:Y:S01]  /*0df0*/  IMAD.MOV.U32 R7, RZ, RZ, R11 ;  /* 0x000000ffff077224 */ /* 0x000fe200078e000b */
[----:B------:R-:W-:Y:S01]  /*0e00*/  @!P2 SHF.R.U32.HI R0, RZ, 0x2, R3 ;  /* 0x00000002ff00a819 */ /* 0x000fe20000011603 */
[----:B------:R-:W0:Y:S03]  /*0e10*/  SHFL.DOWN PT, R5, R11, 0x2, 0x1f ;  /* 0x08401f000b057f89 */ /* 0x000e2600000e0000 */
[----:B------:R-:W-:Y:S01]  /*0e20*/  @!P2 LOP3.LUT R0, R0, 0xf8, RZ, 0xc0, !PT ;  /* 0x000000f80000a812 */ /* 0x000fe200078ec0ff */
[----:B------:R-:W1:Y:S01]  /*0e30*/  @!P2 S2R R9, SR_CgaCtaId ;  /* 0x000000000009a919 */ /* 0x000e620000008800 */
[----:B0-----:R-:W-:-:S06]  /*0e40*/  DSETP.GEU.AND P1, PT, R6, R4, PT ;  /* 0x000000040600722a */ /* 0x001fcc0003f2e000 */
[----:B------:R-:W-:Y:S02]  /*0e50*/  @!P0 FSEL R6, R4, R6, !P1 ;  /* 0x0000000604068208 */ /* 0x000fe40004800000 */
[----:B------:R-:W-:Y:S02]  /*0e60*/  @!P0 FSEL R11, R5, R11, !P1 ;  /* 0x0000000b050b8208 */ /* 0x000fe40004800000 */
[----:B------:R-:W-:Y:S01]  /*0e70*/  ISETP.GT.AND P0, PT, R8, 0x1b, PT ;  /* 0x0000001b0800780c */ /* 0x000fe20003f04270 */
[----:B------:R-:W-:Y:S02]  /*0e80*/  SHFL.DOWN PT, R4, R6, 0x4, 0x1f ;  /* 0x08801f0006047f89 */ /* 0x000fe400000e0000 */
[----:B------:R-:W-:Y:S02]  /*0e90*/  IMAD.MOV.U32 R7, RZ, RZ, R11 ;  /* 0x000000ffff077224 */ /* 0x000fe400078e000b */
[----:B------:R-:W0:Y:S04]  /*0ea0*/  SHFL.DOWN PT, R5, R11, 0x4, 0x1f ;  /* 0x08801f000b057f89 */ /* 0x000e2800000e0000 */
        /* <DEDUP_REMOVED lines=14> */
[----:B0-----:R-:W-:Y:S01]  /*0f90*/  DSETP.GEU.AND P0, PT, R6, R4, PT ;  /* 0x000000040600722a */ /* 0x001fe20003f0e000 */
[----:B-1----:R-:W-:-:S05]  /*0fa0*/  @!P2 LEA R7, R9, R2, 0x18 ;  /* 0x000000020907a211 */ /* 0x002fca00078ec0ff */
[----:B------:R-:W-:Y:S01]  /*0fb0*/  FSEL R4, R4, R6, !P0 ;  /* 0x0000000604047208 */ /* 0x000fe20004000000 */
[----:B------:R-:W-:Y:S01]  /*0fc0*/  @!P2 IMAD.IADD R9, R0, 0x1, R7 ;  /* 0x000000010009a824 */ /* 0x000fe200078e0207 */
[----:B------:R-:W-:Y:S02]  /*0fd0*/  FSEL R5, R5, R11, !P0 ;  /* 0x0000000b05057208 */ /* 0x000fe40004000000 */
[----:B------:R-:W-:Y:S02]  /*0fe0*/  ISETP.NE.AND P0, PT, R3, RZ, PT ;  /* 0x000000ff0300720c */ /* 0x000fe40003f05270 */
[----:B------:R-:W-:Y:S01]  /*0ff0*/  FSEL R6, R6, R4, P1 ;  /* 0x0000000406067208 */ /* 0x000fe20000800000 */
[----:B------:R3:W-:Y:S01]  /*1000*/  @!P2 STS.64 [R9+0x8], R4 ;  /* 0x000008040900a388 */ /* 0x0007e20000000a00 */
[----:B------:R-:W-:Y:S01]  /*1010*/  FSEL R7, R11, R5, P1 ;  /* 0x000000050b077208 */ /* 0x000fe20000800000 */
[----:B------:R-:W-:Y:S08]  /*1020*/  BAR.SYNC.DEFER_BLOCKING 0x0 ;  /* 0x0000000000007b1d */ /* 0x000ff00000010000 */
[----:B------:R-:W-:Y:S05]  /*1030*/  @P0 BRA `(.L_x_17) ;  /* 0x0000004800f40947 */ /* 0x000fea0003800000 */
[----:B------:R-:W0:Y:S01]  /*1040*/  S2UR UR5, SR_CgaCtaId ;  /* 0x00000000000579c3 */ /* 0x000e220000008800 */
[----:B------:R-:W-:Y:S02]  /*1050*/  UMOV UR4, 0x400 ;  /* 0x0000040000047882 */ /* 0x000fe40000000000 */
[----:B0-----:R-:W-:-:S09]  /*1060*/  ULEA UR4, UR5, UR4, 0x18 ;  /* 0x0000000405047291 */ /* 0x001fd2000f8ec0ff */
[----:B---3--:R-:W0:Y:S04]  /*1070*/  LDS.128 R8, [UR4+0x10] ;  /* 0x00001004ff087984 */ /* 0x008e280008000c00 */
[----:B------:R-:W1:Y:S01]  /*1080*/  LDS.128 R12, [UR4+0x20] ;  /* 0x00002004ff0c7984 */ /* 0x000e620008000c00 */
[----:B0-----:R-:W-:-:S06]  /*1090*/  DSETP.GEU.AND P1, PT, R6, R8, PT ;  /* 0x000000080600722a */ /* 0x001fcc0003f2e000 */
[----:B------:R-:W-:Y:S02]  /*10a0*/  FSEL R2, R8, R6, !P1 ;  /* 0x0000000608027208 */ /* 0x000fe40004800000 */
[----:B------:R-:W-:Y:S02]  /*10b0*/  FSEL R3, R9, R7, !P1 ;  /* 0x0000000709037208 */ /* 0x000fe40004800000 */
[----:B------:R-:W0:Y:S04]  /*10c0*/  LDS.128 R4, [UR4+0x30] ;  /* 0x00003004ff047984 */ /* 0x000e280008000c00 */
[----:B------:R-:W-:-:S06]  /*10d0*/  DSETP.GEU.AND P1, PT, R2, R10, PT ;  /* 0x0000000a0200722a */ /* 0x000fcc0003f2e000 */
[----:B------:R-:W-:Y:S02]  /*10e0*/  FSEL R2, R10, R2, !P1 ;  /* 0x000000020a027208 */ /* 0x000fe40004800000 */
[----:B------:R-:W-:-:S06]  /*10f0*/  FSEL R3, R11, R3, !P1 ;  /* 0x000000030b037208 */ /* 0x000fcc0004800000 */
[----:B-1----:R-:W-:-:S06]  /*1100*/  DSETP.GEU.AND P1, PT, R2, R12, PT ;  /* 0x0000000c0200722a */ /* 0x002fcc0003f2e000 */
[----:B------:R-:W-:Y:S02]  /*1110*/  FSEL R8, R12, R2, !P1 ;  /* 0x000000020c087208 */ /* 0x000fe40004800000 */
[----:B------:R-:W-:Y:S02]  /*1120*/  FSEL R9, R13, R3, !P1 ;  /* 0x000000030d097208 */ /* 0x000fe40004800000 */
[----:B------:R-:W1:Y:S04]  /*1130*/  LDS.64 R2, [UR4+0x40] ;  /* 0x00004004ff027984 */ /* 0x000e680008000a00 */
[----:B------:R-:W-:-:S06]  /*1140*/  DSETP.GEU.AND P1, PT, R8, R14, PT ;  /* 0x0000000e0800722a */ /* 0x000fcc0003f2e000 */
[----:B------:R-:W-:Y:S02]  /*1150*/  FSEL R8, R14, R8, !P1 ;  /* 0x000000080e087208 */ /* 0x000fe40004800000 */
[----:B------:R-:W-:-:S06]  /*1160*/  FSEL R9, R15, R9, !P1 ;  /* 0x000000090f097208 */ /* 0x000fcc0004800000 */
[----:B0-----:R-:W-:-:S06]  /*1170*/  DSETP.GEU.AND P1, PT, R8, R4, PT ;  /* 0x000000040800722a */ /* 0x001fcc0003f2e000 */
[----:B------:R-:W-:Y:S02]  /*1180*/  FSEL R4, R4, R8, !P1 ;  /* 0x0000000804047208 */ /* 0x000fe40004800000 */
[----:B------:R-:W-:-:S06]  /*1190*/  FSEL R5, R5, R9, !P1 ;  /* 0x0000000905057208 */ /* 0x000fcc0004800000 */
[----:B------:R-:W-:-:S06]  /*11a0*/  DSETP.GEU.AND P1, PT, R4, R6, PT ;  /* 0x000000060400722a */ /* 0x000fcc0003f2e000 */
[----:B------:R-:W-:Y:S02]  /*11b0*/  FSEL R4, R6, R4, !P1 ;  /* 0x0000000406047208 */ /* 0x000fe40004800000 */
[----:B------:R-:W-:-:S06]  /*11c0*/  FSEL R5, R7, R5, !P1 ;  /* 0x0000000507057208 */ /* 0x000fcc0004800000 */
[----:B-1----:R-:W-:-:S06]  /*11d0*/  DSETP.GEU.AND P1, PT, R4, R2, PT ;  /* 0x000000020400722a */ /* 0x002fcc0003f2e000 */
[----:B------:R-:W-:Y:S02]  /*11e0*/  FSEL R6, R2, R4, !P1 ;  /* 0x0000000402067208 */ /* 0x000fe40004800000 */
[----:B------:R-:W-:Y:S01]  /*11f0*/  FSEL R7, R3, R5, !P1 ;  /* 0x0000000503077208 */ /* 0x000fe20004800000 */
[----:B------:R-:W-:Y:S06]  /*1200*/  BRA `(.L_x_17) ;  /* 0x0000004800807947 */ /* 0x000fec0003800000 */
.L_x_16:
[----:B------:R-:W-:Y:S01]  /*1210*/  LOP3.LUT R0, R3, 0x3e0, RZ, 0xc0, !PT ;  /* 0x000003e003007812 */ /* 0x000fe200078ec0ff */
[----:B------:R-:W0:Y:S03]  /*1220*/  S2R R10, SR_LANEID ;  /* 0x00000000000a7919 */ /* 0x000e260000000000 */
[----:B------:R-:W-:Y:S01]  /*1230*/  LOP3.LUT R9, RZ, R0, RZ, 0x33, !PT ;  /* 0x00000000ff097212 */ /* 0x000fe200078e33ff */
[----:B------:R-:W-:-:S04]  /*1240*/  VIADD R5, R0, 0x20 ;  /* 0x0000002000057836 */ /* 0x000fc80000000000 */
[----:B------:R-:W-:Y:S01]  /*1250*/  IMAD.IADD R9, R9, 0x1, R4 ;  /* 0x0000000109097824 */ /* 0x000fe200078e0204 */
[----:B------:R-:W-:-:S04]  /*1260*/  ISETP.GT.AND P0, PT, R5, R4, PT ;  /* 0x000000040500720c */ /* 0x000fc80003f04270 */
[----:B------:R-:W-:-:S05]  /*1270*/  SEL R5, R9, 0x1f, P0 ;  /* 0x0000001f09057807 */ /* 0x000fca0000000000 */
[----:B-----5:R-:W-:Y:S04]  /*1280*/  SHFL.DOWN PT, R8, R6, 0x1, R5 ;  /* 0x0820000006087989 */ /* 0x020fe800000e0005 */
[----:B------:R-:W1:Y:S01]  /*1290*/  SHFL.DOWN PT, R9, R7, 0x1, R5 ;  /* 0x0820000007097989 */ /* 0x000e6200000e0005 */
[C---:B0-----:R-:W-:Y:S01]  /*12a0*/  ISETP.GE.AND P0, PT, R10.reuse, R5, PT ;  /* 0x000000050a00720c */ /* 0x041fe20003f06270 */
[----:B------:R-:W-:Y:S01]  /*12b0*/  VIADD R0, R10, 0x2 ;  /* 0x000000020a007836 */ /* 0x000fe20000000000 */
[----:B-1----:R-:W-:-:S06]  /*12c0*/  DSETP.GEU.AND P1, PT, R6, R8, PT ;  /* 0x000000080600722a */ /* 0x002fcc0003f2e000 */
[-C--:B------:R-:W-:Y:S02]  /*12d0*/  FSEL R11, R8, R6.reuse, !P1 ;  /* 0x00000006080b7208 */ /* 0x080fe40004800000 */
[-C--:B------:R-:W-:Y:S02]  /*12e0*/  FSEL R9, R9, R7.reuse, !P1 ;  /* 0x0000000709097208 */ /* 0x080fe40004800000 */
[----:B------:R-:W-:Y:S02]  /*12f0*/  FSEL R2, R11, R6, !P0 ;  /* 0x000000060b027208 */ /* 0x000fe40004000000 */
[----:B------:R-:W-:Y:S02]  /*1300*/  FSEL R11, R9, R7, !P0 ;  /* 0x00000007090b7208 */ /* 0x000fe40004000000 */
[----:B------:R-:W-:Y:S01]  /*1310*/  ISETP.GT.AND P0, PT, R0, R5, PT ;  /* 0x000000050000720c */ /* 0x000fe20003f04270 */
[----:B------:R-:W-:Y:S01]  /*1320*/  SHFL.DOWN PT, R8, R2, 0x2, R5 ;  /* 0x0840000002087989 */ /* 0x000fe200000e0005 */
[----:B------:R-:W-:-:S02]  /*1330*/  IMAD.MOV.U32 R6, RZ, RZ, R2 ;  /* 0x000000ffff067224 */ /* 0x000fc400078e0002 */
[----:B------:R-:W-:Y:S01]  /*1340*/  IMAD.MOV.U32 R7, RZ, RZ, R11 ;  /* 0x000000ffff077224 */ /* 0x000fe200078e000b */
[----:B------:R-:W0:Y:S01]  /*1350*/  SHFL.DOWN PT, R9, R11, 0x2, R5 ;  /* 0x084000000b097989 */ /* 0x000e2200000e0005 */
[----:B------:R-:W-:-:S04]  /*1360*/  VIADD R0, R10, 0x4 ;  /* 0x000000040a007836 */ /* 0x000fc80000000000 */
[----:B0-----:R-:W-:-:S06]  /*1370*/  DSETP.GEU.AND P1, PT, R6, R8, PT ;  /* 0x000000080600722a */ /* 0x001fcc0003f2e000 */
[----:B------:R-:W-:Y:S02]  /*1380*/  @!P0 FSEL R2, R8, R2, !P1 ;  /* 0x0000000208028208 */ /* 0x000fe40004800000 */
[----:B------:R-:W-:Y:S02]  /*1390*/  @!P0 FSEL R11, R9, R11, !P1 ;  /* 0x0000000b090b8208 */ /* 0x000fe40004800000 */
[----:B------:R-:W-:Y:S01]  /*13a0*/  ISETP.GT.AND P0, PT, R0, R5, PT ;  /* 0x000000050000720c */ /* 0x000fe20003f04270 */
[----:B------:R-:W-:Y:S01]  /*13b0*/  SHFL.DOWN PT, R6, R2, 0x4, R5 ;  /* 0x0880000002067989 */ /* 0x000fe200000e0005 */
[----:B------:R-:W-:Y:S02]  /*13c0*/  IMAD.MOV.U32 R8, RZ, RZ, R2 ;  /* 0x000000ffff087224 */ /* 0x000fe400078e0002 */
        /* <DEDUP_REMOVED lines=8> */
[----:B------:R-:W-:Y:S01]  /*1450*/  IMAD.MOV.U32 R8, RZ, RZ, R2 ;  /* 0x000000ffff087224 */ /* 0x000fe200078e0002 */
[C---:B------:R-:W-:Y:S01]  /*1460*/  ISETP.NE.AND P0, PT, R10.reuse, RZ, PT ;  /* 0x000000ff0a00720c */ /* 0x040fe20003f05270 */
[----:B------:R-:W-:Y:S01]  /*1470*/  IMAD.MOV.U32 R9, RZ, RZ, R11 ;  /* 0x000000ffff097224 */ /* 0x000fe200078e000b */
[----:B------:R-:W0:Y:S01]  /*1480*/  SHFL.DOWN PT, R7, R11, 0x8, R5 ;  /* 0x090000000b077989 */ /* 0x000e2200000e0005 */
[----:B------:R-:W-:-:S10]  /*1490*/  VIADD R0, R10, 0x10 ;  /* 0x000000100a007836 */ /* 0x000fd40000000000 */
[----:B------:R-:W1:Y:S01]  /*14a0*/  @!P0 S2R R13, SR_CgaCtaId ;  /* 0x00000000000d8919 */ /* 0x000e620000008800 */
[----:B0-----:R-:W-:-:S06]  /*14b0*/  DSETP.GEU.AND P2, PT, R8, R6, PT ;  /* 0x000000060800722a */ /* 0x001fcc0003f4e000 */
[----:B------:R-:W-:Y:S02]  /*14c0*/  @!P1 FSEL R2, R6, R2, !P2 ;  /* 0x0000000206029208 */ /* 0x000fe40005000000 */
[----:B------:R-:W-:Y:S02]  /*14d0*/  @!P1 FSEL R11, R7, R11, !P2 ;  /* 0x0000000b070b9208 */ /* 0x000fe40005000000 */
[----:B------:R-:W-:Y:S01]  /*14e0*/  ISETP.GT.AND P1, PT, R0, R5, PT ;  /* 0x000000050000720c */ /* 0x000fe20003f24270 */
[----:B------:R-:W-:Y:S01]  /*14f0*/  SHFL.DOWN PT, R6, R2, 0x10, R5 ;  /* 0x0a00000002067989 */ /* 0x000fe200000e0005 */
[----:B------:R-:W-:Y:S01]  /*1500*/  IMAD.MOV.U32 R8, RZ, RZ, R2 ;  /* 0x000000ffff087224 */ /* 0x000fe200078e0002 */
[----:B------:R-:W-:Y:S01]  /*1510*/  @!P0 SHF.R.U32.HI R0, RZ, 0x2, R3 ;  /* 0x00000002ff008819 */ /* 0x000fe20000011603 */
[----:B------:R-:W-:Y:S01]  /*1520*/  IMAD.MOV.U32 R9, RZ, RZ, R11 ;  /* 0x000000ffff097224 */ /* 0x000fe200078e000b */
[----:B------:R-:W0:Y:S02]  /*1530*/  SHFL.DOWN PT, R7, R11, 0x10, R5 ;  /* 0x0a0000000b077989 */ /* 0x000e2400000e0005 */
[----:B------:R-:W-:-:S03]  /*1540*/  @!P0 LOP3.LUT R0, R0, 0xf8, RZ, 0xc0, !PT ;  /* 0x000000f800008812 */ /* 0x000fc600078ec0ff */
[----:B0-----:R-:W-:Y:S01]  /*1550*/  DSETP.GEU.AND P2, PT, R8, R6, PT ;  /* 0x000000060800722a */ /* 0x001fe20003f4e000 */
[----:B------:R-:W-:-:S04]  /*1560*/  @!P0 MOV R8, 0x400 ;  /* 0x0000040000088802 */ /* 0x000fc80000000f00 */
[----:B-1----:R-:W-:Y:S02]  /*1570*/  @!P0 LEA R13, R13, R8, 0x18 ;  /* 0x000000080d0d8211 */ /* 0x002fe400078ec0ff */
[----:B------:R-:W-:Y:S02]  /*1580*/  @!P1 FSEL R2, R6, R2, !P2 ;  /* 0x0000000206029208 */ /* 0x000fe40005000000 */
[----:B------:R-:W-:Y:S01]  /*1590*/  @!P1 FSEL R11, R7, R11, !P2 ;  /* 0x0000000b070b9208 */ /* 0x000fe20005000000 */
[----:B------:R-:W-:Y:S02]  /*15a0*/  @!P0 IMAD.IADD R13, R0, 0x1, R13 ;  /* 0x00000001000d8824 */ /* 0x000fe400078e020d */
[----:B------:R-:W-:Y:S02]  /*15b0*/  IMAD.MOV.U32 R6, RZ, RZ, R2 ;  /* 0x000000ffff067224 */ /* 0x000fe400078e0002 */
[----:B------:R-:W-:-:S05]  /*15c0*/  IMAD.MOV.U32 R7, RZ, RZ, R11 ;  /* 0x000000ffff077224 */ /* 0x000fca00078e000b */
[----:B------:R3:W-:Y:S01]  /*15d0*/  @!P0 STS.64 [R13+0x8], R6 ;  /* 0x000008060d008388 */ /* 0x0007e20000000a00 */
[----:B------:R-:W-:Y:S01]  /*15e0*/  BAR.SYNC.DEFER_BLOCKING 0x0 ;  /* 0x0000000000007b1d */ /* 0x000fe20000010000 */
[----:B------:R-:W-:-:S13]  /*15f0*/  ISETP.NE.AND P0, PT, R3, RZ, PT ;  /* 0x000000ff0300720c */ /* 0x000fda0003f05270 */
[----:B---3--:R-:W-:Y:S05]  /*1600*/  @P0 BRA `(.L_x_17) ;  /* 0x0000004400800947 */ /* 0x008fea0003800000 */
[----:B------:R-:W0:Y:S01]  /*1610*/  S2UR UR5, SR_CgaCtaId ;  /* 0x00000000000579c3 */ /* 0x000e220000008800 */
[----:B------:R-:W-:Y:S01]  /*1620*/  UMOV UR4, 0x400 ;  /* 0x0000040000047882 */ /* 0x000fe20000000000 */
[----:B------:R-:W-:Y:S01]  /*1630*/  ISETP.GT.AND P2, PT, R4, 0x20, PT ;  /* 0x000000200400780c */ /* 0x000fe20003f44270 */
[----:B0-----:R-:W-:-:S09]  /*1640*/  ULEA UR4, UR5, UR4, 0x18 ;  /* 0x0000000405047291 */ /* 0x001fd2000f8ec0ff */
[----:B------:R-:W0:Y:S04]  /*1650*/  LDS.128 R16, [UR4+0x10] ;  /* 0x00001004ff107984 */ /* 0x000e280008000c00 */
[----:B------:R-:W1:Y:S04]  /*1660*/  LDS.128 R12, [UR4+0x20] ;  /* 0x00002004ff0c7984 */ /* 0x000e680008000c00 */
[----:B------:R-:W2:Y:S01]  /*1670*/  LDS.128 R8, [UR4+0x30] ;  /* 0x00003004ff087984 */ /* 0x000ea20008000c00 */
[----:B0-----:R-:W-:-:S06]  /*1680*/  DSETP.GEU.AND P1, PT, R6, R16, PT ;  /* 0x000000100600722a */ /* 0x001fcc0003f2e000 */
[-C--:B------:R-:W-:Y:S02]  /*1690*/  FSEL R3, R16, R6.reuse, !P1 ;  /* 0x0000000610037208 */ /* 0x080fe40004800000 */
[-C--:B------:R-:W-:Y:S02]  /*16a0*/  FSEL R17, R17, R7.reuse, !P1 ;  /* 0x0000000711117208 */ /* 0x080fe40004800000 */
[----:B------:R-:W-:Y:S02]  /*16b0*/  FSEL R6, R3, R6, P2 ;  /* 0x0000000603067208 */ /* 0x000fe40001000000 */
[----:B------:R-:W-:Y:S02]  /*16c0*/  FSEL R7, R17, R7, P2 ;  /* 0x0000000711077208 */ /* 0x000fe40001000000 */
[C---:B------:R-:W-:Y:S01]  /*16d0*/  ISETP.GT.AND P1, PT, R4.reuse, 0x40, PT ;  /* 0x000000400400780c */ /* 0x040fe20003f24270 */
[----:B------:R-:W-:Y:S01]  /*16e0*/  IMAD.MOV.U32 R2, RZ, RZ, R6 ;  /* 0x000000ffff027224 */ /* 0x000fe200078e0006 */
[----:B------:R-:W-:Y:S01]  /*16f0*/  ISETP.GT.AND P2, PT, R4, 0x60, PT ;  /* 0x000000600400780c */ /* 0x000fe20003f44270 */
[----:B------:R-:W-:-:S06]  /*1700*/  IMAD.MOV.U32 R3, RZ, RZ, R7 ;  /* 0x000000ffff037224 */ /* 0x000fcc00078e0007 */
[----:B------:R-:W-:-:S06]  /*1710*/  DSETP.GEU.AND P3, PT, R2, R18, PT ;  /* 0x000000120200722a */ /* 0x000fcc0003f6e000 */
[----:B------:R-:W-:Y:S02]  /*1720*/  @P1 FSEL R6, R18, R6, !P3 ;  /* 0x0000000612061208 */ /* 0x000fe40005800000 */
[----:B------:R-:W-:Y:S02]  /*1730*/  @P1 FSEL R7, R19, R7, !P3 ;  /* 0x0000000713071208 */ /* 0x000fe40005800000 */
[----:B------:R-:W-:Y:S01]  /*1740*/  ISETP.GT.AND P1, PT, R4, 0x80, PT ;  /* 0x000000800400780c */ /* 0x000fe20003f24270 */
[----:B------:R-:W-:Y:S02]  /*1750*/  IMAD.MOV.U32 R2, RZ, RZ, R6 ;  /* 0x000000ffff027224 */ /* 0x000fe400078e0006 */
[----:B------:R-:W-:-:S06]  /*1760*/  IMAD.MOV.U32 R3, RZ, RZ, R7 ;  /* 0x000000ffff037224 */ /* 0x000fcc00078e0007 */
[----:B-1----:R-:W-:Y:S01]  /*1770*/  DSETP.GEU.AND P3, PT, R2, R12, PT ;  /* 0x0000000c0200722a */ /* 0x002fe20003f6e000 */
[----:B------:R-:W0:Y:S05]  /*1780*/  LDS.64 R2, [UR4+0x40] ;  /* 0x00004004ff027984 */ /* 0x000e2a0008000a00 */
[----:B------:R-:W-:Y:S02]  /*1790*/  @P2 FSEL R6, R12, R6, !P3 ;  /* 0x000000060c062208 */ /* 0x000fe40005800000 */
[----:B------:R-:W-:Y:S02]  /*17a0*/  @P2 FSEL R7, R13, R7, !P3 ;  /* 0x000000070d072208 */ /* 0x000fe40005800000 */
[----:B------:R-:W-:-:S04]  /*17b0*/  ISETP.GT.AND P2, PT, R4, 0xa0, PT ;  /* 0x000000a00400780c */ /* 0x000fc80003f44270 */
[----:B------:R-:W-:-:S06]  /*17c0*/  DSETP.GEU.AND P3, PT, R6, R14, PT ;  /* 0x0000000e0600722a */ /* 0x000fcc0003f6e000 */
[----:B------:R-:W-:Y:S02]  /*17d0*/  @P1 FSEL R6, R14, R6, !P3 ;  /* 0x000000060e061208 */ /* 0x000fe40005800000 */
[----:B------:R-:W-:Y:S02]  /*17e0*/  @P1 FSEL R7, R15, R7, !P3 ;  /* 0x000000070f071208 */ /* 0x000fe40005800000 */
[----:B------:R-:W-:-:S04]  /*17f0*/  ISETP.GT.AND P1, PT, R4, 0xc0, PT ;  /* 0x000000c00400780c */ /* 0x000fc80003f24270 */
[----:B--2---:R-:W-:-:S06]  /*1800*/  DSETP.GEU.AND P3, PT, R6, R8, PT ;  /* 0x000000080600722a */ /* 0x004fcc0003f6e000 */
[----:B------:R-:W-:Y:S02]  /*1810*/  @P2 FSEL R6, R8, R6, !P3 ;  /* 0x0000000608062208 */ /* 0x000fe40005800000 */
[----:B------:R-:W-:Y:S02]  /*1820*/  @P2 FSEL R7, R9, R7, !P3 ;  /* 0x0000000709072208 */ /* 0x000fe40005800000 */
[----:B------:R-:W-:-:S04]  /*1830*/  ISETP.GT.AND P2, PT, R4, 0xe0, PT ;  /* 0x000000e00400780c */ /* 0x000fc80003f44270 */
[----:B------:R-:W-:-:S06]  /*1840*/  DSETP.GEU.AND P3, PT, R6, R10, PT ;  /* 0x0000000a0600722a */ /* 0x000fcc0003f6e000 */
[----:B------:R-:W-:Y:S02]  /*1850*/  @P1 FSEL R6, R10, R6, !P3 ;  /* 0x000000060a061208 */ /* 0x000fe40005800000 */
[----:B------:R-:W-:-:S03]  /*1860*/  @P1 FSEL R7, R11, R7, !P3 ;  /* 0x000000070b071208 */ /* 0x000fc60005800000 */
[----:B------:R-:W-:Y:S02]  /*1870*/  IMAD.MOV.U32 R4, RZ, RZ, R6 ;  /* 0x000000ffff047224 */ /* 0x000fe400078e0006 */
[----:B------:R-:W-:-:S06]  /*1880*/  IMAD.MOV.U32 R5, RZ, RZ, R7 ;  /* 0x000000ffff057224 */ /* 0x000fcc00078e0007 */
[----:B0-----:R-:W-:-:S06]  /*1890*/  DSETP.GEU.AND P1, PT, R4, R2, PT ;  /* 0x000000020400722a */ /* 0x001fcc0003f2e000 */
[----:B------:R-:W-:Y:S02]  /*18a0*/  @P2 FSEL R6, R2, R6, !P1 ;  /* 0x0000000602062208 */ /* 0x000fe40004800000 */
[----:B------:R-:W-:Y:S01]  /*18b0*/  @P2 FSEL R7, R3, R7, !P1 ;  /* 0x0000000703072208 */ /* 0x000fe20004800000 */
[----:B------:R-:W-:Y:S06]  /*18c0*/  BRA `(.L_x_17) ;  /* 0x0000004000d07947 */ /* 0x000fec0003800000 */
.L_x_3:
[----:B------:R-:W0:Y:S01]  /*18d0*/  S2R R0, SR_TID.X ;  /* 0x0000000000007919 */ /* 0x000e220000002100 */
[----:B------:R-:W1:Y:S02]  /*18e0*/  LDCU.64 UR4, c[0x0][0x380] ;  /* 0x00007000ff0477ac */ /* 0x000e640008000a00 */
[----:B-1----:R-:W-:Y:S02]  /*18f0*/  IMAD.U32 R2, RZ, RZ, UR4 ;  /* 0x00000004ff027e24 */ /* 0x002fe4000f8e00ff */
[----:B------:R-:W-:Y:S02]  /*1900*/  IMAD.U32 R3, RZ, RZ, UR5 ;  /* 0x00000005ff037e24 */ /* 0x000fe4000f8e00ff */
[----:B0-----:R-:W-:-:S04]  /*1910*/  IMAD.SHL.U32 R5, R0, 0x4, RZ ;  /* 0x0000000400057824 */ /* 0x001fc800078e00ff */
[----:B------:R-:W-:-:S05]  /*1920*/  IMAD.WIDE.U32 R6, R5, 0x8, R2 ;  /* 0x0000000805067825 */ /* 0x000fca00078e0002 */
[----:B------:R-:W2:Y:S04]  /*1930*/  LDG.E.128.CONSTANT R20, desc[UR6][R6.64] ;  /* 0x0000000606147981 */ /* 0x000ea8000c1e9d00 */
[----:B------:R-:W3:Y:S04]  /*1940*/  LDG.E.128.CONSTANT R12, desc[UR6][R6.64+0x10] ;  /* 0x00001006060c7981 */ /* 0x000ee8000c1e9d00 */
[----:B------:R-:W4:Y:S04]  /*1950*/  LDG.E.128.CONSTANT R8, desc[UR6][R6.64+0x2000] ;  /* 0x0020000606087981 */ /* 0x000f28000c1e9d00 */
[----:B------:R0:W5:Y:S01]  /*1960*/  LDG.E.128.CONSTANT R16, desc[UR6][R6.64+0x2010] ;  /* 0x0020100606107981 */ /* 0x000162000c1e9d00 */
[----:B------:R-:W-:Y:S01]  /*1970*/  ISETP.GE.U32.AND P1, PT, R4, 0x1000, PT ;  /* 0x000010000400780c */ /* 0x000fe20003f26070 */
[----:B------:R-:W-:Y:S01]  /*1980*/  UMOV UR4, 0x800 ;  /* 0x0000080000047882 */ /* 0x000fe20000000000 */
[----:B--2---:R-:W-:-:S06]  /*1990*/  DSETP.GEU.AND P0, PT, R20, R22, PT ;  /* 0x000000161400722a */ /* 0x004fcc0003f0e000 */
[----:B------:R-:W-:Y:S02]  /*19a0*/  FSEL R20, R22, R20, !P0 ;  /* 0x0000001416147208 */ /* 0x000fe40004000000 */
[----:B------:R-:W-:-:S06]  /*19b0*/  FSEL R21, R23, R21, !P0 ;  /* 0x0000001517157208 */ /* 0x000fcc0004000000 */
[----:B---3--:R-:W-:-:S06]  /*19c0*/  DSETP.GEU.AND P0, PT, R20, R12, PT ;  /* 0x0000000c1400722a */ /* 0x008fcc0003f0e000 */
[----:B------:R-:W-:Y:S02]  /*19d0*/  FSEL R12, R12, R20, !P0 ;  /* 0x000000140c0c7208 */ /* 0x000fe40004000000 */
[----:B------:R-:W-:-:S06]  /*19e0*/  FSEL R13, R13, R21, !P0 ;  /* 0x000000150d0d7208 */ /* 0x000fcc0004000000 */
[----:B------:R-:W-:-:S06]  /*19f0*/  DSETP.GEU.AND P0, PT, R12, R14, PT ;  /* 0x0000000e0c00722a */ /* 0x000fcc0003f0e000 */
[----:B------:R-:W-:Y:S02]  /*1a00*/  FSEL R12, R14, R12, !P0 ;  /* 0x0000000c0e0c7208 */ /* 0x000fe40004000000 */
[----:B------:R-:W-:-:S06]  /*1a10*/  FSEL R13, R15, R13, !P0 ;  /* 0x0000000d0f0d7208 */ /* 0x000fcc0004000000 */
[----:B----4-:R-:W-:-:S06]  /*1a20*/  DSETP.GEU.AND P0, PT, R12, R8, PT ;  /* 0x000000080c00722a */ /* 0x010fcc0003f0e000 */
[----:B0-----:R-:W-:Y:S02]  /*1a30*/  FSEL R6, R8, R12, !P0 ;  /* 0x0000000c08067208 */ /* 0x001fe40004000000 */
[----:B------:R-:W-:-:S06]  /*1a40*/  FSEL R7, R9, R13, !P0 ;  /* 0x0000000d09077208 */ /* 0x000fcc0004000000 */
[----:B------:R-:W-:-:S06]  /*1a50*/  DSETP.GEU.AND P0, PT, R6, R10, PT ;  /* 0x0000000a0600722a */ /* 0x000fcc0003f0e000 */
[----:B------:R-:W-:Y:S02]  /*1a60*/  FSEL R6, R10, R6, !P0 ;  /* 0x000000060a067208 */ /* 0x000fe40004000000 */
[----:B------:R-:W-:-:S06]  /*1a70*/  FSEL R7, R11, R7, !P0 ;  /* 0x000000070b077208 */ /* 0x000fcc0004000000 */
[----:B-----5:R-:W-:-:S06]  /*1a80*/  DSETP.GEU.AND P0, PT, R6, R16, PT ;  /* 0x000000100600722a */ /* 0x020fcc0003f0e000 */
[----:B------:R-:W-:Y:S02]  /*1a90*/  FSEL R6, R16, R6, !P0 ;  /* 0x0000000610067208 */ /* 0x000fe40004000000 */
[----:B------:R-:W-:-:S06]  /*1aa0*/  FSEL R7, R17, R7, !P0 ;  /* 0x0000000711077208 */ /* 0x000fcc0004000000 */
[----:B------:R-:W-:-:S06]  /*1ab0*/  DSETP.GEU.AND P0, PT, R6, R18, PT ;  /* 0x000000120600722a */ /* 0x000fcc0003f0e000 */
[----:B------:R-:W-:Y:S02]  /*1ac0*/  FSEL R6, R18, R6, !P0 ;  /* 0x0000000612067208 */ /* 0x000fe40004000000 */
[----:B------:R-:W-:Y:S01]  /*1ad0*/  FSEL R7, R19, R7, !P0 ;  /* 0x0000000713077208 */ /* 0x000fe20004000000 */
[----:B------:R-:W-:Y:S06]  /*1ae0*/  @!P1 BRA `(.L_x_18) ;  /* 0x0000000000a49947 */ /* 0x000fec0003800000 */
[----:B------:R-:W0:Y:S01]  /*1af0*/  LDC R24, c[0x0][0x390] ;  /* 0x0000e400ff187b82 */ /* 0x000e220000000800 */
[----:B------:R-:W-:Y:S01]  /*1b00*/  VIADD R25, R4, 0xfffff800 ;  /* 0xfffff80004197836 */ /* 0x000fe20000000000 */
[----:B------:R-:W-:-:S06]  /*1b10*/  UMOV UR4, 0x800 ;  /* 0x0000080000047882 */ /* 0x000fcc0000000000 */
[----:B------:R-:W1:Y:S02]  /*1b20*/  LDC.64 R2, c[0x0][0x380] ;  /* 0x0000e000ff027b82 */ /* 0x000e640000000a00 */
.L_x_20:
[----:B------:R-:W-:-:S04]  /*1b30*/  VIADD R27, R5, UR4 ;  /* 0x00000004051b7c36 */ /* 0x000fc80008000000 */
[----:B-1----:R-:W-:-:S05]  /*1b40*/  IMAD.WIDE.U32 R26, R27, 0x8, R2 ;  /* 0x000000081b1a7825 */ /* 0x002fca00078e0002 */
[----:B------:R-:W2:Y:S04]  /*1b50*/  LDG.E.128.CONSTANT R12, desc[UR6][R26.64] ;  /* 0x000000061a0c7981 */ /* 0x000ea8000c1e9d00 */
[----:B------:R-:W3:Y:S04]  /*1b60*/  LDG.E.128.CONSTANT R16, desc[UR6][R26.64+0x10] ;  /* 0x000010061a107981 */ /* 0x000ee8000c1e9d00 */
[----:B------:R-:W4:Y:S04]  /*1b70*/  LDG.E.128.CONSTANT R20, desc[UR6][R26.64+0x2000] ;  /* 0x002000061a147981 */ /* 0x000f28000c1e9d00 */
[----:B------:R-:W5:Y:S01]  /*1b80*/  LDG.E.128.CONSTANT R8, desc[UR6][R26.64+0x2010] ;  /* 0x002010061a087981 */ /* 0x000f62000c1e9d00 */
[----:B0-----:R-:W-:Y:S01]  /*1b90*/  IMAD.MOV.U32 R4, RZ, RZ, R24 ;  /* 0x000000ffff047224 */ /* 0x001fe200078e0018 */
[----:B--2---:R-:W-:-:S06]  /*1ba0*/  DSETP.GEU.AND P0, PT, R6, R12, PT ;  /* 0x0000000c0600722a */ /* 0x004fcc0003f0e000 */
[----:B------:R-:W-:Y:S02]  /*1bb0*/  FSEL R6, R12, R6, !P0 ;  /* 0x000000060c067208 */ /* 0x000fe40004000000 */
[----:B------:R-:W-:-:S06]  /*1bc0*/  FSEL R7, R13, R7, !P0 ;  /* 0x000000070d077208 */ /* 0x000fcc0004000000 */
[----:B------:R-:W-:-:S06]  /*1bd0*/  DSETP.GEU.AND P0, PT, R6, R14, PT ;  /* 0x0000000e0600722a */ /* 0x000fcc0003f0e000 */
        /* <DEDUP_REMOVED lines=14> */
[----:B-----5:R-:W-:-:S06]  /*1cc0*/  DSETP.GEU.AND P0, PT, R6, R8, PT ;  /* 0x000000080600722a */ /* 0x020fcc0003f0e000 */
[----:B------:R-:W-:Y:S01]  /*1cd0*/  FSEL R6, R8, R6, !P0 ;  /* 0x0000000608067208 */ /* 0x000fe20004000000 */
[----:B------:R-:W-:Y:S01]  /*1ce0*/  VIADD R8, R4, -UR4 ;  /* 0x8000000404087c36 */ /* 0x000fe20008000000 */
[----:B------:R-:W-:-:S04]  /*1cf0*/  FSEL R7, R9, R7, !P0 ;  /* 0x0000000709077208 */ /* 0x000fc80004000000 */
[----:B------:R-:W-:Y:S02]  /*1d00*/  ISETP.GE.AND P1, PT, R8, 0x800, PT ;  /* 0x000008000800780c */ /* 0x000fe40003f26270 */
[----:B------:R-:W-:-:S06]  /*1d10*/  DSETP.GEU.AND P0, PT, R6, R10, PT ;  /* 0x0000000a0600722a */ /* 0x000fcc0003f0e000 */
[----:B------:R-:W-:Y:S02]  /*1d20*/  FSEL R6, R10, R6, !P0 ;  /* 0x000000060a067208 */ /* 0x000fe40004000000 */
[----:B------:R-:W-:-:S03]  /*1d30*/  FSEL R7, R11, R7, !P0 ;  /* 0x000000070b077208 */ /* 0x000fc60004000000 */
[----:B------:R-:W-:Y:S05]  /*1d40*/  @!P1 BRA `(.L_x_19) ;  /* 0x0000000c00009947 */ /* 0x000fea0003800000 */
[----:B------:R-:W-:-:S06]  /*1d50*/  UIADD3 UR4, UPT, UPT, UR4, 0x800, URZ ;  /* 0x0000080004047890 */ /* 0x000fcc000fffe0ff */
[----:B------:R-:W-:-:S13]  /*1d60*/  ISETP.LT.AND P0, PT, R25, UR4, PT ;  /* 0x0000000419007c0c */ /* 0x000fda000bf01270 */
[----:B------:R-:W-:Y:S05]  /*1d70*/  @!P0 BRA `(.L_x_20) ;  /* 0xfffffffc006c8947 */ /* 0x000fea000383ffff */
.L_x_18:
[----:B------:R-:W-:-:S13]  /*1d80*/  ISETP.LE.AND P0, PT, R4, UR4, PT ;  /* 0x0000000404007c0c */ /* 0x000fda000bf03270 */
[----:B------:R-:W-:Y:S05]  /*1d90*/  @P0 BRA `(.L_x_19) ;  /* 0x0000000800ec0947 */ /* 0x000fea0003800000 */
[----:B------:R-:W-:Y:S01]  /*1da0*/  VIADD R41, R4, -UR4 ;  /* 0x8000000404297c36 */ /* 0x000fe20008000000 */
[----:B------:R-:W-:Y:S04]  /*1db0*/  BSSY.RECONVERGENT B1, `(.L_x_19) ;  /* 0x00000b9000017945 */ /* 0x000fe80003800200 */
[----:B------:R-:W-:-:S13]  /*1dc0*/  ISETP.GE.AND P0, PT, R0, R41, PT ;  /* 0x000000290000720c */ /* 0x000fda0003f06270 */
[----:B------:R-:W-:Y:S05]  /*1dd0*/  @P0 BRA `(.L_x_21) ;  /* 0x0000000800d80947 */ /* 0x000fea0003800000 */
[----:B------:R-:W-:Y:S01]  /*1de0*/  LOP3.LUT R5, RZ, R0, RZ, 0x33, !PT ;  /* 0x00000000ff057212 */ /* 0x000fe200078e33ff */
[----:B------:R-:W-:Y:S01]  /*1df0*/  BSSY.RECONVERGENT B2, `(.L_x_22) ;  /* 0x0000016000027945 */ /* 0x000fe20003800200 */
[----:B------:R-:W-:Y:S02]  /*1e00*/  IMAD.MOV.U32 R40, RZ, RZ, R0 ;  /* 0x000000ffff287224 */ /* 0x000fe400078e0000 */
[----:B------:R-:W-:-:S04]  /*1e10*/  IADD3 R4, PT, PT, R4, -UR4, R5 ;  /* 0x8000000404047c10 */ /* 0x000fc8000fffe005 */
[C---:B------:R-:W-:Y:S02]  /*1e20*/  LOP3.LUT R5, R4.reuse, 0x300, RZ, 0xc0, !PT ;  /* 0x0000030004057812 */ /* 0x040fe400078ec0ff */
[----:B------:R-:W-:Y:S02]  /*1e30*/  ISETP.GE.U32.AND P2, PT, R4, 0x300, PT ;  /* 0x000003000400780c */ /* 0x000fe40003f46070 */
[----:B------:R-:W-:-:S13]  /*1e40*/  ISETP.NE.AND P0, PT, R5, 0x300, PT ;  /* 0x000003000500780c */ /* 0x000fda0003f05270 */
[----:B------:R-:W-:Y:S05]  /*1e50*/  @!P0 BRA `(.L_x_23) ;  /* 0x00000000003c8947 */ /* 0x000fea0003800000 */
[----:B------:R-:W-:Y:S01]  /*1e60*/  LEA.HI R4, R4, 0x1, RZ, 0x18 ;  /* 0x0000000104047811 */ /* 0x000fe200078fc0ff */
[----:B------:R-:W-:Y:S02]  /*1e70*/  VIADD R9, R0, UR4 ;  /* 0x0000000400097c36 */ /* 0x000fe40008000000 */
[----:B------:R-:W-:Y:S01]  /*1e80*/  IMAD.MOV.U32 R40, RZ, RZ, R0 ;  /* 0x000000ffff287224 */ /* 0x000fe200078e0000 */
[----:B------:R-:W-:-:S05]  /*1e90*/  LOP3.LUT R4, R4, 0x3, RZ, 0xc0, !PT ;  /* 0x0000000304047812 */ /* 0x000fca00078ec0ff */
[----:B------:R-:W-:-:S07]  /*1ea0*/  IMAD.MOV R8, RZ, RZ, -R4 ;  /* 0x000000ffff087224 */ /* 0x000fce00078e0a04 */
.L_x_24:
[----:B------:R-:W-:-:S06]  /*1eb0*/  IMAD.WIDE.U32 R4, R9, 0x8, R2 ;  /* 0x0000000809047825 */ /* 0x000fcc00078e0002 */
[----:B------:R-:W2:Y:S01]  /*1ec0*/  LDG.E.64.CONSTANT R4, desc[UR6][R4.64] ;  /* 0x0000000604047981 */ /* 0x000ea2000c1e9b00 */
[----:B------:R-:W-:Y:S02]  /*1ed0*/  VIADD R8, R8, 0x1 ;  /* 0x0000000108087836 */ /* 0x000fe40000000000 */
[----:B------:R-:W-:Y:S02]  /*1ee0*/  VIADD R40, R40, 0x100 ;  /* 0x0000010028287836 */ /* 0x000fe40000000000 */
[----:B------:R-:W-:Y:S01]  /*1ef0*/  VIADD R9, R9, 0x100 ;  /* 0x0000010009097836 */ /* 0x000fe20000000000 */
[----:B------:R-:W-:Y:S01]  /*1f00*/  ISETP.NE.AND P1, PT, R8, RZ, PT ;  /* 0x000000ff0800720c */ /* 0x000fe20003f25270 */
[----:B--2---:R-:W-:-:S06]  /*1f10*/  DSETP.GEU.AND P0, PT, R6, R4, PT ;  /* 0x000000040600722a */ /* 0x004fcc0003f0e000 */
[----:B------:R-:W-:Y:S02]  /*1f20*/  FSEL R6, R4, R6, !P0 ;  /* 0x0000000604067208 */ /* 0x000fe40004000000 */
[----:B------:R-:W-:-:S04]  /*1f30*/  FSEL R7, R5, R7, !P0 ;  /* 0x0000000705077208 */ /* 0x000fc80004000000 */
[----:B------:R-:W-:Y:S05]  /*1f40*/  @P1 BRA `(.L_x_24) ;  /* 0xfffffffc00d81947 */ /* 0x000fea000383ffff */
.L_x_23:
[----:B------:R-:W-:Y:S05]  /*1f50*/  BSYNC.RECONVERGENT B2 ;  /* 0x0000000000027941 */ /* 0x000fea0003800200 */
.L_x_22:
[----:B------:R-:W-:Y:S05]  /*1f60*/  @!P2 BRA `(.L_x_21) ;  /* 0x000000080074a947 */ /* 0x000fea0003800000 */
[----:B------:R-:W0:Y:S01]  /*1f70*/  LDCU.64 UR8, c[0x0][0x380] ;  /* 0x00007000ff0877ac */ /* 0x000e220008000a00 */
[----:B------:R-:W-:Y:S01]  /*1f80*/  IMAD.IADD R9, R41, 0x1, -R40 ;  /* 0x0000000129097824 */ /* 0x000fe200078e0a28 */
[C---:B------:R-:W-:Y:S01]  /*1f90*/  IADD3 R5, P0, PT, R40.reuse, UR4, RZ ;  /* 0x0000000428057c10 */ /* 0x040fe2000ff1e0ff */
[----:B------:R-:W-:Y:S01]  /*1fa0*/  BSSY.RECONVERGENT B2, `(.L_x_25) ;  /* 0x0000059000027945 */ /* 0x000fe20003800200 */
[----:B------:R-:W-:Y:S02]  /*1fb0*/  VIADD R43, R40, UR4 ;  /* 0x00000004282b7c36 */ /* 0x000fe40008000000 */
[----:B------:R-:W-:Y:S01]  /*1fc0*/  ISETP.GT.AND P1, PT, R9, 0xc00, PT ;  /* 0x00000c000900780c */ /* 0x000fe20003f24270 */
[----:B------:R-:W-:Y:S01]  /*1fd0*/  IMAD.X R8, RZ, RZ, RZ, P0 ;  /* 0x000000ffff087224 */ /* 0x000fe200000e06ff */
[----:B0-----:R-:W-:-:S04]  /*1fe0*/  LEA R4, P0, R5, UR8, 0x3 ;  /* 0x0000000805047c11 */ /* 0x001fc8000f8018ff */
[----:B------:R-:W-:Y:S02]  /*1ff0*/  LEA.HI.X R5, R5, UR9, R8, 0x3, P0 ;  /* 0x0000000905057c11 */ /* 0x000fe400080f1c08 */
[----:B------:R-:W-:-:S05]  /*2000*/  IADD3 R4, P0, PT, R4, 0x1000, RZ ;  /* 0x0000100004047810 */ /* 0x000fca0007f1e0ff */
[----:B------:R-:W-:Y:S01]  /*2010*/  IMAD.X R5, RZ, RZ, R5, P0 ;  /* 0x000000ffff057224 */ /* 0x000fe200000e0605 */
[----:B------:R-:W-:Y:S01]  /*2020*/  PLOP3.LUT P0, PT, PT, PT, PT, 0x80, 0x8 ;  /* 0x000000000008781c */ /* 0x000fe20003f0f070 */
[----:B------:R-:W-:-:S12]  /*2030*/  @!P1 BRA `(.L_x_26) ;  /* 0x00000004003c9947 */ /* 0x000fd80003800000 */
[----:B------:R-:W-:Y:S01]  /*2040*/  PLOP3.LUT P0, PT, PT, PT, PT, 0x8, 0x80 ;  /* 0x000000000080781c */ /* 0x000fe20003f0e170 */
[----:B------:R-:W-:-:S12]  /*2050*/  VIADD R45, R41, 0xfffff400 ;  /* 0xfffff400292d7836 */ /* 0x000fd80000000000 */
.L_x_27:
[C---:B------:R-:W-:Y:S01]  /*2060*/  IMAD.WIDE.U32 R38, R43.reuse, 0x8, R2 ;  /* 0x000000082b267825 */ /* 0x040fe200078e0002 */
[----:B------:R-:W2:Y:S04]  /*2070*/  LDG.E.64.CONSTANT R8, desc[UR6][R4.64+-0x800] ;  /* 0xfff8000604087981 */ /* 0x000ea8000c1e9b00 */
[----:B------:R-:W3:Y:S04]  /*2080*/  LDG.E.64.CONSTANT R10, desc[UR6][R4.64] ;  /* 0x00000006040a7981 */ /* 0x000ee8000c1e9b00 */
[----:B------:R-:W4:Y:S01]  /*2090*/  LDG.E.64.CONSTANT R38, desc[UR6][R38.64] ;  /* 0x0000000626267981 */ /* 0x000f22000c1e9b00 */
[----:B------:R-:W-:-:S03]  /*20a0*/  VIADD R15, R43, 0x400 ;  /* 0x000004002b0f7836 */ /* 0x000fc60000000000 */
[----:B------:R-:W5:Y:S01]  /*20b0*/  LDG.E.64.CONSTANT R12, desc[UR6][R4.64+0x800] ;  /* 0x00080006040c7981 */ /* 0x000f62000c1e9b00 */
[----:B------:R-:W-:-:S03]  /*20c0*/  IMAD.WIDE.U32 R14, R15, 0x8, R2 ;  /* 0x000000080f0e7825 */ /* 0x000fc600078e0002 */
[----:B------:R-:W5:Y:S04]  /*20d0*/  LDG.E.64.CONSTANT R16, desc[UR6][R4.64+0x1800] ;  /* 0x0018000604107981 */ /* 0x000f68000c1e9b00 */
[----:B------:R-:W5:Y:S04]  /*20e0*/  LDG.E.64.CONSTANT R14, desc[UR6][R14.64] ;  /* 0x000000060e0e7981 */ /* 0x000f68000c1e9b00 */
[----:B------:R-:W5:Y:S01]  /*20f0*/  LDG.E.64.CONSTANT R18, desc[UR6][R4.64+0x2000] ;  /* 0x0020000604127981 */ /* 0x000f62000c1e9b00 */
        /* <DEDUP_REMOVED lines=11> */
[----:B------:R-:W5:Y:S04]  /*21b0*/  LDG.E.64.CONSTANT R34, desc[UR6][R4.64+0x6000] ;  /* 0x0060000604227981 */ /* 0x000f68000c1e9b00 */
[----:B------:R0:W5:Y:S01]  /*21c0*/  LDG.E.64.CONSTANT R36, desc[UR6][R4.64+0x6800] ;  /* 0x0068000604247981 */ /* 0x000162000c1e9b00 */
[----:B------:R-:W-:-:S05]  /*21d0*/  VIADD R40, R40, 0x1000 ;  /* 0x0000100028287836 */ /* 0x000fca0000000000 */
[----:B------:R-:W-:Y:S02]  /*21e0*/  ISETP.GE.AND P2, PT, R40, R45, PT ;  /* 0x0000002d2800720c */ /* 0x000fe40003f46270 */
[----:B0-----:R-:W-:Y:S01]  /*21f0*/  IADD3 R4, P3, PT, R4, 0x8000, RZ ;  /* 0x0000800004047810 */ /* 0x001fe20007f7e0ff */
[----:B------:R-:W-:-:S04]  /*2200*/  VIADD R43, R43, 0x1000 ;  /* 0x000010002b2b7836 */ /* 0x000fc80000000000 */
[----:B------:R-:W-:Y:S01]  /*2210*/  IMAD.X R5, RZ, RZ, R5, P3 ;  /* 0x000000ffff057224 */ /* 0x000fe200018e0605 */
[----:B----4-:R-:W-:-:S06]  /*2220*/  DSETP.GEU.AND P1, PT, R6, R38, PT ;  /* 0x000000260600722a */ /* 0x010fcc0003f2e000 */
[----:B------:R-:W-:Y:S02]  /*2230*/  FSEL R6, R38, R6, !P1 ;  /* 0x0000000626067208 */ /* 0x000fe40004800000 */
[----:B------:R-:W-:-:S06]  /*2240*/  FSEL R7, R39, R7, !P1 ;  /* 0x0000000727077208 */ /* 0x000fcc0004800000 */
[----:B--2---:R-:W-:-:S06]  /*2250*/  DSETP.GEU.AND P1, PT, R6, R8, PT ;  /* 0x000000080600722a */ /* 0x004fcc0003f2e000 */
[----:B------:R-:W-:Y:S02]  /*2260*/  FSEL R6, R8, R6, !P1 ;  /* 0x0000000608067208 */ /* 0x000fe40004800000 */
[----:B------:R-:W-:-:S06]  /*2270*/  FSEL R7, R9, R7, !P1 ;  /* 0x0000000709077208 */ /* 0x000fcc0004800000 */
[----:B---3--:R-:W-:-:S06]  /*2280*/  DSETP.GEU.AND P1, PT, R6, R10, PT ;  /* 0x0000000a0600722a */ /* 0x008fcc0003f2e000 */
[----:B------:R-:W-:Y:S02]  /*2290*/  FSEL R6, R10, R6, !P1 ;  /* 0x000000060a067208 */ /* 0x000fe40004800000 */
[----:B------:R-:W-:-:S06]  /*22a0*/  FSEL R7, R11, R7, !P1 ;  /* 0x000000070b077208 */ /* 0x000fcc0004800000 */
[----:B-----5:R-:W-:-:S06]  /*22b0*/  DSETP.GEU.AND P1, PT, R6, R12, PT ;  /* 0x0000000c0600722a */ /* 0x020fcc0003f2e000 */
        /* <DEDUP_REMOVED lines=39> */
.L_x_26:
[----:B------:R-:W-:Y:S05]  /*2530*/  BSYNC.RECONVERGENT B2 ;  /* 0x0000000000027941 */ /* 0x000fea0003800200 */
.L_x_25:
[----:B------:R-:W-:Y:S01]  /*2540*/  IMAD.IADD R8, R41, 0x1, -R40 ;  /* 0x0000000129087824 */ /* 0x000fe200078e0a28 */
[----:B------:R-:W-:Y:S04]  /*2550*/  BSSY.RECONVERGENT B2, `(.L_x_28) ;  /* 0x000002b000027945 */ /* 0x000fe80003800200 */
[----:B------:R-:W-:-:S13]  /*2560*/  ISETP.GT.AND P1, PT, R8, 0x400, PT ;  /* 0x000004000800780c */ /* 0x000fda0003f24270 */
[----:B------:R-:W-:Y:S05]  /*2570*/  @!P1 BRA `(.L_x_29) ;  /* 0x0000000000a09947 */ /* 0x000fea0003800000 */
        /* <DEDUP_REMOVED lines=9> */
[----:B------:R-:W5:Y:S04]  /*2610*/  LDG.E.64.CONSTANT R22, desc[UR6][R4.64+0x2000] ;  /* 0x0020000604167981 */ /* 0x000f68000c1e9b00 */
[----:B------:R0:W5:Y:S01]  /*2620*/  LDG.E.64.CONSTANT R8, desc[UR6][R4.64+0x2800] ;  /* 0x0028000604087981 */ /* 0x000162000c1e9b00 */
[----:B------:R-:W-:-:S02]  /*2630*/  VIADD R40, R40, 0x800 ;  /* 0x0000080028287836 */ /* 0x000fc40000000000 */
[----:B------:R-:W-:Y:S01]  /*2640*/  VIADD R43, R43, 0x800 ;  /* 0x000008002b2b7836 */ /* 0x000fe20000000000 */
[----:B0-----:R-:W-:-:S05]  /*2650*/  IADD3 R4, P2, PT, R4, 0x4000, RZ ;  /* 0x0000400004047810 */ /* 0x001fca0007f5e0ff */
        /* <DEDUP_REMOVED lines=22> */
[----:B------:R-:W-:Y:S01]  /*27c0*/  DSETP.GEU.AND P1, PT, R6, R8, PT ;  /* 0x000000080600722a */ /* 0x000fe20003f2e000 */
[----:B------:R-:W-:-:S05]  /*27d0*/  PLOP3.LUT P0, PT, PT, PT, PT, 0x8, 0x80 ;  /* 0x000000000080781c */ /* 0x000fca0003f0e170 */
[----:B------:R-:W-:Y:S02]  /*27e0*/  FSEL R6, R8, R6, !P1 ;  /* 0x0000000608067208 */ /* 0x000fe40004800000 */
[----:B------:R-:W-:-:S07]  /*27f0*/  FSEL R7, R9, R7, !P1 ;  /* 0x0000000709077208 */ /* 0x000fce0004800000 */
.L_x_29:
[----:B------:R-:W-:Y:S05]  /*2800*/  BSYNC.RECONVERGENT B2 ;  /* 0x0000000000027941 */ /* 0x000fea0003800200 */
.L_x_28:
[----:B------:R-:W-:-:S13]  /*2810*/  ISETP.LT.OR P0, PT, R40, R41, P0 ;  /* 0x000000292800720c */ /* 0x000fda0000701670 */
[----:B------:R-:W-:Y:S05]  /*2820*/  @!P0 BRA `(.L_x_21) ;  /* 0x0000000000448947 */ /* 0x000fea0003800000 */
[----:B------:R-:W-:Y:S01]  /*2830*/  IMAD.WIDE.U32 R2, R43, 0x8, R2 ;  /* 0x000000082b027825 */ /* 0x000fe200078e0002 */
[----:B------:R-:W2:Y:S04]  /*2840*/  LDG.E.64.CONSTANT R8, desc[UR6][R4.64+-0x800] ;  /* 0xfff8000604087981 */ /* 0x000ea8000c1e9b00 */
[----:B------:R-:W3:Y:S04]  /*2850*/  LDG.E.64.CONSTANT R10, desc[UR6][R4.64] ;  /* 0x00000006040a7981 */ /* 0x000ee8000c1e9b00 */
[----:B------:R-:W4:Y:S04]  /*2860*/  LDG.E.64.CONSTANT R2, desc[UR6][R2.64] ;  /* 0x0000000602027981 */ /* 0x000f28000c1e9b00 */
[----:B------:R-:W5:Y:S01]  /*2870*/  LDG.E.64.CONSTANT R12, desc[UR6][R4.64+0x800] ;  /* 0x00080006040c7981 */ /* 0x000f62000c1e9b00 */
        /* <DEDUP_REMOVED lines=11> */
[----:B------:R-:W-:-:S07]  /*2930*/  FSEL R7, R13, R3, !P0 ;  /* 0x000000030d077208 */ /* 0x000fce0004000000 */
.L_x_21:
[----:B------:R-:W-:Y:S05]  /*2940*/  BSYNC.RECONVERGENT B1 ;  /* 0x0000000000017941 */ /* 0x000fea0003800200 */
.L_x_19:
[----:B------:R-:W0:Y:S01]  /*2950*/  S2R R10, SR_LANEID ;  /* 0x00000000000a7919 */ /* 0x000e220000000000 */
[----:B------:R-:W-:Y:S04]  /*2960*/  SHFL.DOWN PT, R2, R6, 0x1, 0x1f ;  /* 0x08201f0006027f89 */ /* 0x000fe800000e0000 */
        /* <DEDUP_REMOVED lines=10> */
[----:B------:R-:W-:-:S02]  /*2a10*/  @!P2 MOV R7, 0x400 ;  /* 0x000004000007a802 */ /* 0x000fc40000000f00 */
        /* <DEDUP_REMOVED lines=8> */
[----:B------:R-:W-:Y:S01]  /*2aa0*/  SHFL.DOWN PT, R2, R4, 0x4, 0x1f ;  /* 0x08801f0004027f89 */ /* 0x000fe200000e0000 */
[----:B-1----:R-:W-:-:S03]  /*2ab0*/  @!P2 LEA R7, R8, R7, 0x18 ;  /* 0x000000070807a211 */ /* 0x002fc600078ec0ff */
[----:B------:R-:W0:Y:S02]  /*2ac0*/  SHFL.DOWN PT, R3, R5, 0x4, 0x1f ;  /* 0x08801f0005037f89 */ /* 0x000e2400000e0000 */
[----:B------:R-:W-:Y:S01]  /*2ad0*/  @!P2 IMAD.IADD R9, R6, 0x1, R7 ;  /* 0x000000010609a824 */ /* 0x000fe200078e0207 */
[----:B0-----:R-:W-:-:S06]  /*2ae0*/  DSETP.GEU.AND P0, PT, R4, R2, PT ;  /* 0x000000020400722a */ /* 0x001fcc0003f0e000 */
[----:B------:R-:W-:Y:S02]  /*2af0*/  @!P1 FSEL R4, R2, R4, !P0 ;  /* 0x0000000402049208 */ /* 0x000fe40004000000 */
[----:B------:R-:W-:Y:S02]  /*2b00*/  @!P1 FSEL R5, R3, R5, !P0 ;  /* 0x0000000503059208 */ /* 0x000fe40004000000 */
[----:B------:R-:W-:Y:S01]  /*2b10*/  ISETP.GT.AND P1, PT, R10, 0x17, PT ;  /* 0x000000170a00780c */ /* 0x000fe20003f24270 */
[----:B------:R-:W-:Y:S04]  /*2b20*/  SHFL.DOWN PT, R2, R4, 0x8, 0x1f ;  /* 0x09001f0004027f89 */ /* 0x000fe800000e0000 */
[----:B------:R-:W0:Y:S02]  /*2b30*/  SHFL.DOWN PT, R3, R5, 0x8, 0x1f ;  /* 0x09001f0005037f89 */ /* 0x000e2400000e0000 */
[----:B0-----:R-:W-:-:S06]  /*2b40*/  DSETP.GEU.AND P0, PT, R4, R2, PT ;  /* 0x000000020400722a */ /* 0x001fcc0003f0e000 */
[----:B------:R-:W-:Y:S02]  /*2b50*/  @!P1 FSEL R4, R2, R4, !P0 ;  /* 0x0000000402049208 */ /* 0x000fe40004000000 */
[----:B------:R-:W-:Y:S02]  /*2b60*/  @!P1 FSEL R5, R3, R5, !P0 ;  /* 0x0000000503059208 */ /* 0x000fe40004000000 */
[----:B------:R-:W-:Y:S01]  /*2b70*/  ISETP.GT.AND P1, PT, R10, 0xf, PT ;  /* 0x0000000f0a00780c */ /* 0x000fe20003f24270 */
[----:B------:R-:W-:Y:S04]  /*2b80*/  SHFL.DOWN PT, R2, R4, 0x10, 0x1f ;  /* 0x0a001f0004027f89 */ /* 0x000fe800000e0000 */
[----:B------:R-:W0:Y:S02]  /*2b90*/  SHFL.DOWN PT, R3, R5, 0x10, 0x1f ;  /* 0x0a001f0005037f89 */ /* 0x000e2400000e0000 */
[----:B0-----:R-:W-:-:S06]  /*2ba0*/  DSETP.GEU.AND P0, PT, R4, R2, PT ;  /* 0x000000020400722a */ /* 0x001fcc0003f0e000 */
[----:B------:R-:W-:Y:S02]  /*2bb0*/  FSEL R2, R2, R4, !P0 ;  /* 0x0000000402027208 */ /* 0x000fe40004000000 */
        /* <DEDUP_REMOVED lines=10> */
[----:B--2---:R-:W0:Y:S04]  /*2c60*/  LDS.128 R8, [UR4+0x10] ;  /* 0x00001004ff087984 */ /* 0x004e280008000c00 */
        /* <DEDUP_REMOVED lines=25> */
.L_x_2:
        /* <DEDUP_REMOVED lines=12> */
.L_x_32:
[----:B------:R-:W-:Y:S05]  /*2ec0*/  BSYNC.RECONVERGENT B1 ;  /* 0x0000000000017941 */ /* 0x000fea0003800200 */
.L_x_31:
        /* <DEDUP_REMOVED lines=17> */
.L_x_37:
        /* <DEDUP_REMOVED lines=12> */
.L_x_36:
[----:B------:R-:W-:Y:S05]  /*30a0*/  BSYNC.RECONVERGENT B2 ;  /* 0x0000000000027941 */ /* 0x000fea0003800200 */
.L_x_35:
        /* <DEDUP_REMOVED lines=9> */
.L_x_40:
        /* <DEDUP_REMOVED lines=74> */
.L_x_39:
[----:B------:R-:W-:Y:S05]  /*35e0*/  BSYNC.RECONVERGENT B2 ;  /* 0x0000000000027941 */ /* 0x000fea0003800200 */
.L_x_38:
        /* <DEDUP_REMOVED lines=42> */
.L_x_42:
[----:B------:R-:W-:Y:S05]  /*3890*/  BSYNC.RECONVERGENT B2 ;  /* 0x0000000000027941 */ /* 0x000fea0003800200 */
.L_x_41:
        /* <DEDUP_REMOVED lines=20> */
.L_x_34:
[----:B------:R-:W-:Y:S05]  /*39e0*/  BSYNC.RECONVERGENT B1 ;  /* 0x0000000000017941 */ /* 0x000fea0003800200 */
.L_x_33:
        /* <DEDUP_REMOVED lines=14> */
[----:B------:R-:W-:Y:S01]  /*3ad0*/  IMAD.MOV.U32 R2, RZ, RZ, R9 ;  /* 0x000000ffff027224 */ /* 0x000fe200078e0009 */
[----:B------:R-:W-:Y:S01]  /*3ae0*/  @!P2 MOV R4, 0x400 ;  /* 0x000004000004a802 */ /* 0x000fe20000000f00 */
[----:B------:R-:W-:Y:S01]  /*3af0*/  IMAD.MOV.U32 R3, RZ, RZ, R11 ;  /* 0x000000ffff037224 */ /* 0x000fe200078e000b */
[----:B------:R-:W0:Y:S01]  /*3b00*/  SHFL.DOWN PT, R7, R11, 0x2, 0x1f ;  /* 0x08401f000b077f89 */ /* 0x000e2200000e0000 */
[----:B------:R-:W-:Y:S01]  /*3b10*/  @!P2 SHF.R.U32.HI R0, RZ, 0x2, R5 ;  /* 0x00000002ff00a819 */ /* 0x000fe20000011605 */
[----:B------:R-:W1:Y:S03]  /*3b20*/  @!P2 S2R R13, SR_CgaCtaId ;  /* 0x00000000000da919 */ /* 0x000e660000008800 */
[----:B------:R-:W-:Y:S01]  /*3b30*/  @!P2 LOP3.LUT R0, R0, 0xf8, RZ, 0xc0, !PT ;  /* 0x000000f80000a812 */ /* 0x000fe200078ec0ff */
[----:B0-----:R-:W-:-:S06]  /*3b40*/  DSETP.GEU.AND P0, PT, R2, R6, PT ;  /* 0x000000060200722a */ /* 0x001fcc0003f0e000 */
[----:B------:R-:W-:Y:S02]  /*3b50*/  @!P1 FSEL R9, R6, R9, !P0 ;  /* 0x0000000906099208 */ /* 0x000fe40004000000 */
[----:B------:R-:W-:Y:S02]  /*3b60*/  @!P1 FSEL R11, R7, R11, !P0 ;  /* 0x0000000b070b9208 */ /* 0x000fe40004000000 */
[----:B------:R-:W-:Y:S01]  /*3b70*/  ISETP.GT.AND P1, PT, R8, 0x1b, PT ;  /* 0x0000001b0800780c */ /* 0x000fe20003f24270 */
[----:B------:R-:W-:Y:S01]  /*3b80*/  SHFL.DOWN PT, R2, R9, 0x4, 0x1f ;  /* 0x08801f0009027f89 */ /* 0x000fe200000e0000 */
[----:B------:R-:W-:Y:S01]  /*3b90*/  IMAD.MOV.U32 R6, RZ, RZ, R9 ;  /* 0x000000ffff067224 */ /* 0x000fe200078e0009 */
[----:B-1----:R-:W-:Y:S01]  /*3ba0*/  @!P2 LEA R13, R13, R4, 0x18 ;  /* 0x000000040d0da211 */ /* 0x002fe200078ec0ff */
[----:B------:R-:W-:Y:S01]  /*3bb0*/  IMAD.MOV.U32 R7, RZ, RZ, R11 ;  /* 0x000000ffff077224 */ /* 0x000fe200078e000b */
[----:B------:R-:W0:Y:S03]  /*3bc0*/  SHFL.DOWN PT, R3, R11, 0x4, 0x1f ;  /* 0x08801f000b037f89 */ /* 0x000e2600000e0000 */
[----:B------:R-:W-:-:S02]  /*3bd0*/  @!P2 IMAD.IADD R13, R0, 0x1, R13 ;  /* 0x00000001000da824 */ /* 0x000fc400078e020d */
[----:B0-----:R-:W-:-:S06]  /*3be0*/  DSETP.GEU.AND P0, PT, R6, R2, PT ;  /* 0x000000020600722a */ /* 0x001fcc0003f0e000 */
[----:B------:R-:W-:Y:S02]  /*3bf0*/  @!P1 FSEL R9, R2, R9, !P0 ;  /* 0x0000000902099208 */ /* 0x000fe40004000000 */
[----:B------:R-:W-:Y:S02]  /*3c00*/  @!P1 FSEL R11, R3, R11, !P0 ;  /* 0x0000000b030b9208 */ /* 0x000fe40004000000 */
[----:B------:R-:W-:Y:S01]  /*3c10*/  ISETP.GT.AND P1, PT, R8, 0x17, PT ;  /* 0x000000170800780c */ /* 0x000fe20003f24270 */
[----:B------:R-:W-:Y:S01]  /*3c20*/  SHFL.DOWN PT, R2, R9, 0x8, 0x1f ;  /* 0x09001f0009027f89 */ /* 0x000fe200000e0000 */
[----:B------:R-:W-:Y:S02]  /*3c30*/  IMAD.MOV.U32 R6, RZ, RZ, R9 ;  /* 0x000000ffff067224 */ /* 0x000fe400078e0009 */
[----:B------:R-:W-:Y:S01]  /*3c40*/  IMAD.MOV.U32 R7, RZ, RZ, R11 ;  /* 0x000000ffff077224 */ /* 0x000fe200078e000b */
[----:B------:R-:W0:Y:S05]  /*3c50*/  SHFL.DOWN PT, R3, R11, 0x8, 0x1f ;  /* 0x09001f000b037f89 */ /* 0x000e2a00000e0000 */
        /* <DEDUP_REMOVED lines=20> */
[----:B------:R-:W0:Y:S04]  /*3da0*/  LDS.128 R8, [UR4+0x10] ;  /* 0x00001004ff087984 */ /* 0x000e280008000c00 */
[----:B-1----:R-:W1:Y:S01]  /*3db0*/  LDS.128 R12, [UR4+0x20] ;  /* 0x00002004ff0c7984 */ /* 0x002e620008000c00 */
        /* <DEDUP_REMOVED lines=24> */
.L_x_43:
        /* <DEDUP_REMOVED lines=20> */
[----:B------:R-:W0:Y:S05]  /*4080*/  SHFL.DOWN PT, R7, R0, 0x2, R11 ;  /* 0x0840000000077989 */ /* 0x000e2a00000e000b */
[----:B0-----:R-:W-:-:S06]  /*4090*/  DSETP.GEU.AND P0, PT, R2, R6, PT ;  /* 0x000000060200722a */ /* 0x001fcc0003f0e000 */
[----:B------:R-:W-:Y:S01]  /*40a0*/  @!P1 FSEL R9, R6, R9, !P0 ;  /* 0x0000000906099208 */ /* 0x000fe20004000000 */
[----:B------:R-:W-:Y:S01]  /*40b0*/  VIADD R6, R8, 0x4 ;  /* 0x0000000408067836 */ /* 0x000fe20000000000 */
[----:B------:R-:W-:-:S03]  /*40c0*/  @!P1 FSEL R0, R7, R0, !P0 ;  /* 0x0000000007009208 */ /* 0x000fc60004000000 */
[----:B------:R-:W-:Y:S01]  /*40d0*/  SHFL.DOWN PT, R2, R9, 0x4, R11 ;  /* 0x0880000009027989 */ /* 0x000fe200000e000b */
[----:B------:R-:W-:Y:S01]  /*40e0*/  ISETP.GT.AND P1, PT, R6, R11, PT ;  /* 0x0000000b0600720c */ /* 0x000fe20003f24270 */
[----:B------:R-:W-:Y:S02]  /*40f0*/  IMAD.MOV.U32 R6, RZ, RZ, R9 ;  /* 0x000000ffff067224 */ /* 0x000fe400078e0009 */
[----:B------:R-:W0:Y:S01]  /*4100*/  SHFL.DOWN PT, R3, R0, 0x4, R11 ;  /* 0x0880000000037989 */ /* 0x000e2200000e000b */
[----:B------:R-:W-:-:S06]  /*4110*/  IMAD.MOV.U32 R7, RZ, RZ, R0 ;  /* 0x000000ffff077224 */ /* 0x000fcc00078e0000 */
[----:B0-----:R-:W-:Y:S01]  /*4120*/  DSETP.GEU.AND P0, PT, R6, R2, PT ;  /* 0x000000020600722a */ /* 0x001fe20003f0e000 */
[----:B------:R-:W-:-:S05]  /*4130*/  VIADD R6, R8, 0x8 ;  /* 0x0000000808067836 */ /* 0x000fca0000000000 */
        /* <DEDUP_REMOVED lines=15> */
[----:B------:R-:W-:Y:S02]  /*4230*/  IMAD.MOV.U32 R6, RZ, RZ, R9 ;  /* 0x000000ffff067224 */ /* 0x000fe400078e0009 */
[----:B------:R-:W-:Y:S01]  /*4240*/  IMAD.MOV.U32 R7, RZ, RZ, R0 ;  /* 0x000000ffff077224 */ /* 0x000fe200078e0000 */
[----:B------:R-:W0:Y:S05]  /*4250*/  SHFL.DOWN PT, R3, R0, 0x10, R11 ;  /* 0x0a00000000037989 */ /* 0x000e2a00000e000b */
[----:B0-----:R-:W-:Y:S01]  /*4260*/  DSETP.GEU.AND P1, PT, R6, R2, PT ;  /* 0x000000020600722a */ /* 0x001fe20003f2e000 */
[----:B------:R-:W-:-:S02]  /*4270*/  @!P0 MOV R7, 0x400 ;  /* 0x0000040000078802 */ /* 0x000fc40000000f00 */
[----:B------:R-:W-:Y:S02]  /*4280*/  @!P0 SHF.R.U32.HI R6, RZ, 0x2, R5 ;  /* 0x00000002ff068819 */ /* 0x000fe40000011605 */
[----:B-1----:R-:W-:Y:S02]  /*4290*/  @!P0 LEA R7, R10, R7, 0x18 ;  /* 0x000000070a078211 */ /* 0x002fe400078ec0ff */
[----:B------:R-:W-:Y:S02]  /*42a0*/  @!P0 LOP3.LUT R6, R6, 0xf8, RZ, 0xc0, !PT ;  /* 0x000000f806068812 */ /* 0x000fe400078ec0ff */
[----:B------:R-:W-:Y:S02]  /*42b0*/  @!P2 FSEL R9, R2, R9, !P1 ;  /* 0x000000090209a208 */ /* 0x000fe40004800000 */
[----:B------:R-:W-:Y:S01]  /*42c0*/  @!P2 FSEL R0, R3, R0, !P1 ;  /* 0x000000000300a208 */ /* 0x000fe20004800000 */
[----:B------:R-:W-:Y:S02]  /*42d0*/  @!P0 IMAD.IADD R3, R6, 0x1, R7 ;  /* 0x0000000106038824 */ /* 0x000fe400078e0207 */
[----:B------:R-:W-:-:S02]  /*42e0*/  IMAD.MOV.U32 R6, RZ, RZ, R9 ;  /* 0x000000ffff067224 */ /* 0x000fc400078e0009 */
[----:B------:R-:W-:-:S05]  /*42f0*/  IMAD.MOV.U32 R7, RZ, RZ, R0 ;  /* 0x000000ffff077224 */ /* 0x000fca00078e0000 */
[----:B------:R1:W-:Y:S01]  /*4300*/  @!P0 STS.64 [R3+0x8], R6 ;  /* 0x0000080603008388 */ /* 0x0003e20000000a00 */
[----:B------:R-:W-:Y:S01]  /*4310*/  BAR.SYNC.DEFER_BLOCKING 0x0 ;  /* 0x0000000000007b1d */ /* 0x000fe20000010000 */
[----:B------:R-:W-:-:S13]  /*4320*/  ISETP.NE.AND P0, PT, R5, RZ, PT ;  /* 0x000000ff0500720c */ /* 0x000fda0003f05270 */
[----:B-1----:R-:W-:Y:S05]  /*4330*/  @P0 BRA `(.L_x_17) ;  /* 0x0000001800340947 */ /* 0x002fea0003800000 */
[----:B------:R-:W0:Y:S01]  /*4340*/  S2UR UR5, SR_CgaCtaId ;  /* 0x00000000000579c3 */ /* 0x000e220000008800 */
[----:B------:R-:W-:Y:S01]  /*4350*/  UMOV UR4, 0x400 ;  /* 0x0000040000047882 */ /* 0x000fe20000000000 */
[C---:B------:R-:W-:Y:S02]  /*4360*/  ISETP.GT.AND P3, PT, R4.reuse, 0x20, PT ;  /* 0x000000200400780c */ /* 0x040fe40003f64270 */
        /* <DEDUP_REMOVED lines=10> */
[----:B------:R-:W-:Y:S01]  /*4410*/  ISETP.GT.AND P1, PT, R4, 0x60, PT ;  /* 0x000000600400780c */ /* 0x000fe20003f24270 */
[----:B------:R-:W-:Y:S02]  /*4420*/  IMAD.MOV.U32 R2, RZ, RZ, R6 ;  /* 0x000000ffff027224 */ /* 0x000fe400078e0006 */
        /* <DEDUP_REMOVED lines=29> */
.L_x_30:
[----:B------:R-:W0:Y:S01]  /*4600*/  S2R R41, SR_TID.X ;  /* 0x0000000000297919 */ /* 0x000e220000002100 */
[----:B------:R-:W0:Y:S02]  /*4610*/  LDC.64 R6, c[0x0][0x380] ;  /* 0x0000e000ff067b82 */ /* 0x000e240000000a00 */
[----:B0-----:R-:W-:-:S05]  /*4620*/  IMAD.WIDE.U32 R6, R41, 0x8, R6 ;  /* 0x0000000829067825 */ /* 0x001fca00078e0006 */
[----:B------:R-:W2:Y:S04]  /*4630*/  LDG.E.64.CONSTANT R20, desc[UR6][R6.64] ;  /* 0x0000000606147981 */ /* 0x000ea8000c1e9b00 */
[----:B------:R-:W2:Y:S04]  /*4640*/  LDG.E.64.CONSTANT R2, desc[UR6][R6.64+0x800] ;  /* 0x0008000606027981 */ /* 0x000ea8000c1e9b00 */
[----:B------:R-:W3:Y:S04]  /*4650*/  LDG.E.64.CONSTANT R8, desc[UR6][R6.64+0x1000] ;  /* 0x0010000606087981 */ /* 0x000ee8000c1e9b00 */
[----:B------:R-:W4:Y:S04]  /*4660*/  LDG.E.64.CONSTANT R10, desc[UR6][R6.64+0x1800] ;  /* 0x00180006060a7981 */ /* 0x000f28000c1e9b00 */
[----:B------:R-:W5:Y:S04]  /*4670*/  LDG.E.64.CONSTANT R12, desc[UR6][R6.64+0x2000] ;  /* 0x00200006060c7981 */ /* 0x000f68000c1e9b00 */
[----:B------:R-:W5:Y:S04]  /*4680*/  LDG.E.64.CONSTANT R14, desc[UR6][R6.64+0x2800] ;  /* 0x00280006060e7981 */ /* 0x000f68000c1e9b00 */
[----:B------:R-:W5:Y:S04]  /*4690*/  LDG.E.64.CONSTANT R16, desc[UR6][R6.64+0x3000] ;  /* 0x0030000606107981 */ /* 0x000f68000c1e9b00 */
[----:B------:R-:W5:Y:S01]  /*46a0*/  LDG.E.64.CONSTANT R18, desc[UR6][R6.64+0x3800] ;  /* 0x0038000606127981 */ /* 0x000f62000c1e9b00 */
[----:B------:R-:W-:Y:S01]  /*46b0*/  ISETP.GE.U32.AND P1, PT, R4, 0x1000, PT ;  /* 0x000010000400780c */ /* 0x000fe20003f26070 */
[----:B------:R-:W-:Y:S01]  /*46c0*/  IMAD.MOV.U32 R45, RZ, RZ, 0x800 ;  /* 0x00000800ff2d7424 */ /* 0x000fe200078e00ff */
[----:B--2---:R-:W-:-:S06]  /*46d0*/  DSETP.GEU.AND P0, PT, R20, R2, PT ;  /* 0x000000021400722a */ /* 0x004fcc0003f0e000 */
        /* <DEDUP_REMOVED lines=21> */
[----:B------:R-:W0:Y:S01]  /*4830*/  LDC R24, c[0x0][0x390] ;  /* 0x0000e400ff187b82 */ /* 0x000e220000000800 */
[----:B------:R-:W-:Y:S02]  /*4840*/  VIADD R0, R4, 0xfffff800 ;  /* 0xfffff80004007836 */ /* 0x000fe40000000000 */
[----:B------:R-:W-:-:S07]  /*4850*/  IMAD.MOV.U32 R45, RZ, RZ, 0x800 ;  /* 0x00000800ff2d7424 */ /* 0x000fce00078e00ff */
.L_x_46:
[----:B------:R-:W-:-:S05]  /*4860*/  IMAD.WIDE R4, R45, 0x8, R6 ;  /* 0x000000082d047825 */ /* 0x000fca00078e0206 */
[----:B------:R-:W2:Y:S04]  /*4870*/  LDG.E.64.CONSTANT R10, desc[UR6][R4.64] ;  /* 0x00000006040a7981 */ /* 0x000ea8000c1e9b00 */
[----:B------:R-:W3:Y:S04]  /*4880*/  LDG.E.64.CONSTANT R12, desc[UR6][R4.64+0x800] ;  /* 0x00080006040c7981 */ /* 0x000ee8000c1e9b00 */
[----:B------:R-:W4:Y:S04]  /*4890*/  LDG.E.64.CONSTANT R14, desc[UR6][R4.64+0x1000] ;  /* 0x00100006040e7981 */ /* 0x000f28000c1e9b00 */
[----:B------:R-:W5:Y:S04]  /*48a0*/  LDG.E.64.CONSTANT R16, desc[UR6][R4.64+0x1800] ;  /* 0x0018000604107981 */ /* 0x000f68000c1e9b00 */
[----:B------:R-:W5:Y:S04]  /*48b0*/  LDG.E.64.CONSTANT R18, desc[UR6][R4.64+0x2000] ;  /* 0x0020000604127981 */ /* 0x000f68000c1e9b00 */
[----:B------:R-:W5:Y:S04]  /*48c0*/  LDG.E.64.CONSTANT R20, desc[UR6][R4.64+0x2800] ;  /* 0x0028000604147981 */ /* 0x000f68000c1e9b00 */
[----:B------:R-:W5:Y:S04]  /*48d0*/  LDG.E.64.CONSTANT R22, desc[UR6][R4.64+0x3000] ;  /* 0x0030000604167981 */ /* 0x000f68000c1e9b00 */
[----:B------:R0:W5:Y:S02]  /*48e0*/  LDG.E.64.CONSTANT R8, desc[UR6][R4.64+0x3800] ;  /* 0x0038000604087981 */ /* 0x000164000c1e9b00 */
[----:B0-----:R-:W-:-:S04]  /*48f0*/  IMAD.MOV.U32 R4, RZ, RZ, R24 ;  /* 0x000000ffff047224 */ /* 0x001fc800078e0018 */
[----:B------:R-:W-:-:S05]  /*4900*/  IMAD.IADD R5, R4, 0x1, -R45 ;  /* 0x0000000104057824 */ /* 0x000fca00078e0a2d */
[----:B------:R-:W-:Y:S01]  /*4910*/  ISETP.GE.AND P1, PT, R5, 0x800, PT ;  /* 0x000008000500780c */ /* 0x000fe20003f26270 */
        /* <DEDUP_REMOVED lines=25> */
[----:B------:R-:W-:-:S05]  /*4ab0*/  VIADD R45, R45, 0x800 ;  /* 0x000008002d2d7836 */ /* 0x000fca0000000000 */
[----:B------:R-:W-:-:S13]  /*4ac0*/  ISETP.GT.AND P0, PT, R45, R0, PT ;  /* 0x000000002d00720c */ /* 0x000fda0003f04270 */
[----:B------:R-:W-:Y:S05]  /*4ad0*/  @!P0 BRA `(.L_x_46) ;  /* 0xfffffffc00608947 */ /* 0x000fea000383ffff */
.L_x_44:
[----:B------:R-:W-:-:S13]  /*4ae0*/  ISETP.GE.AND P0, PT, R45, R4, PT ;  /* 0x000000042d00720c */ /* 0x000fda0003f06270 */
[----:B------:R-:W-:Y:S05]  /*4af0*/  @P0 BRA `(.L_x_45) ;  /* 0x0000000800fc0947 */ /* 0x000fea0003800000 */
[----:B------:R-:W-:Y:S01]  /*4b00*/  IMAD.IADD R0, R4, 0x1, -R45 ;  /* 0x0000000104007824 */ /* 0x000fe200078e0a2d */
[----:B------:R-:W-:Y:S04]  /*4b10*/  BSSY.RECONVERGENT B1, `(.L_x_45) ;  /* 0x00000bd000017945 */ /* 0x000fe80003800200 */
[----:B------:R-:W-:-:S13]  /*4b20*/  ISETP.GE.AND P0, PT, R41, R0, PT ;  /* 0x000000002900720c */ /* 0x000fda0003f06270 */
[----:B------:R-:W-:Y:S05]  /*4b30*/  @P0 BRA `(.L_x_47) ;  /* 0x0000000800e80947 */ /* 0x000fea0003800000 */
[----:B------:R-:W-:Y:S01]  /*4b40*/  LOP3.LUT R5, RZ, R41, RZ, 0x33, !PT ;  /* 0x00000029ff057212 */ /* 0x000fe200078e33ff */
[----:B------:R-:W-:Y:S01]  /*4b50*/  BSSY.RECONVERGENT B2, `(.L_x_48) ;  /* 0x0000017000027945 */ /* 0x000fe20003800200 */
[----:B------:R-:W-:Y:S02]  /*4b60*/  IMAD.MOV.U32 R43, RZ, RZ, R41 ;  /* 0x000000ffff2b7224 */ /* 0x000fe400078e0029 */
[----:B------:R-:W-:-:S04]  /*4b70*/  IADD3 R4, PT, PT, -R45, R4, R5 ;  /* 0x000000042d047210 */ /* 0x000fc80007ffe105 */
[C---:B------:R-:W-:Y:S02]  /*4b80*/  LOP3.LUT R5, R4.reuse, 0x300, RZ, 0xc0, !PT ;  /* 0x0000030004057812 */ /* 0x040fe400078ec0ff */
[----:B------:R-:W-:Y:S02]  /*4b90*/  ISETP.GE.U32.AND P2, PT, R4, 0x300, PT ;  /* 0x000003000400780c */ /* 0x000fe40003f46070 */
[----:B------:R-:W-:-:S13]  /*4ba0*/  ISETP.NE.AND P0, PT, R5, 0x300, PT ;  /* 0x000003000500780c */ /* 0x000fda0003f05270 */
[----:B------:R-:W-:Y:S05]  /*4bb0*/  @!P0 BRA `(.L_x_49) ;  /* 0x0000000000408947 */ /* 0x000fea0003800000 */
[----:B------:R-:W0:Y:S01]  /*4bc0*/  LDC.64 R6, c[0x0][0x380] ;  /* 0x0000e000ff067b82 */ /* 0x000e220000000a00 */
[----:B------:R-:W-:Y:S01]  /*4bd0*/  LEA.HI R4, R4, 0x1, RZ, 0x18 ;  /* 0x0000000104047811 */ /* 0x000fe200078fc0ff */
[----:B------:R-:W-:Y:S02]  /*4be0*/  IMAD.IADD R9, R41, 0x1, R45 ;  /* 0x0000000129097824 */ /* 0x000fe400078e022d */
[----:B------:R-:W-:Y:S01]  /*4bf0*/  IMAD.MOV.U32 R43, RZ, RZ, R41 ;  /* 0x000000ffff2b7224 */ /* 0x000fe200078e0029 */
[----:B------:R-:W-:-:S05]  /*4c00*/  LOP3.LUT R4, R4, 0x3, RZ, 0xc0, !PT ;  /* 0x0000000304047812 */ /* 0x000fca00078ec0ff */
[----:B------:R-:W-:-:S07]  /*4c10*/  IMAD.MOV R8, RZ, RZ, -R4 ;  /* 0x000000ffff087224 */ /* 0x000fce00078e0a04 */
.L_x_50:
[----:B0-----:R-:W-:-:S06]  /*4c20*/  IMAD.WIDE.U32 R4, R9, 0x8, R6 ;  /* 0x0000000809047825 */ /* 0x001fcc00078e0006 */
        /* <DEDUP_REMOVED lines=9> */
.L_x_49:
[----:B------:R-:W-:Y:S05]  /*4cc0*/  BSYNC.RECONVERGENT B2 ;  /* 0x0000000000027941 */ /* 0x000fea0003800200 */
.L_x_48:
[----:B------:R-:W-:Y:S05]  /*4cd0*/  @!P2 BRA `(.L_x_47) ;  /* 0x000000080080a947 */ /* 0x000fea0003800000 */
[----:B------:R-:W0:Y:S01]  /*4ce0*/  LDCU.64 UR4, c[0x0][0x380] ;  /* 0x00007000ff0477ac */ /* 0x000e220008000a00 */
[----:B------:R-:W-:Y:S01]  /*4cf0*/  IMAD.IADD R7, R0, 0x1, -R43 ;  /* 0x0000000100077824 */ /* 0x000fe200078e0a2b */
[C---:B------:R-:W-:Y:S01]  /*4d00*/  IADD3 R5, P0, PT, R43.reuse, R45, RZ ;  /* 0x0000002d2b057210 */ /* 0x040fe20007f1e0ff */
[----:B------:R-:W-:Y:S01]  /*4d10*/  BSSY.RECONVERGENT B2, `(.L_x_51) ;  /* 0x000005a000027945 */ /* 0x000fe20003800200 */
[----:B------:R-:W-:Y:S02]  /*4d20*/  IMAD.IADD R45, R43, 0x1, R45 ;  /* 0x000000012b2d7824 */ /* 0x000fe400078e022d */
        /* <DEDUP_REMOVED lines=8> */
[----:B------:R-:W0:Y:S01]  /*4db0*/  LDC.64 R6, c[0x0][0x380] ;  /* 0x0000e000ff067b82 */ /* 0x000e220000000a00 */
[----:B------:R-:W-:Y:S01]  /*4dc0*/  PLOP3.LUT P0, PT, PT, PT, PT, 0x8, 0x80 ;  /* 0x000000000080781c */ /* 0x000fe20003f0e170 */
[----:B------:R-:W-:-:S12]  /*4dd0*/  VIADD R40, R0, 0xfffff400 ;  /* 0xfffff40000287836 */ /* 0x000fd80000000000 */
.L_x_53:
[C---:B0-----:R-:W-:Y:S01]  /*4de0*/  IMAD.WIDE.U32 R38, R45.reuse, 0x8, R6 ;  /* 0x000000082d267825 */ /* 0x041fe200078e0006 */
        /* <DEDUP_REMOVED lines=76> */
.L_x_52:
[----:B------:R-:W-:Y:S05]  /*52b0*/  BSYNC.RECONVERGENT B2 ;  /* 0x0000000000027941 */ /* 0x000fea0003800200 */
.L_x_51:
[----:B------:R-:W-:Y:S01]  /*52c0*/  IMAD.IADD R6, R0, 0x1, -R43 ;  /* 0x0000000100067824 */ /* 0x000fe200078e0a2b */
[----:B------:R-:W-:Y:S04]  /*52d0*/  BSSY.RECONVERGENT B2, `(.L_x_54) ;  /* 0x000002c000027945 */ /* 0x000fe80003800200 */
[----:B------:R-:W-:-:S13]  /*52e0*/  ISETP.GT.AND P1, PT, R6, 0x400, PT ;  /* 0x000004000600780c */ /* 0x000fda0003f24270 */
[----:B------:R-:W-:Y:S05]  /*52f0*/  @!P1 BRA `(.L_x_55) ;  /* 0x0000000000a49947 */ /* 0x000fea0003800000 */
[----:B------:R-:W0:Y:S01]  /*5300*/  LDC.64 R16, c[0x0][0x380] ;  /* 0x0000e000ff107b82 */ /* 0x000e220000000a00 */
[----:B------:R-:W2:Y:S04]  /*5310*/  LDG.E.64.CONSTANT R10, desc[UR6][R4.64+-0x800] ;  /* 0xfff80006040a7981 */ /* 0x000ea8000c1e9b00 */
[----:B------:R-:W3:Y:S01]  /*5320*/  LDG.E.64.CONSTANT R12, desc[UR6][R4.64] ;  /* 0x00000006040c7981 */ /* 0x000ee2000c1e9b00 */
[----:B------:R-:W-:-:S03]  /*5330*/  VIADD R7, R45, 0x400 ;  /* 0x000004002d077836 */ /* 0x000fc60000000000 */
[----:B------:R-:W4:Y:S04]  /*5340*/  LDG.E.64.CONSTANT R14, desc[UR6][R4.64+0x800] ;  /* 0x00080006040e7981 */ /* 0x000f28000c1e9b00 */
[----:B------:R-:W5:Y:S04]  /*5350*/  LDG.E.64.CONSTANT R18, desc[UR6][R4.64+0x1800] ;  /* 0x0018000604127981 */ /* 0x000f68000c1e9b00 */
[----:B------:R-:W5:Y:S01]  /*5360*/  LDG.E.64.CONSTANT R20, desc[UR6][R4.64+0x2000] ;  /* 0x0020000604147981 */ /* 0x000f62000c1e9b00 */
[----:B0-----:R-:W-:-:S06]  /*5370*/  IMAD.WIDE.U32 R8, R45, 0x8, R16 ;  /* 0x000000082d087825 */ /* 0x001fcc00078e0010 */
[----:B------:R-:W2:Y:S01]  /*5380*/  LDG.E.64.CONSTANT R8, desc[UR6][R8.64] ;  /* 0x0000000608087981 */ /* 0x000ea2000c1e9b00 */
[----:B------:R-:W-:-:S03]  /*5390*/  IMAD.WIDE.U32 R16, R7, 0x8, R16 ;  /* 0x0000000807107825 */ /* 0x000fc600078e0010 */
[----:B------:R0:W5:Y:S04]  /*53a0*/  LDG.E.64.CONSTANT R6, desc[UR6][R4.64+0x2800] ;  /* 0x0028000604067981 */ /* 0x000168000c1e9b00 */
[----:B------:R-:W5:Y:S01]  /*53b0*/  LDG.E.64.CONSTANT R16, desc[UR6][R16.64] ;  /* 0x0000000610107981 */ /* 0x000f62000c1e9b00 */
[----:B------:R-:W-:Y:S01]  /*53c0*/  VIADD R43, R43, 0x800 ;  /* 0x000008002b2b7836 */ /* 0x000fe20000000000 */
[----:B0-----:R-:W-:Y:S01]  /*53d0*/  IADD3 R4, P2, PT, R4, 0x4000, RZ ;  /* 0x0000400004047810 */ /* 0x001fe20007f5e0ff */
[----:B------:R-:W-:-:S04]  /*53e0*/  VIADD R45, R45, 0x800 ;  /* 0x000008002d2d7836 */ /* 0x000fc80000000000 */
[----:B------:R-:W-:Y:S01]  /*53f0*/  IMAD.X R5, RZ, RZ, R5, P2 ;  /* 0x000000ffff057224 */ /* 0x000fe200010e0605 */
        /* <DEDUP_REMOVED lines=25> */
.L_x_55:
[----:B------:R-:W-:Y:S05]  /*5590*/  BSYNC.RECONVERGENT B2 ;  /* 0x0000000000027941 */ /* 0x000fea0003800200 */
.L_x_54:
[----:B------:R-:W-:-:S13]  /*55a0*/  ISETP.LT.OR P0, PT, R43, R0, P0 ;  /* 0x000000002b00720c */ /* 0x000fda0000701670 */
[----:B------:R-:W-:Y:S05]  /*55b0*/  @!P0 BRA `(.L_x_47) ;  /* 0x0000000000488947 */ /* 0x000fea0003800000 */
[----:B------:R-:W0:Y:S01]  /*55c0*/  LDC.64 R6, c[0x0][0x380] ;  /* 0x0000e000ff067b82 */ /* 0x000e220000000a00 */
[----:B------:R-:W2:Y:S04]  /*55d0*/  LDG.E.64.CONSTANT R8, desc[UR6][R4.64+-0x800] ;  /* 0xfff8000604087981 */ /* 0x000ea8000c1e9b00 */
[----:B------:R-:W3:Y:S04]  /*55e0*/  LDG.E.64.CONSTANT R10, desc[UR6][R4.64] ;  /* 0x00000006040a7981 */ /* 0x000ee8000c1e9b00 */
[----:B------:R-:W4:Y:S01]  /*55f0*/  LDG.E.64.CONSTANT R12, desc[UR6][R4.64+0x800] ;  /* 0x00080006040c7981 */ /* 0x000f22000c1e9b00 */
[----:B0-----:R-:W-:-:S06]  /*5600*/  IMAD.WIDE.U32 R6, R45, 0x8, R6 ;  /* 0x000000082d067825 */ /* 0x001fcc00078e0006 */
[----:B------:R-:W5:Y:S02]  /*5610*/  LDG.E.64.CONSTANT R6, desc[UR6][R6.64] ;  /* 0x0000000606067981 */ /* 0x000f64000c1e9b00 */
[----:B-----5:R-:W-:-:S06]  /*5620*/  DSETP.GEU.AND P0, PT, R2, R6, PT ;  /* 0x000000060200722a */ /* 0x020fcc0003f0e000 */
        /* <DEDUP_REMOVED lines=10> */
[----:B------:R-:W-:-:S07]  /*56d0*/  FSEL R3, R13, R3, !P0 ;  /* 0x000000030d037208 */ /* 0x000fce0004000000 */
.L_x_47:
[----:B------:R-:W-:Y:S05]  /*56e0*/  BSYNC.RECONVERGENT B1 ;  /* 0x0000000000017941 */ /* 0x000fea0003800200 */
.L_x_45:
        /* <DEDUP_REMOVED lines=54> */
[----:B------:R-:W1:Y:S01]  /*5a50*/  S2UR UR5, SR_CgaCtaId ;  /* 0x00000000000579c3 */ /* 0x000e620000008800 */
[----:B------:R-:W-:Y:S02]  /*5a60*/  UMOV UR4, 0x400 ;  /* 0x0000040000047882 */ /* 0x000fe40000000000 */
[----:B-1----:R-:W-:-:S09]  /*5a70*/  ULEA UR4, UR5, UR4, 0x18 ;  /* 0x0000000405047291 */ /* 0x002fd2000f8ec0ff */
[----:B0-----:R-:W0:Y:S04]  /*5a80*/  LDS.128 R8, [UR4+0x10] ;  /* 0x00001004ff087984 */ /* 0x001e280008000c00 */
        /* <DEDUP_REMOVED lines=23> */
[----:B------:R-:W-:-:S07]  /*5c00*/  FSEL R7, R3, R5, !P1 ;  /* 0x0000000503077208 */ /* 0x000fce0004800000 */
.L_x_17:
[----:B------:R-:W-:Y:S05]  /*5c10*/  BSYNC.RECONVERGENT B0 ;  /* 0x0000000000007941 */ /* 0x000fea0003800200 */
.L_x_1:
[----:B------:R-:W-:Y:S05]  /*5c20*/  @P0 EXIT ;  /* 0x000000000000094d */ /* 0x000fea0003800000 */
[----:B------:R-:W4:Y:S01]  /*5c30*/  LDCU.64 UR8, c[0x0][0x398] ;  /* 0x00007300ff0877ac */ /* 0x000f220008000a00 */
[----:B---3--:R-:W3:Y:S01]  /*5c40*/  LDC.64 R4, c[0x0][0x388] ;  /* 0x0000e200ff047b82 */ /* 0x008ee20000000a00 */
[----:B------:R-:W0:Y:S01]  /*5c50*/  LDCU.64 UR4, c[0x0][0x398] ;  /* 0x00007300ff0477ac */ /* 0x000e220008000a00 */
[----:B----4-:R-:W-:-:S06]  /*5c60*/  DSETP.GT.AND P0, PT, R6, UR8, PT ;  /* 0x0000000806007e2a */ /* 0x010fcc000bf04000 */
[----:B012---:R-:W-:Y:S02]  /*5c70*/  FSEL R2, R6, UR4, P0 ;  /* 0x0000000406027c08 */ /* 0x007fe40008000000 */
[----:B------:R-:W-:-:S05]  /*5c80*/  FSEL R3, R7, UR5, P0 ;  /* 0x0000000507037c08 */ /* 0x000fca0008000000 */
[----:B---3--:R-:W-:Y:S01]  /*5c90*/  STG.E.64 desc[UR6][R4.64], R2 ;  /* 0x0000000204007986 */ /* 0x008fe2000c101b06 */
[----:B------:R-:W-:Y:S05]  /*5ca0*/  EXIT ;  /* 0x000000000000794d */ /* 0x000fea0003800000 */
.L_x_56:
[----:B------:R-:W-:-:S00]  /*5cb0*/  BRA `(.L_x_56) ;  /* 0xfffffffc00fc7947 */ /* 0x000fc0000383ffff */
[----:B------:R-:W-:-:S00]  /*5cc0*/  NOP ;  /* 0x0000000000007918 */ /* 0x000fc00000000000 */
        /* <DEDUP_REMOVED lines=11> */
.L_x_238:


//--------------------- .text._ZN3cub18CUB_300001_SM_10006detail6reduce18DeviceReduceKernelINS2_10policy_hubIdyN4cuda3__47maximumIdEEE10Policy1000EN6thrust24THRUST_300001_SM_1000_NS12zip_iteratorINS5_3std3__45tupleIJNSC_10device_ptrIdEESI_EEEEEyS8_d12max_abs_diffEEvT0_PT3_T1_NS0_13GridEvenShareISP_EET2_T4_ --------------------------
	.section	.text._ZN3cub18CUB_300001_SM_10006detail6reduce18DeviceReduceKernelINS2_10policy_hubIdyN4cuda3__47maximumIdEEE10Policy1000EN6thrust24THRUST_300001_SM_1000_NS12zip_iteratorINS5_3std3__45tupleIJNSC_10device_ptrIdEESI_EEEEEyS8_d12max_abs_diffEEvT0_PT3_T1_NS0_13GridEvenShareISP_EET2_T4_,"ax",@progbits
	.align	128
        .global         _ZN3cub18CUB_300001_SM_10006detail6reduce18DeviceReduceKernelINS2_10policy_hubIdyN4cuda3__47maximumIdEEE10Policy1000EN6thrust24THRUST_300001_SM_1000_NS12zip_iteratorINS5_3std3__45tupleIJNSC_10device_ptrIdEESI_EEEEEyS8_d12max_abs_diffEEvT0_PT3_T1_NS0_13GridEvenShareISP_EET2_T4_
        .type           _ZN3cub18CUB_300001_SM_10006detail6reduce18DeviceReduceKernelINS2_10policy_hubIdyN4cuda3__47maximumIdEEE10Policy1000EN6thrust24THRUST_300001_SM_1000_NS12zip_iteratorINS5_3std3__45tupleIJNSC_10device_ptrIdEESI_EEEEEyS8_d12max_abs_diffEEvT0_PT3_T1_NS0_13GridEvenShareISP_EET2_T4_,@function
        .size           _ZN3cub18CUB_300001_SM_10006detail6reduce18DeviceReduceKernelINS2_10policy_hubIdyN4cuda3__47maximumIdEEE10Policy1000EN6thrust24THRUST_300001_SM_1000_NS12zip_iteratorINS5_3std3__45tupleIJNSC_10device_ptrIdEESI_EEEEEyS8_d12max_abs_diffEEvT0_PT3_T1_NS0_13GridEvenShareISP_EET2_T4_,(.L_x_239 - _ZN3cub18CUB_300001_SM_10006detail6reduce18DeviceReduceKernelINS2_10policy_hubIdyN4cuda3__47maximumIdEEE10Policy1000EN6thrust24THRUST_300001_SM_1000_NS12zip_iteratorINS5_3std3__45tupleIJNSC_10device_ptrIdEESI_EEEEEyS8_d12max_abs_diffEEvT0_PT3_T1_NS0_13GridEvenShareISP_EET2_T4_)
        .other          _ZN3cub18CUB_300001_SM_10006detail6reduce18DeviceReduceKernelINS2_10policy_hubIdyN4cuda3__47maximumIdEEE10Policy1000EN6thrust24THRUST_300001_SM_1000_NS12zip_iteratorINS5_3std3__45tupleIJNSC_10device_ptrIdEESI_EEEEEyS8_d12max_abs_diffEEvT0_PT3_T1_NS0_13GridEvenShareISP_EET2_T4_,@"STO_CUDA_ENTRY STV_DEFAULT"
_ZN3cub18CUB_300001_SM_10006detail6reduce18DeviceReduceKernelINS2_10policy_hubIdyN4cuda3__47maximumIdEEE10Policy1000EN6thrust24THRUST_300001_SM_1000_NS12zip_iteratorINS5_3std3__45tupleIJNSC_10device_ptrIdEESI_EEEEEyS8_d12max_abs_diffEEvT0_PT3_T1_NS0_13GridEvenShareISP_EET2_T4_:
.text._ZN3cub18CUB_300001_SM_10006detail6reduce18DeviceReduceKernelINS2_10policy_hubIdyN4cuda3__47maximumIdEEE10Policy1000EN6thrust24THRUST_300001_SM_1000_NS12zip_iteratorINS5_3std3__45tupleIJNSC_10device_ptrIdEESI_EEEEEyS8_d12max_abs_diffEEvT0_PT3_T1_NS0_13GridEvenShareISP_EET2_T4_:
[----:B------:R-:W-:Y:S08]  /*0000*/  LDC R1, c[0x0][0x37c] ;  /* 0x0000df00ff017b82 */ /* 0x000ff00000000800 */
[----:B------:R-:W0:Y:S01]  /*0010*/  S2UR UR17, SR_CTAID.X ;  /* 0x00000000001179c3 */ /* 0x000e220000002500 */
[----:B------:R-:W1:Y:S01]  /*0020*/  LDCU.64 UR6, c[0x0][0x3c0] ;  /* 0x00007800ff0677ac */ /* 0x000e620008000a00 */
[----:B------:R-:W-:Y:S01]  /*0030*/  BSSY.RECONVERGENT B0, `(.L_x_57) ;  /* 0x000041e000007945 */ /* 0x000fe20003800200 */
[----:B------:R-:W2:Y:S01]  /*0040*/  LDCU UR15, c[0x0][0x3c8] ;  /* 0x00007900ff0f77ac */ /* 0x000ea20008000800 */
[----:B------:R-:W3:Y:S01]  /*0050*/  LDCU.64 UR18, c[0x0][0x358] ;  /* 0x00006b00ff1277ac */ /* 0x000ee20008000a00 */
[----:B--2---:R-:W-:-:S02]  /*0060*/  USHF.L.U32 UR5, UR15, 0xb, URZ ;  /* 0x0000000b0f057899 */ /* 0x004fc400080006ff */
[----:B0-----:R-:W-:Y:S02]  /*0070*/  USHF.L.U32 UR12, UR17, 0xb, URZ ;  /* 0x0000000b110c7899 */ /* 0x001fe400080006ff */
[----:B------:R-:W-:Y:S02]  /*0080*/  USHF.R.S32.HI UR4, URZ, 0x1f, UR5 ;  /* 0x0000001fff047899 */ /* 0x000fe40008011405 */
[----:B-1----:R-:W-:-:S04]  /*0090*/  UIADD3 UR13, UP0, UPT, -UR12, UR6, URZ ;  /* 0x000000060c0d7290 */ /* 0x002fc8000ff1e1ff */
[----:B------:R-:W-:Y:S02]  /*00a0*/  UIADD3.X UR14, UPT, UPT, UR7, -0x1, URZ, UP0, !UPT ;  /* 0xffffffff070e7890 */ /* 0x000fe400087fe4ff */
[----:B------:R-:W-:-:S04]  /*00b0*/  UISETP.GT.U32.AND UP0, UPT, UR13, 0x7ff, UPT ;  /* 0x000007ff0d00788c */ /* 0x000fc8000bf04070 */
[----:B------:R-:W-:-:S09]  /*00c0*/  UISETP.GT.U32.AND.EX UP0, UPT, UR14, URZ, UPT, UP0 ;  /* 0x000000ff0e00728c */ /* 0x000fd2000bf04100 */
[----:B---3--:R-:W-:Y:S05]  /*00d0*/  BRA.U UP0, `(.L_x_58) ;  /* 0x0000001d00cc7547 */ /* 0x008fea000b800000 */
[----:B------:R-:W0:Y:S01]  /*00e0*/  S2R R0, SR_TID.X ;  /* 0x0000000000007919 */ /* 0x000e220000002100 */
[----:B------:R-:W-:Y:S01]  /*00f0*/  UIADD3 UR7, UPT, UPT, -UR12, UR6, URZ ;  /* 0x000000060c077290 */ /* 0x000fe2000fffe1ff */
[----:B------:R-:W-:Y:S01]  /*0100*/  BSSY.RECONVERGENT B1, `(.L_x_59) ;  /* 0x000000f000017945 */ /* 0x000fe20003800200 */
[----:B------:R-:W-:-:S04]  /*0110*/  CS2R R12, SRZ ;  /* 0x00000000000c7805 */ /* 0x000fc8000001ff00 */
[----:B0-----:R-:W-:Y:S01]  /*0120*/  ISETP.GE.AND P0, PT, R0, UR7, PT ;  /* 0x0000000700007c0c */ /* 0x001fe2000bf06270 */
[----:B------:R-:W-:-:S12]  /*0130*/  IMAD.MOV.U32 R26, RZ, RZ, R0 ;  /* 0x000000ffff1a7224 */ /* 0x000fd800078e0000 */
[----:B------:R-:W-:Y:S05]  /*0140*/  @P0 BRA `(.L_x_60) ;  /* 0x0000000000280947 */ /* 0x000fea0003800000 */
[----:B------:R-:W0:Y:S01]  /*0150*/  LDC.64 R2, c[0x0][0x380] ;  /* 0x0000e000ff027b82 */ /* 0x000e220000000a00 */
[----:B------:R-:W-:-:S07]  /*0160*/  VIADD R7, R0, UR12 ;  /* 0x0000000c00077c36 */ /* 0x000fce0008000000 */
[----:B------:R-:W1:Y:S01]  /*0170*/  LDC.64 R4, c[0x0][0x388] ;  /* 0x0000e200ff047b82 */ /* 0x000e620000000a00 */
[----:B0-----:R-:W-:-:S06]  /*0180*/  IMAD.WIDE.U32 R2, R7, 0x8, R2 ;  /* 0x0000000807027825 */ /* 0x001fcc00078e0002 */
[----:B------:R-:W2:Y:S01]  /*0190*/  LDG.E.64 R2, desc[UR18][R2.64] ;  /* 0x0000001202027981 */ /* 0x000ea2000c1e1b00 */
[----:B-1----:R-:W-:-:S06]  /*01a0*/  IMAD.WIDE.U32 R4, R7, 0x8, R4 ;  /* 0x0000000807047825 */ /* 0x002fcc00078e0004 */
[----:B------:R-:W2:Y:S01]  /*01b0*/  LDG.E.64 R4, desc[UR18][R4.64] ;  /* 0x0000001204047981 */ /* 0x000ea2000c1e1b00 */
[----:B------:R-:W-:Y:S01]  /*01c0*/  VIADD R26, R0, 0x100 ;  /* 0x00000100001a7836 */ /* 0x000fe20000000000 */
[----:B--2---:R-:W-:-:S08]  /*01d0*/  DADD R12, R2, -R4 ;  /* 0x00000000020c7229 */ /* 0x004fd00000000804 */
[----:B------:R-:W-:-:S11]  /*01e0*/  DADD R12, -RZ, |R12| ;  /* 0x00000000ff0c7229 */ /* 0x000fd6000000050c */
.L_x_60:
[----:B------:R-:W-:Y:S05]  /*01f0*/  BSYNC.RECONVERGENT B1 ;  /* 0x0000000000017941 */ /* 0x000fea0003800200 */
.L_x_59:
[----:B------:R-:W-:Y:S01]  /*0200*/  ISETP.GE.AND P0, PT, R26, UR7, PT ;  /* 0x000000071a007c0c */ /* 0x000fe2000bf06270 */
[----:B------:R-:W-:-:S12]  /*0210*/  BSSY.RECONVERGENT B1, `(.L_x_61) ;  /* 0x000011c000017945 */ /* 0x000fd80003800200 */
[----:B------:R-:W-:Y:S05]  /*0220*/  @P0 BRA `(.L_x_62) ;  /* 0x0000001000680947 */ /* 0x000fea0003800000 */
[----:B------:R-:W-:Y:S01]  /*0230*/  IMAD.U32 R3, RZ, RZ, UR12 ;  /* 0x0000000cff037e24 */ /* 0x000fe2000f8e00ff */
[----:B------:R-:W-:Y:S01]  /*0240*/  LOP3.LUT R2, RZ, R26, RZ, 0x33, !PT ;  /* 0x0000001aff027212 */ /* 0x000fe200078e33ff */
[----:B------:R-:W-:Y:S03]  /*0250*/  BSSY.RECONVERGENT B2, `(.L_x_63) ;  /* 0x000008c000027945 */ /* 0x000fe60003800200 */
[----:B------:R-:W-:-:S04]  /*0260*/  IADD3 R2, PT, PT, -R3, UR6, R2 ;  /* 0x0000000603027c10 */ /* 0x000fc8000fffe102 */
[C---:B------:R-:W-:Y:S02]  /*0270*/  ISETP.GE.U32.AND P1, PT, R2.reuse, 0xf00, PT ;  /* 0x00000f000200780c */ /* 0x040fe40003f26070 */
[----:B------:R-:W-:-:S04]  /*0280*/  LEA.HI R3, R2, 0x1, RZ, 0x18 ;  /* 0x0000000102037811 */ /* 0x000fc800078fc0ff */
[----:B------:R-:W-:-:S04]  /*0290*/  LOP3.LUT R4, R3, 0xf, RZ, 0xc0, !PT ;  /* 0x0000000f03047812 */ /* 0x000fc800078ec0ff */
[----:B------:R-:W-:-:S03]  /*02a0*/  ISETP.NE.AND P0, PT, R4, RZ, PT ;  /* 0x000000ff0400720c */ /* 0x000fc60003f05270 */
[----:B------:R-:W-:Y:S10]  /*02b0*/  @!P1 BRA `(.L_x_64) ;  /* 0x0000000800149947 */ /* 0x000ff40003800000 */
[----:B------:R-:W0:Y:S01]  /*02c0*/  LDCU.128 UR8, c[0x0][0x380] ;  /* 0x00007000ff0877ac */ /* 0x000e220008000c00 */
[----:B------:R-:W-:Y:S01]  /*02d0*/  IMAD.WIDE.U32 R6, R26, 0x8, RZ ;  /* 0x000000081a067825 */ /* 0x000fe200078e00ff */
[----:B------:R-:W-:Y:S01]  /*02e0*/  LOP3.LUT R2, R3, 0x1fffff0, RZ, 0xc0, !PT ;  /* 0x01fffff003027812 */ /* 0x000fe200078ec0ff */
[----:B------:R-:W-:-:S04]  /*02f0*/  UIMAD.WIDE.U32 UR4, UR17, 0x4000, URZ ;  /* 0x00004000110478a5 */ /* 0x000fc8000f8e00ff */
[----:B------:R-:W-:Y:S02]  /*0300*/  IMAD.MOV R2, RZ, RZ, -R2 ;  /* 0x000000ffff027224 */ /* 0x000fe400078e0a02 */
[----:B------:R-:W-:Y:S02]  /*0310*/  LOP3.LUT R10, R6, UR4, RZ, 0xfc, !PT ;  /* 0x00000004060a7c12 */ /* 0x000fe4000f8efcff */
[----:B------:R-:W-:Y:S02]  /*0320*/  LOP3.LUT R11, R7, UR5, RZ, 0xfc, !PT ;  /* 0x00000005070b7c12 */ /* 0x000fe4000f8efcff */
[----:B------:R-:W-:-:S04]  /*0330*/  IADD3 R10, P1, PT, R10, 0x4000, RZ ;  /* 0x000040000a0a7810 */ /* 0x000fc80007f3e0ff */
[C---:B0-----:R-:W-:Y:S01]  /*0340*/  IADD3 R6, P2, PT, R10.reuse, UR8, RZ ;  /* 0x000000080a067c10 */ /* 0x041fe2000ff5e0ff */
[----:B------:R-:W-:Y:S01]  /*0350*/  IMAD.X R11, RZ, RZ, R11, P1 ;  /* 0x000000ffff0b7224 */ /* 0x000fe200008e060b */
[----:B------:R-:W-:-:S04]  /*0360*/  IADD3 R10, P3, PT, R10, UR10, RZ ;  /* 0x0000000a0a0a7c10 */ /* 0x000fc8000ff7e0ff */
[C---:B------:R-:W-:Y:S02]  /*0370*/  IADD3.X R7, PT, PT, R11.reuse, UR9, RZ, P2, !PT ;  /* 0x000000090b077c10 */ /* 0x040fe400097fe4ff */
[----:B------:R-:W-:-:S07]  /*0380*/  IADD3.X R11, PT, PT, R11, UR11, RZ, P3, !PT ;  /* 0x0000000b0b0b7c10 */ /* 0x000fce0009ffe4ff */
.L_x_65:
[----:B------:R-:W2:Y:S04]  /*0390*/  LDG.E.64 R8, desc[UR18][R6.64+-0x4000] ;  /* 0xffc0001206087981 */ /* 0x000ea8000c1e1b00 */
[----:B------:R-:W2:Y:S04]  /*03a0*/  LDG.E.64 R20, desc[UR18][R10.64+-0x4000] ;  /* 0xffc000120a147981 */ /* 0x000ea8000c1e1b00 */
[----:B------:R-:W3:Y:S04]  /*03b0*/  LDG.E.64 R22, desc[UR18][R6.64+-0x3800] ;  /* 0xffc8001206167981 */ /* 0x000ee8000c1e1b00 */
[----:B------:R-:W3:Y:S04]  /*03c0*/  LDG.E.64 R14, desc[UR18][R10.64+-0x3800] ;  /* 0xffc800120a0e7981 */ /* 0x000ee8000c1e1b00 */
[----:B------:R-:W4:Y:S04]  /*03d0*/  LDG.E.64 R18, desc[UR18][R6.64+-0x3000] ;  /* 0xffd0001206127981 */ /* 0x000f28000c1e1b00 */
[----:B------:R-:W4:Y:S04]  /*03e0*/  LDG.E.64 R16, desc[UR18][R10.64+-0x3000] ;  /* 0xffd000120a107981 */ /* 0x000f28000c1e1b00 */
[----:B------:R-:W5:Y:S01]  /*03f0*/  LDG.E.64 R24, desc[UR18][R6.64+-0x2800] ;  /* 0xffd8001206187981 */ /* 0x000f62000c1e1b00 */
[----:B--2---:R-:W-:-:S03]  /*0400*/  DADD R8, R8, -R20 ;  /* 0x0000000008087229 */ /* 0x004fc60000000814 */
[----:B------:R-:W5:Y:S05]  /*0410*/  LDG.E.64 R20, desc[UR18][R10.64+-0x2800] ;  /* 0xffd800120a147981 */ /* 0x000f6a000c1e1b00 */
[--C-:B------:R-:W-:Y:S02]  /*0420*/  DSETP.GEU.AND P1, PT, R12, |R8|.reuse, PT ;  /* 0x400000080c00722a */ /* 0x100fe40003f2e000 */
[----:B------:R-:W-:Y:S02]  /*0430*/  DADD R8, -RZ, |R8| ;  /* 0x00000000ff087229 */ /* 0x000fe40000000508 */
[----:B---3--:R-:W-:Y:S01]  /*0440*/  DADD R14, R22, -R14 ;  /* 0x00000000160e7229 */ /* 0x008fe2000000080e */
[----:B------:R-:W2:Y:S07]  /*0450*/  LDG.E.64 R22, desc[UR18][R6.64+-0x2000] ;  /* 0xffe0001206167981 */ /* 0x000eae000c1e1b00 */
[----:B------:R-:W-:-:S02]  /*0460*/  FSEL R12, R8, R12, !P1 ;  /* 0x0000000c080c7208 */ /* 0x000fc40004800000 */
[----:B------:R-:W-:Y:S02]  /*0470*/  FSEL R13, R9, R13, !P1 ;  /* 0x0000000d090d7208 */ /* 0x000fe40004800000 */
[----:B------:R-:W2:Y:S04]  /*0480*/  LDG.E.64 R8, desc[UR18][R10.64+-0x2000] ;  /* 0xffe000120a087981 */ /* 0x000ea8000c1e1b00 */
[--C-:B------:R-:W-:Y:S02]  /*0490*/  DSETP.GEU.AND P1, PT, R12, |R14|.reuse, PT ;  /* 0x4000000e0c00722a */ /* 0x100fe40003f2e000 */
[----:B------:R-:W-:Y:S02]  /*04a0*/  DADD R14, -RZ, |R14| ;  /* 0x00000000ff0e7229 */ /* 0x000fe4000000050e */
[----:B----4-:R-:W-:Y:S01]  /*04b0*/  DADD R16, R18, -R16 ;  /* 0x0000000012107229 */ /* 0x010fe20000000810 */
[----:B------:R-:W3:Y:S07]  /*04c0*/  LDG.E.64 R18, desc[UR18][R6.64+-0x1800] ;  /* 0xffe8001206127981 */ /* 0x000eee000c1e1b00 */
[----:B------:R-:W-:-:S02]  /*04d0*/  FSEL R14, R14, R12, !P1 ;  /* 0x0000000c0e0e7208 */ /* 0x000fc40004800000 */
[----:B------:R-:W-:Y:S02]  /*04e0*/  FSEL R15, R15, R13, !P1 ;  /* 0x0000000d0f0f7208 */ /* 0x000fe40004800000 */
[----:B------:R-:W3:Y:S04]  /*04f0*/  LDG.E.64 R12, desc[UR18][R10.64+-0x1800] ;  /* 0xffe800120a0c7981 */ /* 0x000ee8000c1e1b00 */
[--C-:B------:R-:W-:Y:S02]  /*0500*/  DSETP.GEU.AND P1, PT, R14, |R16|.reuse, PT ;  /* 0x400000100e00722a */ /* 0x100fe40003f2e000 */
[----:B------:R-:W-:-:S10]  /*0510*/  DADD R16, -RZ, |R16| ;  /* 0x00000000ff107229 */ /* 0x000fd40000000510 */
[----:B------:R-:W-:Y:S02]  /*0520*/  FSEL R14, R16, R14, !P1 ;  /* 0x0000000e100e7208 */ /* 0x000fe40004800000 */
[----:B------:R-:W-:Y:S02]  /*0530*/  FSEL R15, R17, R15, !P1 ;  /* 0x0000000f110f7208 */ /* 0x000fe40004800000 */
[----:B------:R-:W4:Y:S01]  /*0540*/  LDG.E.64 R16, desc[UR18][R10.64+-0x1000] ;  /* 0xfff000120a107981 */ /* 0x000f22000c1e1b00 */
[----:B-----5:R-:W-:-:S03]  /*0550*/  DADD R20, R24, -R20 ;  /* 0x0000000018147229 */ /* 0x020fc60000000814 */
[----:B------:R-:W4:Y:S05]  /*0560*/  LDG.E.64 R24, desc[UR18][R6.64+-0x1000] ;  /* 0xfff0001206187981 */ /* 0x000f2a000c1e1b00 */
[--C-:B------:R-:W-:Y:S02]  /*0570*/  DSETP.GEU.AND P1, PT, R14, |R20|.reuse, PT ;  /* 0x400000140e00722a */ /* 0x100fe40003f2e000 */
[----:B------:R-:W-:Y:S02]  /*0580*/  DADD R20, -RZ, |R20| ;  /* 0x00000000ff147229 */ /* 0x000fe40000000514 */
[----:B--2---:R-:W-:-:S08]  /*0590*/  DADD R22, R22, -R8 ;  /* 0x0000000016167229 */ /* 0x004fd00000000808 */
[----:B------:R-:W-:Y:S02]  /*05a0*/  FSEL R8, R20, R14, !P1 ;  /* 0x0000000e14087208 */ /* 0x000fe40004800000 */
[----:B------:R-:W-:Y:S02]  /*05b0*/  FSEL R9, R21, R15, !P1 ;  /* 0x0000000f15097208 */ /* 0x000fe40004800000 */
[----:B------:R-:W2:Y:S01]  /*05c0*/  LDG.E.64 R20, desc[UR18][R10.64+-0x800] ;  /* 0xfff800120a147981 */ /* 0x000ea2000c1e1b00 */
[----:B------:R-:W-:-:S03]  /*05d0*/  DADD R14, -RZ, |R22| ;  /* 0x00000000ff0e7229 */ /* 0x000fc60000000516 */
[----:B------:R-:W-:Y:S01]  /*05e0*/  DSETP.GEU.AND P1, PT, R8, |R22|, PT ;  /* 0x400000160800722a */ /* 0x000fe20003f2e000 */
[----:B------:R-:W2:Y:S06]  /*05f0*/  LDG.E.64 R22, desc[UR18][R6.64+-0x800] ;  /* 0xfff8001206167981 */ /* 0x000eac000c1e1b00 */
[----:B------:R-:W-:Y:S01]  /*0600*/  FSEL R8, R14, R8, !P1 ;  /* 0x000000080e087208 */ /* 0x000fe20004800000 */
[----:B---3--:R-:W-:Y:S01]  /*0610*/  DADD R12, R18, -R12 ;  /* 0x00000000120c7229 */ /* 0x008fe2000000080c */
[----:B------:R-:W-:Y:S01]  /*0620*/  FSEL R9, R15, R9, !P1 ;  /* 0x000000090f097208 */ /* 0x000fe20004800000 */
[----:B------:R-:W3:Y:S04]  /*0630*/  LDG.E.64 R18, desc[UR18][R6.64] ;  /* 0x0000001206127981 */ /* 0x000ee8000c1e1b00 */
[----:B------:R-:W3:Y:S02]  /*0640*/  LDG.E.64 R14, desc[UR18][R10.64] ;  /* 0x000000120a0e7981 */ /* 0x000ee4000c1e1b00 */
[----:B------:R-:W-:-:S02]  /*0650*/  DSETP.GEU.AND P1, PT, R8, |R12|, PT ;  /* 0x4000000c0800722a */ /* 0x000fc40003f2e000 */
[----:B------:R-:W-:-:S10]  /*0660*/  DADD R12, -RZ, |R12| ;  /* 0x00000000ff0c7229 */ /* 0x000fd4000000050c */
[----:B------:R-:W-:Y:S02]  /*0670*/  FSEL R8, R12, R8, !P1 ;  /* 0x000000080c087208 */ /* 0x000fe40004800000 */
[----:B------:R-:W-:Y:S02]  /*0680*/  FSEL R9, R13, R9, !P1 ;  /* 0x000000090d097208 */ /* 0x000fe40004800000 */
[----:B------:R-:W5:Y:S01]  /*0690*/  LDG.E.64 R12, desc[UR18][R10.64+0x800] ;  /* 0x000800120a0c7981 */ /* 0x000f62000c1e1b00 */
[----:B----4-:R-:W-:-:S03]  /*06a0*/  DADD R16, R24, -R16 ;  /* 0x0000000018107229 */ /* 0x010fc60000000810 */
[----:B------:R-:W5:Y:S05]  /*06b0*/  LDG.E.64 R24, desc[UR18][R6.64+0x800] ;  /* 0x0008001206187981 */ /* 0x000f6a000c1e1b00 */
[--C-:B------:R-:W-:Y:S02]  /*06c0*/  DSETP.GEU.AND P1, PT, R8, |R16|.reuse, PT ;  /* 0x400000100800722a */ /* 0x100fe40003f2e000 */
[----:B------:R-:W-:-:S10]  /*06d0*/  DADD R16, -RZ, |R16| ;  /* 0x00000000ff107229 */ /* 0x000fd40000000510 */
[----:B------:R-:W-:Y:S02]  /*06e0*/  FSEL R8, R16, R8, !P1 ;  /* 0x0000000810087208 */ /* 0x000fe40004800000 */
[----:B------:R-:W-:Y:S01]  /*06f0*/  FSEL R9, R17, R9, !P1 ;  /* 0x0000000911097208 */ /* 0x000fe20004800000 */
[----:B--2---:R-:W-:Y:S01]  /*0700*/  DADD R20, R22, -R20 ;  /* 0x0000000016147229 */ /* 0x004fe20000000814 */
[----:B------:R-:W2:Y:S07]  /*0710*/  LDG.E.64 R22, desc[UR18][R6.64+0x1000] ;  /* 0x0010001206167981 */ /* 0x000eae000c1e1b00 */
[----:B------:R-:W-:-:S02]  /*0720*/  DADD R16, -RZ, |R20| ;  /* 0x00000000ff107229 */ /* 0x000fc40000000514 */
[----:B------:R-:W-:Y:S01]  /*0730*/  DSETP.GEU.AND P1, PT, R8, |R20|, PT ;  /* 0x400000140800722a */ /* 0x000fe20003f2e000 */
[----:B------:R-:W2:Y:S01]  /*0740*/  LDG.E.64 R20, desc[UR18][R10.64+0x1000] ;  /* 0x001000120a147981 */ /* 0x000ea2000c1e1b00 */
[----:B---3--:R-:W-:-:S03]  /*0750*/  DADD R14, R18, -R14 ;  /* 0x00000000120e7229 */ /* 0x008fc6000000080e */
[----:B------:R-:W3:Y:S03]  /*0760*/  LDG.E.64 R18, desc[UR18][R10.64+0x1800] ;  /* 0x001800120a127981 */ /* 0x000ee6000c1e1b00 */
[----:B------:R-:W-:Y:S02]  /*0770*/  FSEL R8, R16, R8, !P1 ;  /* 0x0000000810087208 */ /* 0x000fe40004800000 */
[----:B------:R-:W-:Y:S02]  /*0780*/  FSEL R9, R17, R9, !P1 ;  /* 0x0000000911097208 */ /* 0x000fe40004800000 */
[----:B------:R-:W3:Y:S04]  /*0790*/  LDG.E.64 R16, desc[UR18][R6.64+0x1800] ;  /* 0x0018001206107981 */ /* 0x000ee8000c1e1b00 */
[----:B------:R-:W-:-:S02]  /*07a0*/  DSETP.GEU.AND P1, PT, R8, |R14|, PT ;  /* 0x4000000e0800722a */ /* 0x000fc40003f2e000 */
[----:B------:R-:W-:-:S10]  /*07b0*/  DADD R14, -RZ, |R14| ;  /* 0x00000000ff0e7229 */ /* 0x000fd4000000050e */
[----:B------:R-:W-:Y:S02]  /*07c0*/  FSEL R8, R14, R8, !P1 ;  /* 0x000000080e087208 */ /* 0x000fe40004800000 */
[----:B------:R-:W-:Y:S02]  /*07d0*/  FSEL R9, R15, R9, !P1 ;  /* 0x000000090f097208 */ /* 0x000fe40004800000 */
[----:B------:R-:W4:Y:S01]  /*07e0*/  LDG.E.64 R14, desc[UR18][R6.64+0x2000] ;  /* 0x00200012060e7981 */ /* 0x000f22000c1e1b00 */
[----:B-----5:R-:W-:-:S03]  /*07f0*/  DADD R12, R24, -R12 ;  /* 0x00000000180c7229 */ /* 0x020fc6000000080c */
[----:B------:R-:W4:Y:S05]  /*0800*/  LDG.E.64 R24, desc[UR18][R10.64+0x2000] ;  /* 0x002000120a187981 */ /* 0x000f2a000c1e1b00 */
        /* <DEDUP_REMOVED lines=12> */
[----:B------:R-:W-:Y:S01]  /*08d0*/  FSEL R9, R13, R9, !P1 ;  /* 0x000000090d097208 */ /* 0x000fe20004800000 */
[----:B------:R-:W-:-:S05]  /*08e0*/  DADD R12, -RZ, |R16| ;  /* 0x00000000ff0c7229 */ /* 0x000fca0000000510 */
[----:B------:R-:W-:Y:S01]  /*08f0*/  DSETP.GEU.AND P1, PT, R8, |R16|, PT ;  /* 0x400000100800722a */ /* 0x000fe20003f2e000 */
[----:B------:R-:W3:Y:S05]  /*0900*/  LDG.E.64 R16, desc[UR18][R6.64+0x3000] ;  /* 0x0030001206107981 */ /* 0x000eea000c1e1b00 */
[----:B------:R-:W-:Y:S02]  /*0910*/  FSEL R8, R12, R8, !P1 ;  /* 0x000000080c087208 */ /* 0x000fe40004800000 */
[----:B------:R-:W-:Y:S02]  /*0920*/  FSEL R9, R13, R9, !P1 ;  /* 0x000000090d097208 */ /* 0x000fe40004800000 */
[----:B------:R0:W5:Y:S01]  /*0930*/  LDG.E.64 R12, desc[UR18][R6.64+0x3800] ;  /* 0x00380012060c7981 */ /* 0x000162000c1e1b00 */
[----:B----4-:R-:W-:-:S03]  /*0940*/  DADD R24, R14, -R24 ;  /* 0x000000000e187229 */ /* 0x010fc60000000818 */
[----:B------:R1:W5:Y:S05]  /*0950*/  LDG.E.64 R14, desc[UR18][R10.64+0x3800] ;  /* 0x003800120a0e7981 */ /* 0x00036a000c1e1b00 */
[--C-:B------:R-:W-:Y:S02]  /*0960*/  DSETP.GEU.AND P1, PT, R8, |R24|.reuse, PT ;  /* 0x400000180800722a */ /* 0x100fe40003f2e000 */
[----:B------:R-:W-:-:S10]  /*0970*/  DADD R24, -RZ, |R24| ;  /* 0x00000000ff187229 */ /* 0x000fd40000000518 */
[----:B------:R-:W-:Y:S02]  /*0980*/  FSEL R8, R24, R8, !P1 ;  /* 0x0000000818087208 */ /* 0x000fe40004800000 */
[----:B------:R-:W-:Y:S01]  /*0990*/  FSEL R9, R25, R9, !P1 ;  /* 0x0000000919097208 */ /* 0x000fe20004800000 */
[----:B------:R-:W-:Y:S01]  /*09a0*/  VIADD R2, R2, 0x10 ;  /* 0x0000001002027836 */ /* 0x000fe20000000000 */
[----:B--2---:R-:W-:-:S08]  /*09b0*/  DADD R20, R20, -R22 ;  /* 0x0000000014147229 */ /* 0x004fd00000000816 */
[--C-:B------:R-:W-:Y:S02]  /*09c0*/  DADD R22, -RZ, |R20|.reuse ;  /* 0x00000000ff167229 */ /* 0x100fe40000000514 */
[----:B------:R-:W-:Y:S02]  /*09d0*/  DSETP.GEU.AND P1, PT, R8, |R20|, PT ;  /* 0x400000140800722a */ /* 0x000fe40003f2e000 */
[----:B---3--:R-:W-:-:S06]  /*09e0*/  DADD R16, R16, -R18 ;  /* 0x0000000010107229 */ /* 0x008fcc0000000812 */
[----:B------:R-:W-:Y:S02]  /*09f0*/  FSEL R8, R22, R8, !P1 ;  /* 0x0000000816087208 */ /* 0x000fe40004800000 */
[----:B------:R-:W-:Y:S01]  /*0a00*/  FSEL R9, R23, R9, !P1 ;  /* 0x0000000917097208 */ /* 0x000fe20004800000 */
[----:B------:R-:W-:-:S05]  /*0a10*/  DADD R18, -RZ, |R16| ;  /* 0x00000000ff127229 */ /* 0x000fca0000000510 */
[----:B------:R-:W-:Y:S01]  /*0a20*/  DSETP.GEU.AND P1, PT, R8, |R16|, PT ;  /* 0x400000100800722a */ /* 0x000fe20003f2e000 */
[----:B------:R-:W-:-:S05]  /*0a30*/  ISETP.NE.AND P2, PT, R2, RZ, PT ;  /* 0x000000ff0200720c */ /* 0x000fca0003f45270 */
[----:B------:R-:W-:Y:S02]  /*0a40*/  FSEL R8, R18, R8, !P1 ;  /* 0x0000000812087208 */ /* 0x000fe40004800000 */
[----:B------:R-:W-:Y:S02]  /*0a50*/  FSEL R9, R19, R9, !P1 ;  /* 0x0000000913097208 */ /* 0x000fe40004800000 */
[----:B0-----:R-:W-:Y:S02]  /*0a60*/  IADD3 R6, P3, PT, R6, 0x8000, RZ ;  /* 0x0000800006067810 */ /* 0x001fe40007f7e0ff */
[----:B-1----:R-:W-:Y:S01]  /*0a70*/  IADD3 R10, P4, PT, R10, 0x8000, RZ ;  /* 0x000080000a0a7810 */ /* 0x002fe20007f9e0ff */
[----:B------:R-:W-:Y:S02]  /*0a80*/  VIADD R26, R26, 0x1000 ;  /* 0x000010001a1a7836 */ /* 0x000fe40000000000 */
[----:B------:R-:W-:Y:S02]  /*0a90*/  IMAD.X R7, RZ, RZ, R7, P3 ;  /* 0x000000ffff077224 */ /* 0x000fe400018e0607 */
[----:B------:R-:W-:Y:S01]  /*0aa0*/  IMAD.X R11, RZ, RZ, R11, P4 ;  /* 0x000000ffff0b7224 */ /* 0x000fe200020e060b */
[----:B-----5:R-:W-:-:S08]  /*0ab0*/  DADD R12, R12, -R14 ;  /* 0x000000000c0c7229 */ /* 0x020fd0000000080e */
[--C-:B------:R-:W-:Y:S02]  /*0ac0*/  DADD R14, -RZ, |R12|.reuse ;  /* 0x00000000ff0e7229 */ /* 0x100fe4000000050c */
[----:B------:R-:W-:-:S08]  /*0ad0*/  DSETP.GEU.AND P1, PT, R8, |R12|, PT ;  /* 0x4000000c0800722a */ /* 0x000fd00003f2e000 */
[----:B------:R-:W-:Y:S02]  /*0ae0*/  FSEL R12, R14, R8, !P1 ;  /* 0x000000080e0c7208 */ /* 0x000fe40004800000 */
[----:B------:R-:W-:Y:S01]  /*0af0*/  FSEL R13, R15, R9, !P1 ;  /* 0x000000090f0d7208 */ /* 0x000fe20004800000 */
[----:B------:R-:W-:Y:S06]  /*0b00*/  @P2 BRA `(.L_x_65) ;  /* 0xfffffff800202947 */ /* 0x000fec000383ffff */
.L_x_64:
[----:B------:R-:W-:Y:S05]  /*0b10*/  BSYNC.RECONVERGENT B2 ;  /* 0x0000000000027941 */ /* 0x000fea0003800200 */
.L_x_63:
[----:B------:R-:W-:Y:S05]  /*0b20*/  @!P0 BRA `(.L_x_62) ;  /* 0x0000000800288947 */ /* 0x000fea0003800000 */
[----:B------:R-:W-:Y:S01]  /*0b30*/  ISETP.GE.U32.AND P1, PT, R4, 0x8, PT ;  /* 0x000000080400780c */ /* 0x000fe20003f26070 */
[----:B------:R-:W-:Y:S01]  /*0b40*/  BSSY.RECONVERGENT B2, `(.L_x_66) ;  /* 0x0000046000027945 */ /* 0x000fe20003800200 */
[----:B------:R-:W-:-:S04]  /*0b50*/  LOP3.LUT R2, R3, 0x7, RZ, 0xc0, !PT ;  /* 0x0000000703027812 */ /* 0x000fc800078ec0ff */
[----:B------:R-:W-:-:S07]  /*0b60*/  ISETP.NE.AND P0, PT, R2, RZ, PT ;  /* 0x000000ff0200720c */ /* 0x000fce0003f05270 */
[----:B------:R-:W-:Y:S06]  /*0b70*/  @!P1 BRA `(.L_x_67) ;  /* 0x0000000400089947 */ /* 0x000fec0003800000 */
[----:B------:R-:W0:Y:S01]  /*0b80*/  LDCU.128 UR8, c[0x0][0x380] ;  /* 0x00007000ff0877ac */ /* 0x000e220008000c00 */
[----:B------:R-:W-:-:S04]  /*0b90*/  IADD3 R4, P1, PT, R26, UR12, RZ ;  /* 0x0000000c1a047c10 */ /* 0x000fc8000ff3e0ff */
[----:B------:R-:W-:Y:S01]  /*0ba0*/  LEA.HI.X.SX32 R5, R26, RZ, 0x1, P1 ;  /* 0x000000ff1a057211 */ /* 0x000fe200008f0eff */
[----:B------:R-:W-:-:S03]  /*0bb0*/  IMAD.SHL.U32 R28, R4, 0x8, RZ ;  /* 0x00000008041c7824 */ /* 0x000fc600078e00ff */
[----:B------:R-:W-:Y:S02]  /*0bc0*/  SHF.L.U64.HI R4, R4, 0x3, R5 ;  /* 0x0000000304047819 */ /* 0x000fe40000010205 */
[C---:B0-----:R-:W-:Y:S02]  /*0bd0*/  IADD3 R8, P1, PT, R28.reuse, UR8, RZ ;  /* 0x000000081c087c10 */ /* 0x041fe4000ff3e0ff */
[----:B------:R-:W-:Y:S02]  /*0be0*/  IADD3 R28, P2, PT, R28, UR10, RZ ;  /* 0x0000000a1c1c7c10 */ /* 0x000fe4000ff5e0ff */
[C---:B------:R-:W-:Y:S02]  /*0bf0*/  IADD3.X R9, PT, PT, R4.reuse, UR9, RZ, P1, !PT ;  /* 0x0000000904097c10 */ /* 0x040fe40008ffe4ff */
[----:B------:R-:W-:-:S03]  /*0c00*/  IADD3.X R29, PT, PT, R4, UR11, RZ, P2, !PT ;  /* 0x0000000b041d7c10 */ /* 0x000fc600097fe4ff */
[----:B------:R-:W2:Y:S04]  /*0c10*/  LDG.E.64 R4, desc[UR18][R8.64] ;  /* 0x0000001208047981 */ /* 0x000ea8000c1e1b00 */
[----:B------:R-:W2:Y:S04]  /*0c20*/  LDG.E.64 R18, desc[UR18][R28.64] ;  /* 0x000000121c127981 */ /* 0x000ea8000c1e1b00 */
[----:B------:R-:W3:Y:S04]  /*0c30*/  LDG.E.64 R6, desc[UR18][R8.64+0x800] ;  /* 0x0008001208067981 */ /* 0x000ee8000c1e1b00 */
[----:B------:R-:W3:Y:S04]  /*0c40*/  LDG.E.64 R16, desc[UR18][R28.64+0x800] ;  /* 0x000800121c107981 */ /* 0x000ee8000c1e1b00 */
[----:B------:R-:W4:Y:S04]  /*0c50*/  LDG.E.64 R14, desc[UR18][R8.64+0x1000] ;  /* 0x00100012080e7981 */ /* 0x000f28000c1e1b00 */
[----:B------:R-:W4:Y:S04]  /*0c60*/  LDG.E.64 R24, desc[UR18][R28.64+0x1000] ;  /* 0x001000121c187981 */ /* 0x000f28000c1e1b00 */
[----:B------:R-:W5:Y:S04]  /*0c70*/  LDG.E.64 R10, desc[UR18][R8.64+0x1800] ;  /* 0x00180012080a7981 */ /* 0x000f68000c1e1b00 */
[----:B------:R-:W5:Y:S04]  /*0c80*/  LDG.E.64 R22, desc[UR18][R28.64+0x1800] ;  /* 0x001800121c167981 */ /* 0x000f68000c1e1b00 */
[----:B------:R-:W5:Y:S01]  /*0c90*/  LDG.E.64 R20, desc[UR18][R8.64+0x2000] ;  /* 0x0020001208147981 */ /* 0x000f62000c1e1b00 */
[----:B--2---:R-:W-:-:S08]  /*0ca0*/  DADD R18, R4, -R18 ;  /* 0x0000000004127229 */ /* 0x004fd00000000812 */
[--C-:B------:R-:W-:Y:S02]  /*0cb0*/  DADD R4, -RZ, |R18|.reuse ;  /* 0x00000000ff047229 */ /* 0x100fe40000000512 */
[----:B------:R-:W-:Y:S02]  /*0cc0*/  DSETP.GEU.AND P1, PT, R12, |R18|, PT ;  /* 0x400000120c00722a */ /* 0x000fe40003f2e000 */
[----:B---3--:R-:W-:Y:S01]  /*0cd0*/  DADD R6, R6, -R16 ;  /* 0x0000000006067229 */ /* 0x008fe20000000810 */
[----:B------:R-:W2:Y:S04]  /*0ce0*/  LDG.E.64 R18, desc[UR18][R28.64+0x2800] ;  /* 0x002800121c127981 */ /* 0x000ea8000c1e1b00 */
[----:B------:R-:W2:Y:S01]  /*0cf0*/  LDG.E.64 R16, desc[UR18][R8.64+0x2800] ;  /* 0x0028001208107981 */ /* 0x000ea2000c1e1b00 */
[----:B------:R-:W-:-:S02]  /*0d00*/  FSEL R12, R4, R12, !P1 ;  /* 0x0000000c040c7208 */ /* 0x000fc40004800000 */
[----:B------:R-:W-:Y:S02]  /*0d10*/  FSEL R13, R5, R13, !P1 ;  /* 0x0000000d050d7208 */ /* 0x000fe40004800000 */
[----:B------:R-:W3:Y:S04]  /*0d20*/  LDG.E.64 R4, desc[UR18][R28.64+0x2000] ;  /* 0x002000121c047981 */ /* 0x000ee8000c1e1b00 */
[--C-:B------:R-:W-:Y:S02]  /*0d30*/  DSETP.GEU.AND P1, PT, R12, |R6|.reuse, PT ;  /* 0x400000060c00722a */ /* 0x100fe40003f2e000 */
[----:B------:R-:W-:Y:S02]  /*0d40*/  DADD R6, -RZ, |R6| ;  /* 0x00000000ff067229 */ /* 0x000fe40000000506 */
[----:B----4-:R-:W-:Y:S01]  /*0d50*/  DADD R24, R14, -R24 ;  /* 0x000000000e187229 */ /* 0x010fe20000000818 */
[----:B------:R-:W4:Y:S07]  /*0d60*/  LDG.E.64 R14, desc[UR18][R28.64+0x3000] ;  /* 0x003000121c0e7981 */ /* 0x000f2e000c1e1b00 */
[----:B------:R-:W-:-:S02]  /*0d70*/  FSEL R6, R6, R12, !P1 ;  /* 0x0000000c06067208 */ /* 0x000fc40004800000 */
[----:B------:R-:W-:Y:S02]  /*0d80*/  FSEL R7, R7, R13, !P1 ;  /* 0x0000000d07077208 */ /* 0x000fe40004800000 */
[----:B------:R-:W4:Y:S01]  /*0d90*/  LDG.E.64 R12, desc[UR18][R8.64+0x3000] ;  /* 0x00300012080c7981 */ /* 0x000f22000c1e1b00 */
[----:B-----5:R-:W-:-:S03]  /*0da0*/  DADD R22, R10, -R22 ;  /* 0x000000000a167229 */ /* 0x020fc60000000816 */
[----:B------:R-:W5:Y:S04]  /*0db0*/  LDG.E.64 R10, desc[UR18][R28.64+0x3800] ;  /* 0x003800121c0a7981 */ /* 0x000f68000c1e1b00 */
[----:B------:R-:W5:Y:S01]  /*0dc0*/  LDG.E.64 R8, desc[UR18][R8.64+0x3800] ;  /* 0x0038001208087981 */ /* 0x000f62000c1e1b00 */
[--C-:B------:R-:W-:Y:S02]  /*0dd0*/  DSETP.GEU.AND P1, PT, R6, |R24|.reuse, PT ;  /* 0x400000180600722a */ /* 0x100fe40003f2e000 */
[----:B------:R-:W-:-:S10]  /*0de0*/  DADD R24, -RZ, |R24| ;  /* 0x00000000ff187229 */ /* 0x000fd40000000518 */
[----:B------:R-:W-:Y:S02]  /*0df0*/  FSEL R6, R24, R6, !P1 ;  /* 0x0000000618067208 */ /* 0x000fe40004800000 */
[----:B------:R-:W-:-:S06]  /*0e00*/  FSEL R7, R25, R7, !P1 ;  /* 0x0000000719077208 */ /* 0x000fcc0004800000 */
[--C-:B------:R-:W-:Y:S02]  /*0e10*/  DSETP.GEU.AND P1, PT, R6, |R22|.reuse, PT ;  /* 0x400000160600722a */ /* 0x100fe40003f2e000 */
[----:B------:R-:W-:-:S10]  /*0e20*/  DADD R22, -RZ, |R22| ;  /* 0x00000000ff167229 */ /* 0x000fd40000000516 */
[----:B------:R-:W-:Y:S02]  /*0e30*/  FSEL R6, R22, R6, !P1 ;  /* 0x0000000616067208 */ /* 0x000fe40004800000 */
[----:B------:R-:W-:Y:S01]  /*0e40*/  FSEL R7, R23, R7, !P1 ;  /* 0x0000000717077208 */ /* 0x000fe20004800000 */
[----:B------:R-:W-:Y:S01]  /*0e50*/  VIADD R26, R26, 0x800 ;  /* 0x000008001a1a7836 */ /* 0x000fe20000000000 */
[----:B---3--:R-:W-:Y:S02]  /*0e60*/  DADD R4, R20, -R4 ;  /* 0x0000000014047229 */ /* 0x008fe40000000804 */
[----:B--2---:R-:W-:-:S06]  /*0e70*/  DADD R16, R16, -R18 ;  /* 0x0000000010107229 */ /* 0x004fcc0000000812 */
[--C-:B------:R-:W-:Y:S02]  /*0e80*/  DADD R20, -RZ, |R4|.reuse ;  /* 0x00000000ff147229 */ /* 0x100fe40000000504 */
[----:B------:R-:W-:-:S08]  /*0e90*/  DSETP.GEU.AND P1, PT, R6, |R4|, PT ;  /* 0x400000040600722a */ /* 0x000fd00003f2e000 */
[----:B------:R-:W-:Y:S02]  /*0ea0*/  FSEL R4, R20, R6, !P1 ;  /* 0x0000000614047208 */ /* 0x000fe40004800000 */
[----:B------:R-:W-:Y:S01]  /*0eb0*/  FSEL R5, R21, R7, !P1 ;  /* 0x0000000715057208 */ /* 0x000fe20004800000 */
[----:B------:R-:W-:Y:S02]  /*0ec0*/  DADD R6, -RZ, |R16| ;  /* 0x00000000ff067229 */ /* 0x000fe40000000510 */
[----:B----4-:R-:W-:-:S03]  /*0ed0*/  DADD R12, R12, -R14 ;  /* 0x000000000c0c7229 */ /* 0x010fc6000000080e */
[----:B------:R-:W-:-:S06]  /*0ee0*/  DSETP.GEU.AND P1, PT, R4, |R16|, PT ;  /* 0x400000100400722a */ /* 0x000fcc0003f2e000 */
[----:B------:R-:W-:Y:S02]  /*0ef0*/  FSEL R4, R6, R4, !P1 ;  /* 0x0000000406047208 */ /* 0x000fe40004800000 */
[----:B------:R-:W-:Y:S01]  /*0f00*/  FSEL R5, R7, R5, !P1 ;  /* 0x0000000507057208 */ /* 0x000fe20004800000 */
[----:B------:R-:W-:Y:S02]  /*0f10*/  DADD R6, -RZ, |R12| ;  /* 0x00000000ff067229 */ /* 0x000fe4000000050c */
[----:B-----5:R-:W-:-:S03]  /*0f20*/  DADD R8, R8, -R10 ;  /* 0x0000000008087229 */ /* 0x020fc6000000080a */
[----:B------:R-:W-:-:S06]  /*0f30*/  DSETP.GEU.AND P1, PT, R4, |R12|, PT ;  /* 0x4000000c0400722a */ /* 0x000fcc0003f2e000 */
[----:B------:R-:W-:Y:S02]  /*0f40*/  FSEL R4, R6, R4, !P1 ;  /* 0x0000000406047208 */ /* 0x000fe40004800000 */
[----:B------:R-:W-:Y:S01]  /*0f50*/  FSEL R5, R7, R5, !P1 ;  /* 0x0000000507057208 */ /* 0x000fe20004800000 */
[----:B------:R-:W-:-:S05]  /*0f60*/  DADD R6, -RZ, |R8| ;  /* 0x00000000ff067229 */ /* 0x000fca0000000508 */
[----:B------:R-:W-:-:S06]  /*0f70*/  DSETP.GEU.AND P1, PT, R4, |R8|, PT ;  /* 0x400000080400722a */ /* 0x000fcc0003f2e000 */
[----:B------:R-:W-:Y:S02]  /*0f80*/  FSEL R12, R6, R4, !P1 ;  /* 0x00000004060c7208 */ /* 0x000fe40004800000 */
[----:B------:R-:W-:-:S07]  /*0f90*/  FSEL R13, R7, R5, !P1 ;  /* 0x00000005070d7208 */ /* 0x000fce0004800000 */
.L_x_67:
[----:B------:R-:W-:Y:S05]  /*0fa0*/  BSYNC.RECONVERGENT B2 ;  /* 0x0000000000027941 */ /* 0x000fea0003800200 */
.L_x_66:
        /* <DEDUP_REMOVED lines=22> */
[----:B------:R-:W5:Y:S01]  /*1110*/  LDG.E.64 R16, desc[UR18][R20.64+0x1800] ;  /* 0x0018001214107981 */ /* 0x000f62000c1e1b00 */
[----:B------:R-:W-:Y:S01]  /*1120*/  VIADD R26, R26, 0x400 ;  /* 0x000004001a1a7836 */ /* 0x000fe20000000000 */
[----:B--2---:R-:W-:-:S08]  /*1130*/  DADD R22, R22, -R24 ;  /* 0x0000000016167229 */ /* 0x004fd00000000818 */
[--C-:B------:R-:W-:Y:S02]  /*1140*/  DADD R24, -RZ, |R22|.reuse ;  /* 0x00000000ff187229 */ /* 0x100fe40000000516 */
[----:B------:R-:W-:Y:S02]  /*1150*/  DSETP.GEU.AND P1, PT, R12, |R22|, PT ;  /* 0x400000160c00722a */ /* 0x000fe40003f2e000 */
[----:B---3--:R-:W-:Y:S02]  /*1160*/  DADD R8, R8, -R10 ;  /* 0x0000000008087229 */ /* 0x008fe4000000080a */
[----:B----4-:R-:W-:-:S04]  /*1170*/  DADD R4, R4, -R6 ;  /* 0x0000000004047229 */ /* 0x010fc80000000806 */
[----:B------:R-:W-:Y:S02]  /*1180*/  FSEL R10, R24, R12, !P1 ;  /* 0x0000000c180a7208 */ /* 0x000fe40004800000 */
[----:B------:R-:W-:Y:S01]  /*1190*/  FSEL R11, R25, R13, !P1 ;  /* 0x0000000d190b7208 */ /* 0x000fe20004800000 */
[----:B------:R-:W-:Y:S02]  /*11a0*/  DADD R12, -RZ, |R8| ;  /* 0x00000000ff0c7229 */ /* 0x000fe40000000508 */
[----:B-----5:R-:W-:-:S03]  /*11b0*/  DADD R14, R14, -R16 ;  /* 0x000000000e0e7229 */ /* 0x020fc60000000810 */
[----:B------:R-:W-:Y:S02]  /*11c0*/  DSETP.GEU.AND P1, PT, R10, |R8|, PT ;  /* 0x400000080a00722a */ /* 0x000fe40003f2e000 */
[----:B------:R-:W-:-:S04]  /*11d0*/  DADD R8, -RZ, |R4| ;  /* 0x00000000ff087229 */ /* 0x000fc80000000504 */
[----:B------:R-:W-:Y:S02]  /*11e0*/  FSEL R6, R12, R10, !P1 ;  /* 0x0000000a0c067208 */ /* 0x000fe40004800000 */
[----:B------:R-:W-:-:S06]  /*11f0*/  FSEL R7, R13, R11, !P1 ;  /* 0x0000000b0d077208 */ /* 0x000fcc0004800000 */
[----:B------:R-:W-:-:S06]  /*1200*/  DSETP.GEU.AND P1, PT, R6, |R4|, PT ;  /* 0x400000040600722a */ /* 0x000fcc0003f2e000 */
[----:B------:R-:W-:Y:S02]  /*1210*/  FSEL R4, R8, R6, !P1 ;  /* 0x0000000608047208 */ /* 0x000fe40004800000 */
[----:B------:R-:W-:Y:S01]  /*1220*/  FSEL R5, R9, R7, !P1 ;  /* 0x0000000709057208 */ /* 0x000fe20004800000 */
[----:B------:R-:W-:-:S05]  /*1230*/  DADD R6, -RZ, |R14| ;  /* 0x00000000ff067229 */ /* 0x000fca000000050e */
[----:B------:R-:W-:-:S06]  /*1240*/  DSETP.GEU.AND P1, PT, R4, |R14|, PT ;  /* 0x4000000e0400722a */ /* 0x000fcc0003f2e000 */
[----:B------:R-:W-:Y:S02]  /*1250*/  FSEL R12, R6, R4, !P1 ;  /* 0x00000004060c7208 */ /* 0x000fe40004800000 */
[----:B------:R-:W-:-:S07]  /*1260*/  FSEL R13, R7, R5, !P1 ;  /* 0x00000005070d7208 */ /* 0x000fce0004800000 */
.L_x_69:
[----:B------:R-:W-:Y:S05]  /*1270*/  BSYNC.RECONVERGENT B2 ;  /* 0x0000000000027941 */ /* 0x000fea0003800200 */
.L_x_68:
[----:B------:R-:W-:Y:S05]  /*1280*/  @!P0 BRA `(.L_x_62) ;  /* 0x0000000000508947 */ /* 0x000fea0003800000 */
[----:B------:R-:W0:Y:S01]  /*1290*/  LDC.64 R4, c[0x0][0x388] ;  /* 0x0000e200ff047b82 */ /* 0x000e220000000a00 */
[----:B------:R-:W-:Y:S02]  /*12a0*/  IMAD.U32 R9, RZ, RZ, UR17 ;  /* 0x00000011ff097e24 */ /* 0x000fe4000f8e00ff */
[----:B------:R-:W-:Y:S02]  /*12b0*/  IMAD.U32 R11, RZ, RZ, UR17 ;  /* 0x00000011ff0b7e24 */ /* 0x000fe4000f8e00ff */
[----:B------:R-:W-:-:S03]  /*12c0*/  IMAD.MOV R16, RZ, RZ, -R3 ;  /* 0x000000ffff107224 */ /* 0x000fc600078e0a03 */
[----:B------:R-:W1:Y:S01]  /*12d0*/  LDC.64 R6, c[0x0][0x380] ;  /* 0x0000e000ff067b82 */ /* 0x000e620000000a00 */
[----:B0-----:R-:W-:-:S04]  /*12e0*/  IMAD.WIDE.U32 R4, R9, 0x4000, R4 ;  /* 0x0000400009047825 */ /* 0x001fc800078e0004 */
[----:B-1----:R-:W-:-:S07]  /*12f0*/  IMAD.WIDE.U32 R2, R11, 0x4000, R6 ;  /* 0x000040000b027825 */ /* 0x002fce00078e0006 */
.L_x_70:
[----:B------:R-:W-:-:S04]  /*1300*/  IMAD.WIDE R6, R26, 0x8, R4 ;  /* 0x000000081a067825 */ /* 0x000fc800078e0204 */
[----:B------:R-:W-:Y:S02]  /*1310*/  IMAD.WIDE R8, R26, 0x8, R2 ;  /* 0x000000081a087825 */ /* 0x000fe400078e0202 */
[----:B------:R-:W2:Y:S04]  /*1320*/  LDG.E.64 R6, desc[UR18][R6.64] ;  /* 0x0000001206067981 */ /* 0x000ea8000c1e1b00 */
[----:B------:R-:W2:Y:S01]  /*1330*/  LDG.E.64 R8, desc[UR18][R8.64] ;  /* 0x0000001208087981 */ /* 0x000ea2000c1e1b00 */
[----:B------:R-:W-:Y:S02]  /*1340*/  VIADD R16, R16, 0x1 ;  /* 0x0000000110107836 */ /* 0x000fe40000000000 */
[----:B------:R-:W-:-:S03]  /*1350*/  VIADD R26, R26, 0x100 ;  /* 0x000001001a1a7836 */ /* 0x000fc60000000000 */
[----:B------:R-:W-:Y:S01]  /*1360*/  ISETP.NE.AND P1, PT, R16, RZ, PT ;  /* 0x000000ff1000720c */ /* 0x000fe20003f25270 */
[----:B--2---:R-:W-:-:S08]  /*1370*/  DADD R10, R8, -R6 ;  /* 0x00000000080a7229 */ /* 0x004fd00000000806 */
[--C-:B------:R-:W-:Y:S02]  /*1380*/  DADD R14, -RZ, |R10|.reuse ;  /* 0x00000000ff0e7229 */ /* 0x100fe4000000050a */
[----:B------:R-:W-:-:S08]  /*1390*/  DSETP.GEU.AND P0, PT, R12, |R10|, PT ;  /* 0x4000000a0c00722a */ /* 0x000fd00003f0e000 */
[----:B------:R-:W-:Y:S02]  /*13a0*/  FSEL R12, R14, R12, !P0 ;  /* 0x0000000c0e0c7208 */ /* 0x000fe40004000000 */
[----:B------:R-:W-:Y:S01]  /*13b0*/  FSEL R13, R15, R13, !P0 ;  /* 0x0000000d0f0d7208 */ /* 0x000fe20004000000 */
[----:B------:R-:W-:Y:S06]  /*13c0*/  @P1 BRA `(.L_x_70) ;  /* 0xfffffffc00cc1947 */ /* 0x000fec000383ffff */
.L_x_62:
[----:B------:R-:W-:Y:S05]  /*13d0*/  BSYNC.RECONVERGENT B1 ;  /* 0x0000000000017941 */ /* 0x000fea0003800200 */
.L_x_61:
[----:B------:R-:W-:-:S09]  /*13e0*/  UISETP.GE.AND UP0, UPT, UR7, 0x100, UPT ;  /* 0x000001000700788c */ /* 0x000fd2000bf06270 */
[----:B------:R-:W-:Y:S05]  /*13f0*/  BRA.U !UP0, `(.L_x_71) ;  /* 0x00000005082c7547 */ /* 0x000fea000b800000 */
        /* <DEDUP_REMOVED lines=50> */
[----:B--2---:R-:W1:Y:S04]  /*1720*/  LDS.128 R4, [UR4+0x20] ;  /* 0x00002004ff047984 */ /* 0x004e680008000c00 */
[----:B------:R-:W2:Y:S01]  /*1730*/  LDS.128 R8, [UR4+0x30] ;  /* 0x00003004ff087984 */ /* 0x000ea20008000c00 */
        /* <DEDUP_REMOVED lines=8> */
[----:B------:R-:W-:Y:S02]  /*17c0*/  FSEL R5, R5, R3, !P1 ;  /* 0x0000000305057208 */ /* 0x000fe40004800000 */
[----:B------:R-:W0:Y:S04]  /*17d0*/  LDS.64 R2, [UR4+0x40] ;  /* 0x00004004ff027984 */ /* 0x000e280008000a00 */
[----:B------:R-:W-:-:S06]  /*17e0*/  DSETP.GEU.AND P1, PT, R4, R6, PT ;  /* 0x000000060400722a */ /* 0x000fcc0003f2e000 */
[----:B------:R-:W-:Y:S02]  /*17f0*/  FSEL R4, R6, R4, !P1 ;  /* 0x0000000406047208 */ /* 0x000fe40004800000 */
[----:B------:R-:W-:-:S06]  /*1800*/  FSEL R5, R7, R5, !P1 ;  /* 0x0000000507057208 */ /* 0x000fcc0004800000 */
[----:B--2---:R-:W-:-:S06]  /*1810*/  DSETP.GEU.AND P1, PT, R4, R8, PT ;  /* 0x000000080400722a */ /* 0x004fcc0003f2e000 */
[----:B------:R-:W-:Y:S02]  /*1820*/  FSEL R4, R8, R4, !P1 ;  /* 0x0000000408047208 */ /* 0x000fe40004800000 */
[----:B------:R-:W-:-:S06]  /*1830*/  FSEL R5, R9, R5, !P1 ;  /* 0x0000000509057208 */ /* 0x000fcc0004800000 */
[----:B------:R-:W-:-:S06]  /*1840*/  DSETP.GEU.AND P1, PT, R4, R10, PT ;  /* 0x0000000a0400722a */ /* 0x000fcc0003f2e000 */
[----:B------:R-:W-:Y:S02]  /*1850*/  FSEL R4, R10, R4, !P1 ;  /* 0x000000040a047208 */ /* 0x000fe40004800000 */
[----:B------:R-:W-:-:S06]  /*1860*/  FSEL R5, R11, R5, !P1 ;  /* 0x000000050b057208 */ /* 0x000fcc0004800000 */
[----:B0-----:R-:W-:-:S06]  /*1870*/  DSETP.GEU.AND P1, PT, R4, R2, PT ;  /* 0x000000020400722a */ /* 0x001fcc0003f2e000 */
[----:B------:R-:W-:Y:S02]  /*1880*/  FSEL R2, R2, R4, !P1 ;  /* 0x0000000402027208 */ /* 0x000fe40004800000 */
[----:B------:R-:W-:Y:S01]  /*1890*/  FSEL R3, R3, R5, !P1 ;  /* 0x0000000503037208 */ /* 0x000fe20004800000 */
[----:B------:R-:W-:Y:S06]  /*18a0*/  BRA `(.L_x_72) ;  /* 0x0000002800587947 */ /* 0x000fec0003800000 */
.L_x_71:
[----:B------:R-:W-:Y:S01]  /*18b0*/  LOP3.LUT R2, R0, 0x3e0, RZ, 0xc0, !PT ;  /* 0x000003e000027812 */ /* 0x000fe200078ec0ff */
[----:B------:R-:W0:Y:S04]  /*18c0*/  S2R R8, SR_LANEID ;  /* 0x0000000000087919 */ /* 0x000e280000000000 */
[----:B------:R-:W-:Y:S01]  /*18d0*/  VIADD R3, R2, 0x20 ;  /* 0x0000002002037836 */ /* 0x000fe20000000000 */
[----:B------:R-:W-:-:S04]  /*18e0*/  LOP3.LUT R2, RZ, R2, RZ, 0x33, !PT ;  /* 0x00000002ff027212 */ /* 0x000fc800078e33ff */
[----:B------:R-:W-:Y:S01]  /*18f0*/  ISETP.GT.AND P0, PT, R3, UR7, PT ;  /* 0x0000000703007c0c */ /* 0x000fe2000bf04270 */
[----:B------:R-:W-:-:S05]  /*1900*/  VIADD R2, R2, UR7 ;  /* 0x0000000702027c36 */ /* 0x000fca0008000000 */
[----:B------:R-:W-:-:S05]  /*1910*/  SEL R3, R2, 0x1f, P0 ;  /* 0x0000001f02037807 */ /* 0x000fca0000000000 */
[----:B------:R-:W-:Y:S04]  /*1920*/  SHFL.DOWN PT, R4, R12, 0x1, R3 ;  /* 0x082000000c047989 */ /* 0x000fe800000e0003 */
[----:B------:R-:W1:Y:S01]  /*1930*/  SHFL.DOWN PT, R5, R13, 0x1, R3 ;  /* 0x082000000d057989 */ /* 0x000e6200000e0003 */
[C---:B0-----:R-:W-:Y:S02]  /*1940*/  ISETP.GE.AND P0, PT, R8.reuse, R3, PT ;  /* 0x000000030800720c */ /* 0x041fe40003f06270 */
[----:B------:R-:W-:-:S13]  /*1950*/  ISETP.NE.AND P2, PT, R8, RZ, PT ;  /* 0x000000ff0800720c */ /* 0x000fda0003f45270 */
[----:B------:R-:W0:Y:S01]  /*1960*/  @!P2 S2R R9, SR_CgaCtaId ;  /* 0x000000000009a919 */ /* 0x000e220000008800 */
[----:B-1----:R-:W-:-:S06]  /*1970*/  DSETP.GEU.AND P1, PT, R12, R4, PT ;  /* 0x000000040c00722a */ /* 0x002fcc0003f2e000 */
[-C--:B------:R-:W-:Y:S01]  /*1980*/  FSEL R7, R4, R12.reuse, !P1 ;  /* 0x0000000c04077208 */ /* 0x080fe20004800000 */
[----:B------:R-:W-:Y:S01]  /*1990*/  VIADD R4, R8, 0x2 ;  /* 0x0000000208047836 */ /* 0x000fe20000000000 */
[-C--:B------:R-:W-:Y:S02]  /*19a0*/  FSEL R5, R5, R13.reuse, !P1 ;  /* 0x0000000d05057208 */ /* 0x080fe40004800000 */
[----:B------:R-:W-:Y:S02]  /*19b0*/  FSEL R2, R7, R12, !P0 ;  /* 0x0000000c07027208 */ /* 0x000fe40004000000 */
[----:B------:R-:W-:Y:S02]  /*19c0*/  FSEL R5, R5, R13, !P0 ;  /* 0x0000000d05057208 */ /* 0x000fe40004000000 */
[----:B------:R-:W-:Y:S01]  /*19d0*/  ISETP.GT.AND P0, PT, R4, R3, PT ;  /* 0x000000030400720c */ /* 0x000fe20003f04270 */
[----:B------:R-:W-:Y:S01]  /*19e0*/  SHFL.DOWN PT, R6, R2, 0x2, R3 ;  /* 0x0840000002067989 */ /* 0x000fe200000e0003 */
[----:B------:R-:W-:-:S03]  /*19f0*/  IMAD.MOV.U32 R4, RZ, RZ, R2 ;  /* 0x000000ffff047224 */ /* 0x000fc600078e0002 */
[----:B------:R-:W1:Y:S03]  /*1a00*/  SHFL.DOWN PT, R7, R5, 0x2, R3 ;  /* 0x0840000005077989 */ /* 0x000e6600000e0003 */
[----:B-1----:R-:W-:Y:S01]  /*1a10*/  DSETP.GEU.AND P1, PT, R4, R6, PT ;  /* 0x000000060400722a */ /* 0x002fe20003f2e000 */
[----:B------:R-:W-:-:S05]  /*1a20*/  VIADD R4, R8, 0x4 ;  /* 0x0000000408047836 */ /* 0x000fca0000000000 */
[----:B------:R-:W-:Y:S02]  /*1a30*/  @!P0 FSEL R2, R6, R2, !P1 ;  /* 0x0000000206028208 */ /* 0x000fe40004800000 */
[----:B------:R-:W-:Y:S02]  /*1a40*/  @!P0 FSEL R5, R7, R5, !P1 ;  /* 0x0000000507058208 */ /* 0x000fe40004800000 */
        /* <DEDUP_REMOVED lines=13> */
[----:B------:R-:W-:Y:S01]  /*1b20*/  VIADD R4, R8, 0x10 ;  /* 0x0000001008047836 */ /* 0x000fe20000000000 */
[----:B------:R-:W-:-:S04]  /*1b30*/  @!P2 MOV R8, 0x400 ;  /* 0x000004000008a802 */ /* 0x000fc80000000f00 */
[----:B------:R-:W-:Y:S02]  /*1b40*/  @!P0 FSEL R2, R6, R2, !P1 ;  /* 0x0000000206028208 */ /* 0x000fe40004800000 */
[----:B------:R-:W-:Y:S02]  /*1b50*/  @!P0 FSEL R5, R7, R5, !P1 ;  /* 0x0000000507058208 */ /* 0x000fe40004800000 */
[----:B------:R-:W-:Y:S01]  /*1b60*/  ISETP.GT.AND P0, PT, R4, R3, PT ;  /* 0x000000030400720c */ /* 0x000fe20003f04270 */
[----:B------:R-:W-:Y:S01]  /*1b70*/  SHFL.DOWN PT, R6, R2, 0x10, R3 ;  /* 0x0a00000002067989 */ /* 0x000fe200000e0003 */
[----:B------:R-:W-:Y:S02]  /*1b80*/  @!P2 SHF.R.U32.HI R4, RZ, 0x2, R0 ;  /* 0x00000002ff04a819 */ /* 0x000fe40000011600 */
[----:B0-----:R-:W-:Y:S01]  /*1b90*/  @!P2 LEA R9, R9, R8, 0x18 ;  /* 0x000000080909a211 */ /* 0x001fe200078ec0ff */
[----:B------:R0:W1:Y:S01]  /*1ba0*/  SHFL.DOWN PT, R7, R5, 0x10, R3 ;  /* 0x0a00000005077989 */ /* 0x00006200000e0003 */
[----:B------:R-:W-:-:S05]  /*1bb0*/  @!P2 LOP3.LUT R4, R4, 0xf8, RZ, 0xc0, !PT ;  /* 0x000000f80404a812 */ /* 0x000fca00078ec0ff */
[----:B------:R-:W-:Y:S02]  /*1bc0*/  @!P2 IMAD.IADD R9, R4, 0x1, R9 ;  /* 0x000000010409a824 */ /* 0x000fe400078e0209 */
[----:B0-----:R-:W-:-:S06]  /*1bd0*/  IMAD.MOV.U32 R3, RZ, RZ, R5 ;  /* 0x000000ffff037224 */ /* 0x001fcc00078e0005 */
[----:B-1----:R-:W-:-:S06]  /*1be0*/  DSETP.GEU.AND P1, PT, R2, R6, PT ;  /* 0x000000060200722a */ /* 0x002fcc0003f2e000 */
[----:B------:R-:W-:Y:S02]  /*1bf0*/  @!P0 FSEL R2, R6, R2, !P1 ;  /* 0x0000000206028208 */ /* 0x000fe40004800000 */
[----:B------:R-:W-:Y:S02]  /*1c00*/  @!P0 FSEL R5, R7, R5, !P1 ;  /* 0x0000000507058208 */ /* 0x000fe40004800000 */
[----:B------:R-:W-:-:S03]  /*1c10*/  ISETP.NE.AND P0, PT, R0, RZ, PT ;  /* 0x000000ff0000720c */ /* 0x000fc60003f05270 */
[----:B------:R-:W-:-:S05]  /*1c20*/  IMAD.MOV.U32 R3, RZ, RZ, R5 ;  /* 0x000000ffff037224 */ /* 0x000fca00078e0005 */
[----:B------:R1:W-:Y:S01]  /*1c30*/  @!P2 STS.64 [R9+0x8], R2 ;  /* 0x000008020900a388 */ /* 0x0003e20000000a00 */
[----:B------:R-:W-:Y:S06]  /*1c40*/  BAR.SYNC.DEFER_BLOCKING 0x0 ;  /* 0x0000000000007b1d */ /* 0x000fec0000010000 */
[----:B------:R-:W-:Y:S05]  /*1c50*/  @P0 BRA `(.L_x_72) ;  /* 0x00000024006c0947 */ /* 0x000fea0003800000 */
[----:B------:R-:W0:Y:S01]  /*1c60*/  S2UR UR5, SR_CgaCtaId ;  /* 0x00000000000579c3 */ /* 0x000e220000008800 */
[----:B------:R-:W-:Y:S01]  /*1c70*/  UMOV UR4, 0x400 ;  /* 0x0000040000047882 */ /* 0x000fe20000000000 */
[----:B------:R-:W-:Y:S02]  /*1c80*/  UISETP.GT.AND UP0, UPT, UR7, 0x20, UPT ;  /* 0x000000200700788c */ /* 0x000fe4000bf04270 */
[----:B------:R-:W-:-:S04]  /*1c90*/  UISETP.GT.AND UP1, UPT, UR7, 0x40, UPT ;  /* 0x000000400700788c */ /* 0x000fc8000bf24270 */
[----:B------:R-:W-:Y:S01]  /*1ca0*/  PLOP3.LUT P2, PT, PT, PT, UP0, 0x80, 0x8 ;  /* 0x000000000008781c */ /* 0x000fe20003f4f008 */
[----:B------:R-:W-:Y:S01]  /*1cb0*/  UISETP.GT.AND UP0, UPT, UR7, 0x60, UPT ;  /* 0x000000600700788c */ /* 0x000fe2000bf04270 */
[----:B------:R-:W-:Y:S01]  /*1cc0*/  PLOP3.LUT P3, PT, PT, PT, UP1, 0x80, 0x8 ;  /* 0x000000000008781c */ /* 0x000fe20003f6f018 */
[----:B0-----:R-:W-:-:S09]  /*1cd0*/  ULEA UR4, UR5, UR4, 0x18 ;  /* 0x0000000405047291 */ /* 0x001fd2000f8ec0ff */
[----:B------:R-:W0:Y:S04]  /*1ce0*/  LDS.128 R12, [UR4+0x10] ;  /* 0x00001004ff0c7984 */ /* 0x000e280008000c00 */
[----:B------:R-:W2:Y:S01]  /*1cf0*/  LDS.128 R4, [UR4+0x20] ;  /* 0x00002004ff047984 */ /* 0x000ea20008000c00 */
[----:B0-----:R-:W-:-:S06]  /*1d00*/  DSETP.GEU.AND P1, PT, R2, R12, PT ;  /* 0x0000000c0200722a */ /* 0x001fcc0003f2e000 */
[-C--:B-1----:R-:W-:Y:S02]  /*1d10*/  FSEL R9, R12, R2.reuse, !P1 ;  /* 0x000000020c097208 */ /* 0x082fe40004800000 */
[-C--:B------:R-:W-:Y:S02]  /*1d20*/  FSEL R11, R13, R3.reuse, !P1 ;  /* 0x000000030d0b7208 */ /* 0x080fe40004800000 */
[----:B------:R-:W-:Y:S02]  /*1d30*/  FSEL R13, R9, R2, P2 ;  /* 0x00000002090d7208 */ /* 0x000fe40001000000 */
[----:B------:R-:W-:Y:S02]  /*1d40*/  FSEL R0, R11, R3, P2 ;  /* 0x000000030b007208 */ /* 0x000fe40001000000 */
[----:B------:R-:W-:Y:S01]  /*1d50*/  PLOP3.LUT P2, PT, PT, PT, UP0, 0x80, 0x8 ;  /* 0x000000000008781c */ /* 0x000fe20003f4f008 */
[----:B------:R-:W-:Y:S01]  /*1d60*/  IMAD.MOV.U32 R2, RZ, RZ, R13 ;  /* 0x000000ffff027224 */ /* 0x000fe200078e000d */
[----:B------:R-:W0:Y:S01]  /*1d70*/  LDS.128 R8, [UR4+0x30] ;  /* 0x00003004ff087984 */ /* 0x000e220008000c00 */
[----:B------:R-:W-:Y:S01]  /*1d80*/  IMAD.MOV.U32 R3, RZ, RZ, R0 ;  /* 0x000000ffff037224 */ /* 0x000fe200078e0000 */
[----:B------:R-:W-:-:S05]  /*1d90*/  UISETP.GT.AND UP0, UPT, UR7, 0x80, UPT ;  /* 0x000000800700788c */ /* 0x000fca000bf04270 */
[----:B------:R-:W-:-:S06]  /*1da0*/  DSETP.GEU.AND P1, PT, R2, R14, PT ;  /* 0x0000000e0200722a */ /* 0x000fcc0003f2e000 */
[----:B------:R-:W-:Y:S02]  /*1db0*/  @P3 FSEL R13, R14, R13, !P1 ;  /* 0x0000000d0e0d3208 */ /* 0x000fe40004800000 */
[----:B------:R-:W-:Y:S02]  /*1dc0*/  @P3 FSEL R0, R15, R0, !P1 ;  /* 0x000000000f003208 */ /* 0x000fe40004800000 */
[----:B------:R-:W-:Y:S01]  /*1dd0*/  PLOP3.LUT P1, PT, PT, PT, UP0, 0x80, 0x8 ;  /* 0x000000000008781c */ /* 0x000fe20003f2f008 */
[----:B------:R-:W-:Y:S01]  /*1de0*/  IMAD.MOV.U32 R2, RZ, RZ, R13 ;  /* 0x000000ffff027224 */ /* 0x000fe200078e000d */
[----:B------:R-:W-:Y:S01]  /*1df0*/  UISETP.GT.AND UP0, UPT, UR7, 0xa0, UPT ;  /* 0x000000a00700788c */ /* 0x000fe2000bf04270 */
[----:B------:R-:W-:-:S06]  /*1e00*/  IMAD.MOV.U32 R3, RZ, RZ, R0 ;  /* 0x000000ffff037224 */ /* 0x000fcc00078e0000 */
[----:B--2---:R-:W-:Y:S01]  /*1e10*/  DSETP.GEU.AND P3, PT, R2, R4, PT ;  /* 0x000000040200722a */ /* 0x004fe20003f6e000 */
[----:B------:R-:W1:Y:S05]  /*1e20*/  LDS.64 R2, [UR4+0x40] ;  /* 0x00004004ff027984 */ /* 0x000e6a0008000a00 */
[----:B------:R-:W-:Y:S02]  /*1e30*/  @P2 FSEL R13, R4, R13, !P3 ;  /* 0x0000000d040d2208 */ /* 0x000fe40005800000 */
[----:B------:R-:W-:Y:S02]  /*1e40*/  @P2 FSEL R0, R5, R0, !P3 ;  /* 0x0000000005002208 */ /* 0x000fe40005800000 */
[----:B------:R-:W-:Y:S01]  /*1e50*/  PLOP3.LUT P2, PT, PT, PT, UP0, 0x80, 0x8 ;  /* 0x000000000008781c */ /* 0x000fe20003f4f008 */
[----:B------:R-:W-:Y:S01]  /*1e60*/  IMAD.MOV.U32 R4, RZ, RZ, R13 ;  /* 0x000000ffff047224 */ /* 0x000fe200078e000d */
[----:B------:R-:W-:Y:S01]  /*1e70*/  UISETP.GT.AND UP0, UPT, UR7, 0xc0, UPT ;  /* 0x000000c00700788c */ /* 0x000fe2000bf04270 */
[----:B------:R-:W-:-:S06]  /*1e80*/  IMAD.MOV.U32 R5, RZ, RZ, R0 ;  /* 0x000000ffff057224 */ /* 0x000fcc00078e0000 */
[----:B------:R-:W-:-:S06]  /*1e90*/  DSETP.GEU.AND P3, PT, R4, R6, PT ;  /* 0x000000060400722a */ /* 0x000fcc0003f6e000 */
[----:B------:R-:W-:Y:S02]  /*1ea0*/  @P1 FSEL R13, R6, R13, !P3 ;  /* 0x0000000d060d1208 */ /* 0x000fe40005800000 */
[----:B------:R-:W-:Y:S02]  /*1eb0*/  @P1 FSEL R0, R7, R0, !P3 ;  /* 0x0000000007001208 */ /* 0x000fe40005800000 */
[----:B------:R-:W-:Y:S01]  /*1ec0*/  PLOP3.LUT P1, PT, PT, PT, UP0, 0x80, 0x8 ;  /* 0x000000000008781c */ /* 0x000fe20003f2f008 */
[----:B------:R-:W-:Y:S01]  /*1ed0*/  IMAD.MOV.U32 R4, RZ, RZ, R13 ;  /* 0x000000ffff047224 */ /* 0x000fe200078e000d */
[----:B------:R-:W-:Y:S01]  /*1ee0*/  UISETP.GT.AND UP0, UPT, UR7, 0xe0, UPT ;  /* 0x000000e00700788c */ /* 0x000fe2000bf04270 */
[----:B------:R-:W-:-:S06]  /*1ef0*/  IMAD.MOV.U32 R5, RZ, RZ, R0 ;  /* 0x000000ffff057224 */ /* 0x000fcc00078e0000 */
[----:B0-----:R-:W-:-:S06]  /*1f00*/  DSETP.GEU.AND P3, PT, R4, R8, PT ;  /* 0x000000080400722a */ /* 0x001fcc0003f6e000 */
[----:B------:R-:W-:Y:S02]  /*1f10*/  @P2 FSEL R13, R8, R13, !P3 ;  /* 0x0000000d080d2208 */ /* 0x000fe40005800000 */
[----:B------:R-:W-:Y:S02]  /*1f20*/  @P2 FSEL R0, R9, R0, !P3 ;  /* 0x0000000009002208 */ /* 0x000fe40005800000 */
[----:B------:R-:W-:Y:S01]  /*1f30*/  PLOP3.LUT P3, PT, PT, PT, UP0, 0x80, 0x8 ;  /* 0x000000000008781c */ /* 0x000fe20003f6f008 */
[----:B------:R-:W-:Y:S02]  /*1f40*/  IMAD.MOV.U32 R4, RZ, RZ, R13 ;  /* 0x000000ffff047224 */ /* 0x000fe400078e000d */
[----:B------:R-:W-:-:S06]  /*1f50*/  IMAD.MOV.U32 R5, RZ, RZ, R0 ;  /* 0x000000ffff057224 */ /* 0x000fcc00078e0000 */
[----:B------:R-:W-:-:S06]  /*1f60*/  DSETP.GEU.AND P2, PT, R4, R10, PT ;  /* 0x0000000a0400722a */ /* 0x000fcc0003f4e000 */
[----:B------:R-:W-:Y:S02]  /*1f70*/  @P1 FSEL R13, R10, R13, !P2 ;  /* 0x0000000d0a0d1208 */ /* 0x000fe40005000000 */
[----:B------:R-:W-:-:S03]  /*1f80*/  @P1 FSEL R0, R11, R0, !P2 ;  /* 0x000000000b001208 */ /* 0x000fc60005000000 */
[----:B------:R-:W-:Y:S02]  /*1f90*/  IMAD.MOV.U32 R4, RZ, RZ, R13 ;  /* 0x000000ffff047224 */ /* 0x000fe400078e000d */
[----:B------:R-:W-:-:S06]  /*1fa0*/  IMAD.MOV.U32 R5, RZ, RZ, R0 ;  /* 0x000000ffff057224 */ /* 0x000fcc00078e0000 */
[----:B-1----:R-:W-:-:S06]  /*1fb0*/  DSETP.GEU.AND P1, PT, R4, R2, PT ;  /* 0x000000020400722a */ /* 0x002fcc0003f2e000 */
[----:B------:R-:W-:Y:S02]  /*1fc0*/  @P3 FSEL R13, R2, R13, !P1 ;  /* 0x0000000d020d3208 */ /* 0x000fe40004800000 */
[----:B------:R-:W-:-:S03]  /*1fd0*/  @P3 FSEL R0, R3, R0, !P1 ;  /* 0x0000000003003208 */ /* 0x000fc60004800000 */
[----:B------:R-:W-:Y:S02]  /*1fe0*/  IMAD.MOV.U32 R2, RZ, RZ, R13 ;  /* 0x000000ffff027224 */ /* 0x000fe400078e000d */
[----:B------:R-:W-:Y:S01]  /*1ff0*/  IMAD.MOV.U32 R3, RZ, RZ, R0 ;  /* 0x000000ffff037224 */ /* 0x000fe200078e0000 */
[----:B------:R-:W-:Y:S06]  /*2000*/  BRA `(.L_x_72) ;  /* 0x0000002000807947 */ /* 0x000fec0003800000 */
.L_x_58:
[----:B------:R-:W0:Y:S01]  /*2010*/  S2R R0, SR_TID.X ;  /* 0x0000000000007919 */ /* 0x000e220000002100 */
[----:B------:R-:W1:Y:S01]  /*2020*/  LDCU.128 UR8, c[0x0][0x380] ;  /* 0x00007000ff0877ac */ /* 0x000e620008000c00 */
[----:B0-----:R-:W-:-:S05]  /*2030*/  IADD3 R2, P0, PT, R0, UR12, RZ ;  /* 0x0000000c00027c10 */ /* 0x001fca000ff1e0ff */
[----:B------:R-:W-:Y:S02]  /*2040*/  IMAD.SHL.U32 R4, R2, 0x8, RZ ;  /* 0x0000000802047824 */ /* 0x000fe400078e00ff */
[----:B------:R-:W-:-:S03]  /*2050*/  IMAD.X R3, RZ, RZ, RZ, P0 ;  /* 0x000000ffff037224 */ /* 0x000fc600000e06ff */
[----:B-1----:R-:W-:Y:S02]  /*2060*/  IADD3 R18, P0, PT, R4, UR8, RZ ;  /* 0x0000000804127c10 */ /* 0x002fe4000ff1e0ff */
[----:B------:R-:W-:Y:S02]  /*2070*/  SHF.L.U64.HI R2, R2, 0x3, R3 ;  /* 0x0000000302027819 */ /* 0x000fe40000010203 */
        /* <DEDUP_REMOVED lines=11> */
[----:B------:R-:W5:Y:S04]  /*2130*/  LDG.E.64 R26, desc[UR18][R18.64+0x3800] ;  /* 0x00380012121a7981 */ /* 0x000f68000c1e1b00 */
[----:B------:R-:W5:Y:S01]  /*2140*/  LDG.E.64 R28, desc[UR18][R4.64+0x3800] ;  /* 0x00380012041c7981 */ /* 0x000f62000c1e1b00 */
[----:B--2---:R-:W-:-:S02]  /*2150*/  DADD R8, R8, -R10 ;  /* 0x0000000008087229 */ /* 0x004fc4000000080a */
[----:B---3--:R-:W-:Y:S01]  /*2160*/  DADD R10, R12, -R14 ;  /* 0x000000000c0a7229 */ /* 0x008fe2000000080e */
[----:B------:R-:W2:Y:S04]  /*2170*/  LDG.E.64 R12, desc[UR18][R18.64+0x2000] ;  /* 0x00200012120c7981 */ /* 0x000ea8000c1e1b00 */
[----:B------:R-:W2:Y:S01]  /*2180*/  LDG.E.64 R14, desc[UR18][R4.64+0x2000] ;  /* 0x00200012040e7981 */ /* 0x000ea2000c1e1b00 */
[----:B------:R-:W-:Y:S02]  /*2190*/  DADD R20, -RZ, |R8| ;  /* 0x00000000ff147229 */ /* 0x000fe40000000508 */
[--C-:B------:R-:W-:Y:S02]  /*21a0*/  DADD R22, -RZ, |R10|.reuse ;  /* 0x00000000ff167229 */ /* 0x100fe4000000050a */
[----:B------:R-:W-:Y:S01]  /*21b0*/  DSETP.GEU.AND P0, PT, |R8|, |R10|, PT ;  /* 0x4000000a0800722a */ /* 0x000fe20003f0e200 */
[----:B------:R-:W3:Y:S04]  /*21c0*/  LDG.E.64 R8, desc[UR18][R18.64+0x2800] ;  /* 0x0028001212087981 */ /* 0x000ee8000c1e1b00 */
[----:B------:R-:W3:Y:S01]  /*21d0*/  LDG.E.64 R10, desc[UR18][R4.64+0x2800] ;  /* 0x00280012040a7981 */ /* 0x000ee2000c1e1b00 */
[----:B----4-:R-:W-:-:S02]  /*21e0*/  DADD R6, R6, -R24 ;  /* 0x0000000006067229 */ /* 0x010fc40000000818 */
[----:B------:R-:W-:Y:S02]  /*21f0*/  FSEL R20, R22, R20, !P0 ;  /* 0x0000001416147208 */ /* 0x000fe40004000000 */
[----:B------:R-:W-:Y:S01]  /*2200*/  FSEL R21, R23, R21, !P0 ;  /* 0x0000001517157208 */ /* 0x000fe20004000000 */
[----:B------:R0:W4:Y:S04]  /*2210*/  LDG.E.64 R24, desc[UR18][R4.64+0x3000] ;  /* 0x0030001204187981 */ /* 0x000128000c1e1b00 */
[----:B------:R-:W4:Y:S01]  /*2220*/  LDG.E.64 R22, desc[UR18][R18.64+0x3000] ;  /* 0x0030001212167981 */ /* 0x000f22000c1e1b00 */
[--C-:B------:R-:W-:Y:S02]  /*2230*/  DSETP.GEU.AND P0, PT, R20, |R6|.reuse, PT ;  /* 0x400000061400722a */ /* 0x100fe40003f0e000 */
[----:B------:R-:W-:-:S02]  /*2240*/  DADD R6, -RZ, |R6| ;  /* 0x00000000ff067229 */ /* 0x000fc40000000506 */
[----:B-----5:R-:W-:-:S08]  /*2250*/  DADD R2, R16, -R2 ;  /* 0x0000000010027229 */ /* 0x020fd00000000802 */
[----:B------:R-:W-:Y:S02]  /*2260*/  FSEL R6, R6, R20, !P0 ;  /* 0x0000001406067208 */ /* 0x000fe40004000000 */
[----:B------:R-:W-:Y:S01]  /*2270*/  FSEL R7, R7, R21, !P0 ;  /* 0x0000001507077208 */ /* 0x000fe20004000000 */
[----:B------:R-:W-:-:S05]  /*2280*/  DADD R16, -RZ, |R2| ;  /* 0x00000000ff107229 */ /* 0x000fca0000000502 */
[----:B------:R-:W-:-:S06]  /*2290*/  DSETP.GEU.AND P0, PT, R6, |R2|, PT ;  /* 0x400000020600722a */ /* 0x000fcc0003f0e000 */
[----:B------:R-:W-:Y:S02]  /*22a0*/  FSEL R2, R16, R6, !P0 ;  /* 0x0000000610027208 */ /* 0x000fe40004000000 */
[----:B------:R-:W-:Y:S01]  /*22b0*/  FSEL R3, R17, R7, !P0 ;  /* 0x0000000711037208 */ /* 0x000fe20004000000 */
[----:B------:R-:W-:Y:S01]  /*22c0*/  DADD R26, R26, -R28 ;  /* 0x000000001a1a7229 */ /* 0x000fe2000000081c */
[----:B------:R-:W-:-:S04]  /*22d0*/  UISETP.GE.U32.AND UP0, UPT, UR13, UR5, UPT ;  /* 0x000000050d00728c */ /* 0x000fc8000bf06070 */
[----:B------:R-:W-:Y:S01]  /*22e0*/  UISETP.GE.U32.AND.EX UP0, UPT, UR14, UR4, UPT, UP0 ;  /* 0x000000040e00728c */ /* 0x000fe2000bf06100 */
[----:B--2---:R-:W-:-:S08]  /*22f0*/  DADD R12, R12, -R14 ;  /* 0x000000000c0c7229 */ /* 0x004fd0000000080e */
[--C-:B------:R-:W-:Y:S02]  /*2300*/  DADD R6, -RZ, |R12|.reuse ;  /* 0x00000000ff067229 */ /* 0x100fe4000000050c */
[----:B------:R-:W-:Y:S02]  /*2310*/  DSETP.GEU.AND P0, PT, R2, |R12|, PT ;  /* 0x4000000c0200722a */ /* 0x000fe40003f0e000 */
[----:B---3--:R-:W-:-:S06]  /*2320*/  DADD R8, R8, -R10 ;  /* 0x0000000008087229 */ /* 0x008fcc000000080a */
[----:B------:R-:W-:Y:S02]  /*2330*/  FSEL R2, R6, R2, !P0 ;  /* 0x0000000206027208 */ /* 0x000fe40004000000 */
[----:B------:R-:W-:Y:S01]  /*2340*/  FSEL R3, R7, R3, !P0 ;  /* 0x0000000307037208 */ /* 0x000fe20004000000 */
[----:B0-----:R-:W-:Y:S02]  /*2350*/  DADD R4, -RZ, |R8| ;  /* 0x00000000ff047229 */ /* 0x001fe40000000508 */
[----:B----4-:R-:W-:-:S03]  /*2360*/  DADD R22, R22, -R24 ;  /* 0x0000000016167229 */ /* 0x010fc60000000818 */
[----:B------:R-:W-:-:S06]  /*2370*/  DSETP.GEU.AND P0, PT, R2, |R8|, PT ;  /* 0x400000080200722a */ /* 0x000fcc0003f0e000 */
[----:B------:R-:W-:Y:S02]  /*2380*/  FSEL R2, R4, R2, !P0 ;  /* 0x0000000204027208 */ /* 0x000fe40004000000 */
[----:B------:R-:W-:Y:S01]  /*2390*/  FSEL R3, R5, R3, !P0 ;  /* 0x0000000305037208 */ /* 0x000fe20004000000 */
[----:B------:R-:W-:-:S05]  /*23a0*/  DADD R4, -RZ, |R22| ;  /* 0x00000000ff047229 */ /* 0x000fca0000000516 */
[----:B------:R-:W-:-:S06]  /*23b0*/  DSETP.GEU.AND P0, PT, R2, |R22|, PT ;  /* 0x400000160200722a */ /* 0x000fcc0003f0e000 */
[----:B------:R-:W-:Y:S02]  /*23c0*/  FSEL R2, R4, R2, !P0 ;  /* 0x0000000204027208 */ /* 0x000fe40004000000 */
[----:B------:R-:W-:Y:S01]  /*23d0*/  FSEL R3, R5, R3, !P0 ;  /* 0x0000000305037208 */ /* 0x000fe20004000000 */
[----:B------:R-:W-:-:S05]  /*23e0*/  DADD R4, -RZ, |R26| ;  /* 0x00000000ff047229 */ /* 0x000fca000000051a */
[----:B------:R-:W-:-:S06]  /*23f0*/  DSETP.GEU.AND P0, PT, R2, |R26|, PT ;  /* 0x4000001a0200722a */ /* 0x000fcc0003f0e000 */
[----:B------:R-:W-:Y:S02]  /*2400*/  FSEL R8, R4, R2, !P0 ;  /* 0x0000000204087208 */ /* 0x000fe40004000000 */
[----:B------:R-:W-:Y:S01]  /*2410*/  FSEL R9, R5, R3, !P0 ;  /* 0x0000000305097208 */ /* 0x000fe20004000000 */
[----:B------:R-:W-:Y:S06]  /*2420*/  BRA.U !UP0, `(.L_x_73) ;  /* 0x0000001908507547 */ /* 0x000fec000b800000 */
[----:B------:R-:W-:Y:S02]  /*2430*/  UIADD3 UR13, UP0, UPT, UR5, UR12, URZ ;  /* 0x0000000c050d7290 */ /* 0x000fe4000ff1e0ff */
[----:B------:R-:W-:Y:S01]  /*2440*/  IMAD.U32 R3, RZ, RZ, UR5 ;  /* 0x00000005ff037e24 */ /* 0x000fe2000f8e00ff */
[----:B------:R-:W-:Y:S01]  /*2450*/  LOP3.LUT R2, RZ, R0, RZ, 0x33, !PT ;  /* 0x00000000ff027212 */ /* 0x000fe200078e33ff */
[----:B------:R-:W-:Y:S02]  /*2460*/  UIADD3.X UR14, UPT, UPT, URZ, UR4, URZ, UP0, !UPT ;  /* 0x00000004ff0e7290 */ /* 0x000fe400087fe4ff */
[----:B------:R-:W-:Y:S01]  /*2470*/  UIADD3 UR22, UP0, UPT, UR6, -0x800, URZ ;  /* 0xfffff80006167890 */ /* 0x000fe2000ff1e0ff */
[----:B------:R-:W-:Y:S01]  /*2480*/  IADD3 R11, P0, PT, R0, UR13, RZ ;  /* 0x0000000d000b7c10 */ /* 0x000fe2000ff1e0ff */
[----:B------:R-:W-:Y:S01]  /*2490*/  UMOV UR4, URZ ;  /* 0x000000ff00047c82 */ /* 0x000fe20008000000 */
[----:B------:R-:W-:Y:S01]  /*24a0*/  IADD3 R2, PT, PT, -R3, UR6, R2 ;  /* 0x0000000603027c10 */ /* 0x000fe2000fffe102 */
[----:B------:R-:W-:Y:S01]  /*24b0*/  UIADD3.X UR23, UPT, UPT, UR7, -0x1, URZ, UP0, !UPT ;  /* 0xffffffff07177890 */ /* 0x000fe200087fe4ff */
[----:B------:R-:W-:Y:S01]  /*24c0*/  LEA R10, P1, R11, 0x4000, 0x3 ;  /* 0x000040000b0a7811 */ /* 0x000fe200078218ff */
[----:B------:R-:W-:Y:S01]  /*24d0*/  UISETP.GT.U32.AND UP0, UPT, UR13, UR22, UPT ;  /* 0x000000160d00728c */ /* 0x000fe2000bf04070 */
[----:B------:R-:W-:-:S02]  /*24e0*/  IMAD.X R4, RZ, RZ, UR14, P0 ;  /* 0x0000000eff047e24 */ /* 0x000fc400080e06ff */
[C---:B------:R-:W-:Y:S01]  /*24f0*/  IADD3 R12, P0, PT, R10.reuse, UR8, RZ ;  /* 0x000000080a0c7c10 */ /* 0x040fe2000ff1e0ff */
[----:B------:R-:W-:Y:S01]  /*2500*/  UISETP.GT.U32.AND.EX UP0, UPT, UR14, UR23, UPT, UP0 ;  /* 0x000000170e00728c */ /* 0x000fe2000bf04100 */
[----:B------:R-:W-:Y:S01]  /*2510*/  IADD3 R10, P2, PT, R10, UR10, RZ ;  /* 0x0000000a0a0a7c10 */ /* 0x000fe2000ff5e0ff */
[----:B------:R-:W-:Y:S01]  /*2520*/  VIADD R3, R2, -UR12 ;  /* 0x8000000c02037c36 */ /* 0x000fe20008000000 */
[----:B------:R-:W-:Y:S01]  /*2530*/  LEA.HI.X R11, R11, RZ, R4, 0x3, P1 ;  /* 0x000000ff0b0b7211 */ /* 0x000fe200008f1c04 */
[----:B------:R-:W-:Y:S01]  /*2540*/  IMAD.U32 R4, RZ, RZ, UR5 ;  /* 0x00000005ff047e24 */ /* 0x000fe2000f8e00ff */
[----:B------:R-:W-:Y:S01]  /*2550*/  UMOV UR5, UR13 ;  /* 0x0000000d00057c82 */ /* 0x000fe20008000000 */
[----:B------:R-:W-:Y:S01]  /*2560*/  UMOV UR12, UR14 ;  /* 0x0000000e000c7c82 */ /* 0x000fe20008000000 */
[C---:B------:R-:W-:Y:S02]  /*2570*/  IADD3.X R13, PT, PT, R11.reuse, UR9, RZ, P0, !PT ;  /* 0x000000090b0d7c10 */ /* 0x040fe400087fe4ff */
[----:B------:R-:W-:Y:S01]  /*2580*/  IADD3.X R11, PT, PT, R11, UR11, RZ, P2, !PT ;  /* 0x0000000b0b0b7c10 */ /* 0x000fe200097fe4ff */
[----:B------:R-:W-:Y:S06]  /*2590*/  BRA.U UP0, `(.L_x_74) ;  /* 0x0000000500647547 */ /* 0x000fec000b800000 */
[----:B------:R-:W0:Y:S01]  /*25a0*/  LDCU UR15, c[0x0][0x3c8] ;  /* 0x00007900ff0f77ac */ /* 0x000e220008000800 */
[----:B------:R-:W1:Y:S01]  /*25b0*/  LDCU.64 UR6, c[0x0][0x3c0] ;  /* 0x00007800ff0677ac */ /* 0x000e620008000a00 */
[----:B------:R-:W2:Y:S01]  /*25c0*/  LDCU.128 UR8, c[0x0][0x380] ;  /* 0x00007000ff0877ac */ /* 0x000ea20008000c00 */
[----:B------:R-:W-:Y:S01]  /*25d0*/  NOP ;  /* 0x0000000000007918 */ /* 0x000fe20000000000 */
.L_x_75:
[----:B------:R-:W-:-:S05]  /*25e0*/  IADD3 R2, P0, PT, R0, UR13, RZ ;  /* 0x0000000d00027c10 */ /* 0x000fca000ff1e0ff */
[----:B------:R-:W-:Y:S02]  /*25f0*/  IMAD.SHL.U32 R4, R2, 0x8, RZ ;  /* 0x0000000802047824 */ /* 0x000fe400078e00ff */
[----:B------:R-:W-:-:S03]  /*2600*/  IMAD.X R5, RZ, RZ, UR14, P0 ;  /* 0x0000000eff057e24 */ /* 0x000fc600080e06ff */
[----:B--2---:R-:W-:Y:S02]  /*2610*/  IADD3 R6, P0, PT, R4, UR8, RZ ;  /* 0x0000000804067c10 */ /* 0x004fe4000ff1e0ff */
        /* <DEDUP_REMOVED lines=19> */
[----:B------:R-:W-:Y:S01]  /*2750*/  FSEL R21, R21, R9, !P0 ;  /* 0x0000000915157208 */ /* 0x000fe20004000000 */
[----:B------:R-:W-:-:S05]  /*2760*/  DADD R8, -RZ, |R24| ;  /* 0x00000000ff087229 */ /* 0x000fca0000000518 */
[----:B------:R-:W-:Y:S01]  /*2770*/  DSETP.GEU.AND P0, PT, R20, |R24|, PT ;  /* 0x400000181400722a */ /* 0x000fe20003f0e000 */
[----:B------:R-:W2:Y:S01]  /*2780*/  LDG.E.64 R24, desc[UR18][R4.64+0x2000] ;  /* 0x0020001204187981 */ /* 0x000ea2000c1e1b00 */
[----:B----4-:R-:W-:-:S04]  /*2790*/  DADD R18, R22, -R18 ;  /* 0x0000000016127229 */ /* 0x010fc80000000812 */
[----:B------:R-:W-:Y:S01]  /*27a0*/  FSEL R8, R8, R20, !P0 ;  /* 0x0000001408087208 */ /* 0x000fe20004000000 */
[----:B------:R-:W3:Y:S01]  /*27b0*/  LDG.E.64 R22, desc[UR18][R4.64+0x2800] ;  /* 0x0028001204167981 */ /* 0x000ee2000c1e1b00 */
[----:B------:R-:W-:-:S03]  /*27c0*/  FSEL R9, R9, R21, !P0 ;  /* 0x0000001509097208 */ /* 0x000fc60004000000 */
[----:B------:R-:W3:Y:S03]  /*27d0*/  LDG.E.64 R20, desc[UR18][R6.64+0x2800] ;  /* 0x0028001206147981 */ /* 0x000ee6000c1e1b00 */
[--C-:B------:R-:W-:Y:S02]  /*27e0*/  DSETP.GEU.AND P0, PT, R8, |R18|.reuse, PT ;  /* 0x400000120800722a */ /* 0x100fe40003f0e000 */
[----:B------:R-:W-:-:S10]  /*27f0*/  DADD R18, -RZ, |R18| ;  /* 0x00000000ff127229 */ /* 0x000fd40000000512 */
[----:B------:R-:W-:Y:S02]  /*2800*/  FSEL R8, R18, R8, !P0 ;  /* 0x0000000812087208 */ /* 0x000fe40004000000 */
[----:B------:R-:W-:Y:S02]  /*2810*/  FSEL R9, R19, R9, !P0 ;  /* 0x0000000913097208 */ /* 0x000fe40004000000 */
[----:B------:R4:W4:Y:S01]  /*2820*/  LDG.E.64 R18, desc[UR18][R6.64+0x3000] ;  /* 0x0030001206127981 */ /* 0x000922000c1e1b00 */
[----:B-----5:R-:W-:-:S03]  /*2830*/  DADD R14, R14, -R16 ;  /* 0x000000000e0e7229 */ /* 0x020fc60000000810 */
[----:B------:R-:W5:Y:S04]  /*2840*/  LDG.E.64 R16, desc[UR18][R4.64+0x3000] ;  /* 0x0030001204107981 */ /* 0x000f68000c1e1b00 */
[----:B------:R-:W5:Y:S01]  /*2850*/  LDG.E.64 R4, desc[UR18][R4.64+0x3800] ;  /* 0x0038001204047981 */ /* 0x000f62000c1e1b00 */
[--C-:B------:R-:W-:Y:S02]  /*2860*/  DSETP.GEU.AND P0, PT, R8, |R14|.reuse, PT ;  /* 0x4000000e0800722a */ /* 0x100fe40003f0e000 */
[----:B------:R-:W-:-:S10]  /*2870*/  DADD R14, -RZ, |R14| ;  /* 0x00000000ff0e7229 */ /* 0x000fd4000000050e */
[----:B------:R-:W-:Y:S01]  /*2880*/  FSEL R8, R14, R8, !P0 ;  /* 0x000000080e087208 */ /* 0x000fe20004000000 */
[----:B--2---:R-:W-:Y:S01]  /*2890*/  DADD R24, R26, -R24 ;  /* 0x000000001a187229 */ /* 0x004fe20000000818 */
[----:B------:R-:W-:-:S07]  /*28a0*/  FSEL R9, R15, R9, !P0 ;  /* 0x000000090f097208 */ /* 0x000fce0004000000 */
[--C-:B------:R-:W-:Y:S02]  /*28b0*/  DSETP.GEU.AND P0, PT, R8, |R24|.reuse, PT ;  /* 0x400000180800722a */ /* 0x100fe40003f0e000 */
[----:B------:R-:W-:Y:S02]  /*28c0*/  DADD R24, -RZ, |R24| ;  /* 0x00000000ff187229 */ /* 0x000fe40000000518 */
[----:B---3--:R-:W-:-:S08]  /*28d0*/  DADD R20, R20, -R22 ;  /* 0x0000000014147229 */ /* 0x008fd00000000816 */
[----:B------:R-:W-:Y:S02]  /*28e0*/  FSEL R8, R24, R8, !P0 ;  /* 0x0000000818087208 */ /* 0x000fe40004000000 */
[----:B------:R-:W-:Y:S01]  /*28f0*/  FSEL R9, R25, R9, !P0 ;  /* 0x0000000919097208 */ /* 0x000fe20004000000 */
[----:B----4-:R-:W-:-:S05]  /*2900*/  DADD R6, -RZ, |R20| ;  /* 0x00000000ff067229 */ /* 0x010fca0000000514 */
[----:B------:R-:W-:Y:S01]  /*2910*/  DSETP.GEU.AND P0, PT, R8, |R20|, PT ;  /* 0x400000140800722a */ /* 0x000fe20003f0e000 */
[----:B-1----:R-:W-:-:S05]  /*2920*/  UIADD3 UR20, UP0, UPT, -UR13, UR6, URZ ;  /* 0x000000060d147290 */ /* 0x002fca000ff1e1ff */
[----:B------:R-:W-:Y:S02]  /*2930*/  FSEL R6, R6, R8, !P0 ;  /* 0x0000000806067208 */ /* 0x000fe40004000000 */
[----:B------:R-:W-:Y:S01]  /*2940*/  FSEL R7, R7, R9, !P0 ;  /* 0x0000000907077208 */ /* 0x000fe20004000000 */
[----:B0-----:R-:W-:Y:S02]  /*2950*/  USHF.L.U32 UR24, UR15, 0xb, URZ ;  /* 0x0000000b0f187899 */ /* 0x001fe400080006ff */
[----:B------:R-:W-:Y:S02]  /*2960*/  UIADD3.X UR21, UPT, UPT, ~UR14, UR7, URZ, UP0, !UPT ;  /* 0x000000070e157290 */ /* 0x000fe400087fe5ff */
[----:B------:R-:W-:Y:S02]  /*2970*/  USHF.R.S32.HI UR16, URZ, 0x1f, UR24 ;  /* 0x0000001fff107899 */ /* 0x000fe40008011418 */
[----:B------:R-:W-:-:S04]  /*2980*/  UISETP.GE.U32.AND UP0, UPT, UR20, UR24, UPT ;  /* 0x000000181400728c */ /* 0x000fc8000bf06070 */
[----:B------:R-:W-:Y:S02]  /*2990*/  UISETP.GE.U32.AND.EX UP0, UPT, UR21, UR16, UPT, UP0 ;  /* 0x000000101500728c */ /* 0x000fe4000bf06100 */
[----:B------:R-:W-:-:S04]  /*29a0*/  UIADD3 UR5, UP1, UPT, UR24, UR5, URZ ;  /* 0x0000000518057290 */ /* 0x000fc8000ff3e0ff */
[----:B------:R-:W-:Y:S01]  /*29b0*/  UIADD3.X UR12, UPT, UPT, UR16, UR12, URZ, UP1, !UPT ;  /* 0x0000000c100c7290 */ /* 0x000fe20008ffe4ff */
[----:B-----5:R-:W-:-:S08]  /*29c0*/  DADD R16, R18, -R16 ;  /* 0x0000000012107229 */ /* 0x020fd00000000810 */
[--C-:B------:R-:W-:Y:S02]  /*29d0*/  DADD R8, -RZ, |R16|.reuse ;  /* 0x00000000ff087229 */ /* 0x100fe40000000510 */
[----:B------:R-:W-:Y:S02]  /*29e0*/  DSETP.GEU.AND P0, PT, R6, |R16|, PT ;  /* 0x400000100600722a */ /* 0x000fe40003f0e000 */
[----:B------:R-:W-:-:S06]  /*29f0*/  DADD R4, R28, -R4 ;  /* 0x000000001c047229 */ /* 0x000fcc0000000804 */
        /* <DEDUP_REMOVED lines=9> */
[----:B------:R-:W-:Y:S01]  /*2a90*/  UIADD3 UR4, UPT, UPT, UR4, 0x1, URZ ;  /* 0x0000000104047890 */ /* 0x000fe2000fffe0ff */
[----:B------:R-:W-:Y:S01]  /*2aa0*/  IMAD.U32 R7, RZ, RZ, UR24 ;  /* 0x00000018ff077e24 */ /* 0x000fe2000f8e00ff */
[----:B------:R-:W-:Y:S01]  /*2ab0*/  UIADD3.X UR14, UPT, UPT, UR16, UR14, URZ, UP0, !UPT ;  /* 0x0000000e100e7290 */ /* 0x000fe200087fe4ff */
[----:B------:R-:W-:Y:S01]  /*2ac0*/  IMAD.WIDE R12, R5, 0x8, R12 ;  /* 0x00000008050c7825 */ /* 0x000fe200078e020c */
[----:B------:R-:W-:-:S03]  /*2ad0*/  UISETP.GT.U32.AND UP0, UPT, UR13, UR22, UPT ;  /* 0x000000160d00728c */ /* 0x000fc6000bf04070 */
[----:B------:R-:W-:Y:S01]  /*2ae0*/  IMAD.WIDE R10, R7, 0x8, R10 ;  /* 0x00000008070a7825 */ /* 0x000fe200078e020a */
[----:B------:R-:W-:-:S03]  /*2af0*/  UISETP.GT.U32.AND.EX UP0, UPT, UR14, UR23, UPT, UP0 ;  /* 0x000000170e00728c */ /* 0x000fc6000bf04100 */
[----:B------:R-:W-:-:S06]  /*2b00*/  VIADD R3, R3, -UR24 ;  /* 0x8000001803037c36 */ /* 0x000fcc0008000000 */
[----:B------:R-:W-:Y:S05]  /*2b10*/  BRA.U !UP0, `(.L_x_75) ;  /* 0xfffffff908b07547 */ /* 0x000fea000b83ffff */
[----:B------:R-:W-:-:S07]  /*2b20*/  IMAD.U32 R4, RZ, RZ, UR24 ;  /* 0x00000018ff047e24 */ /* 0x000fce000f8e00ff */
.L_x_74:
[----:B------:R-:W-:Y:S01]  /*2b30*/  UIADD3 UR16, UPT, UPT, -UR13, UR6, URZ ;  /* 0x000000060d107290 */ /* 0x000fe2000fffe1ff */
[----:B------:R-:W-:Y:S01]  /*2b40*/  IMAD.U32 R2, RZ, RZ, UR14 ;  /* 0x0000000eff027e24 */ /* 0x000fe2000f8e00ff */
[----:B------:R-:W-:Y:S01]  /*2b50*/  UISETP.GE.U32.AND UP0, UPT, UR13, UR6, UPT ;  /* 0x000000060d00728c */ /* 0x000fe2000bf06070 */
[----:B------:R-:W-:Y:S03]  /*2b60*/  BSSY.RECONVERGENT B1, `(.L_x_73) ;  /* 0x0000120000017945 */ /* 0x000fe60003800200 */
[----:B------:R-:W-:Y:S02]  /*2b70*/  ISETP.GE.AND P0, PT, R0, UR16, PT ;  /* 0x0000001000007c0c */ /* 0x000fe4000bf06270 */
[----:B------:R-:W-:-:S04]  /*2b80*/  PLOP3.LUT P1, PT, PT, PT, UP0, 0x80, 0x8 ;  /* 0x000000000008781c */ /* 0x000fc80003f2f008 */
[----:B------:R-:W-:-:S13]  /*2b90*/  ISETP.GE.U32.OR.EX P0, PT, R2, UR7, P0, P1 ;  /* 0x0000000702007c0c */ /* 0x000fda0008706510 */
[----:B------:R-:W-:Y:S05]  /*2ba0*/  @P0 BRA `(.L_x_76) ;  /* 0x00000010006c0947 */ /* 0x000fea0003800000 */
[----:B------:R-:W-:Y:S01]  /*2bb0*/  USHF.L.U32 UR16, UR17, 0xb, URZ ;  /* 0x0000000b11107899 */ /* 0x000fe200080006ff */
[----:B------:R-:W-:Y:S01]  /*2bc0*/  LOP3.LUT R5, RZ, R0, RZ, 0x33, !PT ;  /* 0x00000000ff057212 */ /* 0x000fe200078e33ff */
[----:B------:R-:W-:Y:S01]  /*2bd0*/  UIMAD UR7, UR4, UR15, URZ ;  /* 0x0000000f040772a4 */ /* 0x000fe2000f8e02ff */
[----:B------:R-:W-:Y:S03]  /*2be0*/  BSSY.RECONVERGENT B2, `(.L_x_77) ;  /* 0x0000087000027945 */ /* 0x000fe60003800200 */
[----:B------:R-:W-:Y:S02]  /*2bf0*/  VIADD R2, R4, UR16 ;  /* 0x0000001004027c36 */ /* 0x000fe40008000000 */
[----:B------:R-:W-:Y:S02]  /*2c00*/  IMAD.U32 R7, RZ, RZ, UR7 ;  /* 0x00000007ff077e24 */ /* 0x000fe4000f8e00ff */
[----:B------:R-:W-:Y:S01]  /*2c10*/  IMAD.MOV.U32 R4, RZ, RZ, R0 ;  /* 0x000000ffff047224 */ /* 0x000fe200078e0000 */
[----:B------:R-:W-:-:S05]  /*2c20*/  IADD3 R2, PT, PT, -R2, UR6, R5 ;  /* 0x0000000602027c10 */ /* 0x000fca000fffe105 */
[----:B------:R-:W-:-:S05]  /*2c30*/  IMAD R2, R7, -0x800, R2 ;  /* 0xfffff80007027824 */ /* 0x000fca00078e0202 */
[C---:B------:R-:W-:Y:S02]  /*2c40*/  ISETP.GE.U32.AND P1, PT, R2.reuse, 0xf00, PT ;  /* 0x00000f000200780c */ /* 0x040fe40003f26070 */
[----:B------:R-:W-:-:S04]  /*2c50*/  LEA.HI R5, R2, 0x1, RZ, 0x18 ;  /* 0x0000000102057811 */ /* 0x000fc800078fc0ff */
[----:B------:R-:W-:-:S04]  /*2c60*/  LOP3.LUT R26, R5, 0xf, RZ, 0xc0, !PT ;  /* 0x0000000f051a7812 */ /* 0x000fc800078ec0ff */
[----:B------:R-:W-:-:S03]  /*2c70*/  ISETP.NE.AND P0, PT, R26, RZ, PT ;  /* 0x000000ff1a00720c */ /* 0x000fc60003f05270 */
[----:B------:R-:W-:Y:S10]  /*2c80*/  @!P1 BRA `(.L_x_78) ;  /* 0x0000000400f09947 */ /* 0x000ff40003800000 */
[----:B------:R-:W-:Y:S01]  /*2c90*/  LEA.HI R2, R3, 0x1, RZ, 0x18 ;  /* 0x0000000103027811 */ /* 0x000fe200078fc0ff */
[----:B------:R-:W-:-:S03]  /*2ca0*/  IMAD.MOV.U32 R4, RZ, RZ, R0 ;  /* 0x000000ffff047224 */ /* 0x000fc600078e0000 */
[----:B------:R-:W-:-:S05]  /*2cb0*/  LOP3.LUT R2, R2, 0x1fffff0, RZ, 0xc0, !PT ;  /* 0x01fffff002027812 */ /* 0x000fca00078ec0ff */
[----:B------:R-:W-:-:S07]  /*2cc0*/  IMAD.MOV R2, RZ, RZ, -R2 ;  /* 0x000000ffff027224 */ /* 0x000fce00078e0a02 */
.L_x_79:
        /* <DEDUP_REMOVED lines=36> */
[----:B------:R-:W-:-:S02]  /*2f10*/  DSETP.GEU.AND P1, PT, R16, |R20|, PT ;  /* 0x400000141000722a */ /* 0x000fc40003f2e000 */
[----:B------:R-:W-:Y:S01]  /*2f20*/  DADD R8, -RZ, |R20| ;  /* 0x00000000ff087229 */ /* 0x000fe20000000514 */
[----:B------:R-:W2:Y:S01]  /*2f30*/  LDG.E.64 R20, desc[UR18][R10.64+-0x800] ;  /* 0xfff800120a147981 */ /* 0x000ea2000c1e1b00 */
[----:B---3--:R-:W-:-:S03]  /*2f40*/  DADD R14, R18, -R14 ;  /* 0x00000000120e7229 */ /* 0x008fc6000000080e */
[----:B------:R-:W3:Y:S05]  /*2f50*/  LDG.E.64 R18, desc[UR18][R10.64] ;  /* 0x000000120a127981 */ /* 0x000eea000c1e1b00 */
[----:B------:R-:W-:Y:S02]  /*2f60*/  FSEL R16, R8, R16, !P1 ;  /* 0x0000001008107208 */ /* 0x000fe40004800000 */
[----:B------:R-:W-:Y:S02]  /*2f70*/  FSEL R17, R9, R17, !P1 ;  /* 0x0000001109117208 */ /* 0x000fe40004800000 */
[----:B------:R-:W3:Y:S04]  /*2f80*/  LDG.E.64 R8, desc[UR18][R12.64] ;  /* 0x000000120c087981 */ /* 0x000ee8000c1e1b00 */
        /* <DEDUP_REMOVED lines=53> */
[----:B------:R-:W-:-:S05]  /*32e0*/  VIADD R2, R2, 0x10 ;  /* 0x0000001002027836 */ /* 0x000fca0000000000 */
[----:B------:R-:W-:Y:S01]  /*32f0*/  ISETP.NE.AND P2, PT, R2, RZ, PT ;  /* 0x000000ff0200720c */ /* 0x000fe20003f45270 */
[----:B--2---:R-:W-:-:S08]  /*3300*/  DADD R20, R20, -R22 ;  /* 0x0000000014147229 */ /* 0x004fd00000000816 */
[--C-:B------:R-:W-:Y:S02]  /*3310*/  DSETP.GEU.AND P1, PT, R8, |R20|.reuse, PT ;  /* 0x400000140800722a */ /* 0x100fe40003f2e000 */
[----:B------:R-:W-:Y:S02]  /*3320*/  DADD R20, -RZ, |R20| ;  /* 0x00000000ff147229 */ /* 0x000fe40000000514 */
[----:B---3--:R-:W-:-:S08]  /*3330*/  DADD R6, R18, -R6 ;  /* 0x0000000012067229 */ /* 0x008fd00000000806 */
[----:B------:R-:W-:Y:S02]  /*3340*/  FSEL R8, R20, R8, !P1 ;  /* 0x0000000814087208 */ /* 0x000fe40004800000 */
[----:B------:R-:W-:Y:S01]  /*3350*/  FSEL R9, R21, R9, !P1 ;  /* 0x0000000915097208 */ /* 0x000fe20004800000 */
[----:B------:R-:W-:-:S05]  /*3360*/  DADD R18, -RZ, |R6| ;  /* 0x00000000ff127229 */ /* 0x000fca0000000506 */
[----:B------:R-:W-:-:S06]  /*3370*/  DSETP.GEU.AND P1, PT, R8, |R6|, PT ;  /* 0x400000060800722a */ /* 0x000fcc0003f2e000 */
        /* <DEDUP_REMOVED lines=13> */
.L_x_78:
[----:B------:R-:W-:Y:S05]  /*3450*/  BSYNC.RECONVERGENT B2 ;  /* 0x0000000000027941 */ /* 0x000fea0003800200 */
.L_x_77:
[----:B------:R-:W-:Y:S05]  /*3460*/  @!P0 BRA `(.L_x_76) ;  /* 0x00000008003c8947 */ /* 0x000fea0003800000 */
[----:B------:R-:W-:Y:S01]  /*3470*/  ISETP.GE.U32.AND P1, PT, R26, 0x8, PT ;  /* 0x000000081a00780c */ /* 0x000fe20003f26070 */
[----:B------:R-:W-:Y:S01]  /*3480*/  BSSY.RECONVERGENT B2, `(.L_x_80) ;  /* 0x0000045000027945 */ /* 0x000fe20003800200 */
[----:B------:R-:W-:-:S04]  /*3490*/  LOP3.LUT R2, R5, 0x7, RZ, 0xc0, !PT ;  /* 0x0000000705027812 */ /* 0x000fc800078ec0ff */
[----:B------:R-:W-:-:S07]  /*34a0*/  ISETP.NE.AND P0, PT, R2, RZ, PT ;  /* 0x000000ff0200720c */ /* 0x000fce0003f05270 */
[----:B------:R-:W-:Y:S06]  /*34b0*/  @!P1 BRA `(.L_x_81) ;  /* 0x0000000400049947 */ /* 0x000fec0003800000 */
[----:B------:R-:W-:-:S05]  /*34c0*/  IADD3 R7, P1, PT, R4, UR13, RZ ;  /* 0x0000000d04077c10 */ /* 0x000fca000ff3e0ff */
[----:B------:R-:W-:Y:S02]  /*34d0*/  IMAD.X R10, RZ, RZ, UR14, P1 ;  /* 0x0000000eff0a7e24 */ /* 0x000fe400088e06ff */
[----:B------:R-:W-:-:S03]  /*34e0*/  IMAD.SHL.U32 R6, R7, 0x8, RZ ;  /* 0x0000000807067824 */ /* 0x000fc600078e00ff */
[----:B------:R-:W-:Y:S02]  /*34f0*/  SHF.L.U64.HI R7, R7, 0x3, R10 ;  /* 0x0000000307077819 */ /* 0x000fe4000001020a */
[C---:B------:R-:W-:Y:S02]  /*3500*/  IADD3 R10, P1, PT, R6.reuse, UR8, RZ ;  /* 0x00000008060a7c10 */ /* 0x040fe4000ff3e0ff */
        /* <DEDUP_REMOVED lines=12> */
[----:B--2---:R-:W-:-:S03]  /*35d0*/  DADD R18, R18, -R12 ;  /* 0x0000000012127229 */ /* 0x004fc6000000080c */
[----:B------:R-:W5:Y:S05]  /*35e0*/  LDG.E.64 R12, desc[UR18][R10.64+0x1800] ;  /* 0x001800120a0c7981 */ /* 0x000f6a000c1e1b00 */
[--C-:B------:R-:W-:Y:S02]  /*35f0*/  DSETP.GEU.AND P1, PT, R8, |R18|.reuse, PT ;  /* 0x400000120800722a */ /* 0x100fe40003f2e000 */
[----:B------:R-:W-:Y:S02]  /*3600*/  DADD R18, -RZ, |R18| ;  /* 0x00000000ff127229 */ /* 0x000fe40000000512 */
[----:B---3--:R-:W-:-:S08]  /*3610*/  DADD R24, R20, -R24 ;  /* 0x0000000014187229 */ /* 0x008fd00000000818 */
[----:B------:R-:W-:Y:S02]  /*3620*/  FSEL R18, R18, R8, !P1 ;  /* 0x0000000812127208 */ /* 0x000fe40004800000 */
[----:B------:R-:W-:Y:S01]  /*3630*/  FSEL R19, R19, R9, !P1 ;  /* 0x0000000913137208 */ /* 0x000fe20004800000 */
[----:B------:R-:W-:Y:S01]  /*3640*/  DADD R20, -RZ, |R24| ;  /* 0x00000000ff147229 */ /* 0x000fe20000000518 */
[----:B------:R-:W2:Y:S01]  /*3650*/  LDG.E.64 R8, desc[UR18][R10.64+0x2000] ;  /* 0x002000120a087981 */ /* 0x000ea2000c1e1b00 */
[----:B----4-:R-:W-:-:S03]  /*3660*/  DADD R22, R22, -R16 ;  /* 0x0000000016167229 */ /* 0x010fc60000000810 */
[----:B------:R-:W-:Y:S01]  /*3670*/  DSETP.GEU.AND P1, PT, R18, |R24|, PT ;  /* 0x400000181200722a */ /* 0x000fe20003f2e000 */
[----:B------:R-:W2:Y:S04]  /*3680*/  LDG.E.64 R16, desc[UR18][R6.64+0x2000] ;  /* 0x0020001206107981 */ /* 0x000ea8000c1e1b00 */
[----:B------:R-:W3:Y:S01]  /*3690*/  LDG.E.64 R24, desc[UR18][R6.64+0x2800] ;  /* 0x0028001206187981 */ /* 0x000ee2000c1e1b00 */
[----:B------:R-:W-:Y:S02]  /*36a0*/  FSEL R18, R20, R18, !P1 ;  /* 0x0000001214127208 */ /* 0x000fe40004800000 */
[----:B------:R-:W-:Y:S01]  /*36b0*/  FSEL R19, R21, R19, !P1 ;  /* 0x0000001315137208 */ /* 0x000fe20004800000 */
[----:B------:R-:W-:-:S05]  /*36c0*/  DADD R20, -RZ, |R22| ;  /* 0x00000000ff147229 */ /* 0x000fca0000000516 */
[----:B------:R-:W-:Y:S01]  /*36d0*/  DSETP.GEU.AND P1, PT, R18, |R22|, PT ;  /* 0x400000161200722a */ /* 0x000fe20003f2e000 */
[----:B------:R-:W3:Y:S01]  /*36e0*/  LDG.E.64 R22, desc[UR18][R10.64+0x2800] ;  /* 0x002800120a167981 */ /* 0x000ee2000c1e1b00 */
[----:B-----5:R-:W-:-:S04]  /*36f0*/  DADD R12, R12, -R14 ;  /* 0x000000000c0c7229 */ /* 0x020fc8000000080e */
[----:B------:R-:W-:Y:S02]  /*3700*/  FSEL R14, R20, R18, !P1 ;  /* 0x00000012140e7208 */ /* 0x000fe40004800000 */
[----:B------:R-:W-:Y:S02]  /*3710*/  FSEL R15, R21, R19, !P1 ;  /* 0x00000013150f7208 */ /* 0x000fe40004800000 */
[----:B------:R0:W4:Y:S04]  /*3720*/  LDG.E.64 R20, desc[UR18][R10.64+0x3000] ;  /* 0x003000120a147981 */ /* 0x000128000c1e1b00 */
[----:B------:R1:W4:Y:S01]  /*3730*/  LDG.E.64 R18, desc[UR18][R6.64+0x3000] ;  /* 0x0030001206127981 */ /* 0x000322000c1e1b00 */
[--C-:B------:R-:W-:Y:S02]  /*3740*/  DSETP.GEU.AND P1, PT, R14, |R12|.reuse, PT ;  /* 0x4000000c0e00722a */ /* 0x100fe40003f2e000 */
[----:B------:R-:W-:-:S02]  /*3750*/  DADD R12, -RZ, |R12| ;  /* 0x00000000ff0c7229 */ /* 0x000fc4000000050c */
[----:B--2---:R-:W-:-:S08]  /*3760*/  DADD R8, R8, -R16 ;  /* 0x0000000008087229 */ /* 0x004fd00000000810 */
[----:B------:R-:W-:Y:S02]  /*3770*/  FSEL R12, R12, R14, !P1 ;  /* 0x0000000e0c0c7208 */ /* 0x000fe40004800000 */
[----:B------:R-:W-:Y:S01]  /*3780*/  FSEL R13, R13, R15, !P1 ;  /* 0x0000000f0d0d7208 */ /* 0x000fe20004800000 */
[----:B------:R-:W-:-:S05]  /*3790*/  DADD R14, -RZ, |R8| ;  /* 0x00000000ff0e7229 */ /* 0x000fca0000000508 */
[----:B------:R-:W-:Y:S02]  /*37a0*/  DSETP.GEU.AND P1, PT, R12, |R8|, PT ;  /* 0x400000080c00722a */ /* 0x000fe40003f2e000 */
[----:B---3--:R-:W-:-:S04]  /*37b0*/  DADD R22, R22, -R24 ;  /* 0x0000000016167229 */ /* 0x008fc80000000818 */
[----:B------:R-:W-:Y:S02]  /*37c0*/  FSEL R8, R14, R12, !P1 ;  /* 0x0000000c0e087208 */ /* 0x000fe40004800000 */
[----:B------:R-:W-:Y:S02]  /*37d0*/  FSEL R9, R15, R13, !P1 ;  /* 0x0000000d0f097208 */ /* 0x000fe40004800000 */
[----:B0-----:R-:W-:-:S04]  /*37e0*/  DADD R10, -RZ, |R22| ;  /* 0x00000000ff0a7229 */ /* 0x001fc80000000516 */
[----:B------:R-:W-:-:S06]  /*37f0*/  DSETP.GEU.AND P1, PT, R8, |R22|, PT ;  /* 0x400000160800722a */ /* 0x000fcc0003f2e000 */
[----:B-1----:R-:W-:Y:S02]  /*3800*/  FSEL R6, R10, R8, !P1 ;  /* 0x000000080a067208 */ /* 0x002fe40004800000 */
[----:B------:R-:W-:Y:S01]  /*3810*/  FSEL R7, R11, R9, !P1 ;  /* 0x000000090b077208 */ /* 0x000fe20004800000 */
[----:B------:R-:W-:Y:S01]  /*3820*/  DADD R26, R26, -R28 ;  /* 0x000000001a1a7229 */ /* 0x000fe2000000081c */
[----:B------:R-:W-:Y:S01]  /*3830*/  VIADD R4, R4, 0x800 ;  /* 0x0000080004047836 */ /* 0x000fe20000000000 */
[----:B----4-:R-:W-:-:S08]  /*3840*/  DADD R18, R20, -R18 ;  /* 0x0000000014127229 */ /* 0x010fd00000000812 */
[--C-:B------:R-:W-:Y:S02]  /*3850*/  DADD R8, -RZ, |R18|.reuse ;  /* 0x00000000ff087229 */ /* 0x100fe40000000512 */
[----:B------:R-:W-:-:S08]  /*3860*/  DSETP.GEU.AND P1, PT, R6, |R18|, PT ;  /* 0x400000120600722a */ /* 0x000fd00003f2e000 */
[----:B------:R-:W-:Y:S02]  /*3870*/  FSEL R6, R8, R6, !P1 ;  /* 0x0000000608067208 */ /* 0x000fe40004800000 */
[----:B------:R-:W-:Y:S01]  /*3880*/  FSEL R7, R9, R7, !P1 ;  /* 0x0000000709077208 */ /* 0x000fe20004800000 */
[----:B------:R-:W-:-:S05]  /*3890*/  DADD R8, -RZ, |R26| ;  /* 0x00000000ff087229 */ /* 0x000fca000000051a */
[----:B------:R-:W-:-:S06]  /*38a0*/  DSETP.GEU.AND P1, PT, R6, |R26|, PT ;  /* 0x4000001a0600722a */ /* 0x000fcc0003f2e000 */
[----:B------:R-:W-:Y:S02]  /*38b0*/  FSEL R8, R8, R6, !P1 ;  /* 0x0000000608087208 */ /* 0x000fe40004800000 */
[----:B------:R-:W-:-:S07]  /*38c0*/  FSEL R9, R9, R7, !P1 ;  /* 0x0000000709097208 */ /* 0x000fce0004800000 */
.L_x_81:
[----:B------:R-:W-:Y:S05]  /*38d0*/  BSYNC.RECONVERGENT B2 ;  /* 0x0000000000027941 */ /* 0x000fea0003800200 */
.L_x_80:
[----:B------:R-:W-:Y:S05]  /*38e0*/  @!P0 BRA `(.L_x_76) ;  /* 0x00000004001c8947 */ /* 0x000fea0003800000 */
[----:B------:R-:W-:Y:S01]  /*38f0*/  ISETP.GE.U32.AND P1, PT, R2, 0x4, PT ;  /* 0x000000040200780c */ /* 0x000fe20003f26070 */
[----:B------:R-:W-:Y:S01]  /*3900*/  BSSY.RECONVERGENT B2, `(.L_x_82) ;  /* 0x0000028000027945 */ /* 0x000fe20003800200 */
[----:B------:R-:W-:-:S11]  /*3910*/  LOP3.LUT P0, RZ, R5, 0x3, RZ, 0xc0, !PT ;  /* 0x0000000305ff7812 */ /* 0x000fd6000780c0ff */
[----:B------:R-:W-:Y:S05]  /*3920*/  @!P1 BRA `(.L_x_83) ;  /* 0x0000000000949947 */ /* 0x000fea0003800000 */
[----:B------:R-:W-:-:S05]  /*3930*/  IADD3 R2, P1, PT, R4, UR13, RZ ;  /* 0x0000000d04027c10 */ /* 0x000fca000ff3e0ff */
[----:B------:R-:W-:Y:S02]  /*3940*/  IMAD.SHL.U32 R22, R2, 0x8, RZ ;  /* 0x0000000802167824 */ /* 0x000fe400078e00ff */
[----:B------:R-:W-:-:S03]  /*3950*/  IMAD.X R5, RZ, RZ, UR14, P1 ;  /* 0x0000000eff057e24 */ /* 0x000fc600088e06ff */
[----:B------:R-:W-:Y:S02]  /*3960*/  IADD3 R20, P1, PT, R22, UR8, RZ ;  /* 0x0000000816147c10 */ /* 0x000fe4000ff3e0ff */
        /* <DEDUP_REMOVED lines=21> */
[----:B------:R-:W-:-:S03]  /*3ac0*/  DADD R10, -RZ, |R6| ;  /* 0x00000000ff0a7229 */ /* 0x000fc60000000506 */
[----:B------:R-:W-:Y:S02]  /*3ad0*/  DSETP.GEU.AND P1, PT, R8, |R12|, PT ;  /* 0x4000000c0800722a */ /* 0x000fe40003f2e000 */
[----:B-----5:R-:W-:-:S04]  /*3ae0*/  DADD R16, R16, -R18 ;  /* 0x0000000010107229 */ /* 0x020fc80000000812 */
        /* <DEDUP_REMOVED lines=9> */
.L_x_83:
[----:B------:R-:W-:Y:S05]  /*3b80*/  BSYNC.RECONVERGENT B2 ;  /* 0x0000000000027941 */ /* 0x000fea0003800200 */
.L_x_82:
[----:B------:R-:W-:Y:S05]  /*3b90*/  @!P0 BRA `(.L_x_76) ;  /* 0x0000000000708947 */ /* 0x000fea0003800000 */
[----:B------:R-:W-:Y:S02]  /*3ba0*/  IADD3 R7, P0, PT, R4, UR5, RZ ;  /* 0x0000000504077c10 */ /* 0x000fe4000ff1e0ff */
[----:B------:R-:W-:-:S03]  /*3bb0*/  LOP3.LUT R2, R3, 0xffff, RZ, 0xc0, !PT ;  /* 0x0000ffff03027812 */ /* 0x000fc600078ec0ff */
[----:B------:R-:W-:Y:S01]  /*3bc0*/  IMAD.SHL.U32 R6, R7, 0x8, RZ ;  /* 0x0000000807067824 */ /* 0x000fe200078e00ff */
[----:B------:R-:W-:Y:S01]  /*3bd0*/  LEA.HI R2, R2, 0x1, RZ, 0x18 ;  /* 0x0000000102027811 */ /* 0x000fe200078fc0ff */
[----:B------:R-:W-:-:S03]  /*3be0*/  IMAD.X R4, RZ, RZ, UR12, P0 ;  /* 0x0000000cff047e24 */ /* 0x000fc600080e06ff */
[----:B------:R-:W-:Y:S02]  /*3bf0*/  LOP3.LUT R2, R2, 0x3, RZ, 0xc0, !PT ;  /* 0x0000000302027812 */ /* 0x000fe400078ec0ff */
[C---:B------:R-:W-:Y:S02]  /*3c00*/  IADD3 R13, P0, PT, R6.reuse, UR10, RZ ;  /* 0x0000000a060d7c10 */ /* 0x040fe4000ff1e0ff */
[----:B------:R-:W-:Y:S01]  /*3c10*/  SHF.L.U64.HI R7, R7, 0x3, R4 ;  /* 0x0000000307077819 */ /* 0x000fe20000010204 */
[----:B------:R-:W-:Y:S01]  /*3c20*/  IMAD.MOV R12, RZ, RZ, -R2 ;  /* 0x000000ffff0c7224 */ /* 0x000fe200078e0a02 */
[----:B------:R-:W-:Y:S02]  /*3c30*/  IADD3 R6, P1, PT, R6, UR8, RZ ;  /* 0x0000000806067c10 */ /* 0x000fe4000ff3e0ff */
[C---:B------:R-:W-:Y:S02]  /*3c40*/  IADD3.X R14, PT, PT, R7.reuse, UR11, RZ, P0, !PT ;  /* 0x0000000b070e7c10 */ /* 0x040fe400087fe4ff */
[----:B------:R-:W-:-:S09]  /*3c50*/  IADD3.X R7, PT, PT, R7, UR9, RZ, P1, !PT ;  /* 0x0000000907077c10 */ /* 0x000fd20008ffe4ff */
.L_x_84:
[----:B------:R-:W-:Y:S01]  /*3c60*/  IMAD.MOV.U32 R4, RZ, RZ, R13 ;  /* 0x000000ffff047224 */ /* 0x000fe200078e000d */
[----:B------:R0:W2:Y:S01]  /*3c70*/  LDG.E.64 R2, desc[UR18][R6.64] ;  /* 0x0000001206027981 */ /* 0x0000a2000c1e1b00 */
[----:B------:R-:W-:-:S06]  /*3c80*/  IMAD.MOV.U32 R5, RZ, RZ, R14 ;  /* 0x000000ffff057224 */ /* 0x000fcc00078e000e */
[----:B------:R-:W2:Y:S01]  /*3c90*/  LDG.E.64 R4, desc[UR18][R4.64] ;  /* 0x0000001204047981 */ /* 0x000ea2000c1e1b00 */
[----:B------:R-:W-:Y:S01]  /*3ca0*/  VIADD R12, R12, 0x1 ;  /* 0x000000010c0c7836 */ /* 0x000fe20000000000 */
[----:B------:R-:W-:Y:S02]  /*3cb0*/  IADD3 R13, P1, PT, R13, 0x800, RZ ;  /* 0x000008000d0d7810 */ /* 0x000fe40007f3e0ff */
[----:B0-----:R-:W-:-:S03]  /*3cc0*/  IADD3 R6, P2, PT, R6, 0x800, RZ ;  /* 0x0000080006067810 */ /* 0x001fc60007f5e0ff */
[----:B------:R-:W-:Y:S02]  /*3cd0*/  IMAD.X R14, RZ, RZ, R14, P1 ;  /* 0x000000ffff0e7224 */ /* 0x000fe400008e060e */
[----:B------:R-:W-:Y:S01]  /*3ce0*/  IMAD.X R7, RZ, RZ, R7, P2 ;  /* 0x000000ffff077224 */ /* 0x000fe200010e0607 */
[----:B--2---:R-:W-:-:S08]  /*3cf0*/  DADD R2, R2, -R4 ;  /* 0x0000000002027229 */ /* 0x004fd00000000804 */
[--C-:B------:R-:W-:Y:S02]  /*3d00*/  DADD R10, -RZ, |R2|.reuse ;  /* 0x00000000ff0a7229 */ /* 0x100fe40000000502 */
[----:B------:R-:W-:-:S08]  /*3d10*/  DSETP.GEU.AND P0, PT, R8, |R2|, PT ;  /* 0x400000020800722a */ /* 0x000fd00003f0e000 */
[----:B------:R-:W-:Y:S02]  /*3d20*/  FSEL R8, R10, R8, !P0 ;  /* 0x000000080a087208 */ /* 0x000fe40004000000 */
[----:B------:R-:W-:Y:S02]  /*3d30*/  FSEL R9, R11, R9, !P0 ;  /* 0x000000090b097208 */ /* 0x000fe40004000000 */
[----:B------:R-:W-:-:S13]  /*3d40*/  ISETP.NE.AND P0, PT, R12, RZ, PT ;  /* 0x000000ff0c00720c */ /* 0x000fda0003f05270 */
[----:B------:R-:W-:Y:S05]  /*3d50*/  @P0 BRA `(.L_x_84) ;  /* 0xfffffffc00c00947 */ /* 0x000fea000383ffff */
.L_x_76:
[----:B------:R-:W-:Y:S05]  /*3d60*/  BSYNC.RECONVERGENT B1 ;  /* 0x0000000000017941 */ /* 0x000fea0003800200 */
.L_x_73:
        /* <DEDUP_REMOVED lines=49> */
[----:B------:R-:W1:Y:S04]  /*4080*/  LDS.128 R12, [UR4+0x10] ;  /* 0x00001004ff0c7984 */ /* 0x000e680008000c00 */
[----:B0-----:R-:W0:Y:S04]  /*4090*/  LDS.128 R4, [UR4+0x20] ;  /* 0x00002004ff047984 */ /* 0x001e280008000c00 */
[----:B------:R-:W2:Y:S01]  /*40a0*/  LDS.128 R8, [UR4+0x30] ;  /* 0x00003004ff087984 */ /* 0x000ea20008000c00 */
[----:B-1----:R-:W-:-:S06]  /*40b0*/  DSETP.GEU.AND P1, PT, R2, R12, PT ;  /* 0x0000000c0200722a */ /* 0x002fcc0003f2e000 */
[----:B------:R-:W-:Y:S02]  /*40c0*/  FSEL R2, R12, R2, !P1 ;  /* 0x000000020c027208 */ /* 0x000fe40004800000 */
[----:B------:R-:W-:-:S06]  /*40d0*/  FSEL R3, R13, R3, !P1 ;  /* 0x000000030d037208 */ /* 0x000fcc0004800000 */
[----:B------:R-:W-:-:S06]  /*40e0*/  DSETP.GEU.AND P1, PT, R2, R14, PT ;  /* 0x0000000e0200722a */ /* 0x000fcc0003f2e000 */
[----:B------:R-:W-:Y:S02]  /*40f0*/  FSEL R2, R14, R2, !P1 ;  /* 0x000000020e027208 */ /* 0x000fe40004800000 */
[----:B------:R-:W-:-:S06]  /*4100*/  FSEL R3, R15, R3, !P1 ;  /* 0x000000030f037208 */ /* 0x000fcc0004800000 */
[----:B0-----:R-:W-:-:S06]  /*4110*/  DSETP.GEU.AND P1, PT, R2, R4, PT ;  /* 0x000000040200722a */ /* 0x001fcc0003f2e000 */
        /* <DEDUP_REMOVED lines=14> */
[----:B------:R-:W-:-:S07]  /*4200*/  FSEL R3, R3, R5, !P1 ;  /* 0x0000000503037208 */ /* 0x000fce0004800000 */
.L_x_72:
[----:B------:R-:W-:Y:S05]  /*4210*/  BSYNC.RECONVERGENT B0 ;  /* 0x0000000000007941 */ /* 0x000fea0003800200 */
.L_x_57:
[----:B------:R-:W-:Y:S05]  /*4220*/  @P0 EXIT ;  /* 0x000000000000094d */ /* 0x000fea0003800000 */
[----:B------:R-:W3:Y:S02]  /*4230*/  LDCU.64 UR4, c[0x0][0x390] ;  /* 0x00007200ff0477ac */ /* 0x000ee40008000a00 */
[----:B---3--:R-:W-:-:S06]  /*4240*/  UIMAD.WIDE.U32 UR4, UR17, 0x8, UR4 ;  /* 0x00000008110478a5 */ /* 0x008fcc000f8e0004 */
[----:B0-2---:R-:W-:Y:S02]  /*4250*/  IMAD.U32 R4, RZ, RZ, UR4 ;  /* 0x00000004ff047e24 */ /* 0x005fe4000f8e00ff */
[----:B------:R-:W-:-:S05]  /*4260*/  IMAD.U32 R5, RZ, RZ, UR5 ;  /* 0x00000005ff057e24 */ /* 0x000fca000f8e00ff */
[----:B------:R-:W-:Y:S01]  /*4270*/  STG.E.64 desc[UR18][R4.64], R2 ;  /* 0x0000000204007986 */ /* 0x000fe2000c101b12 */
[----:B------:R-:W-:Y:S05]  /*4280*/  EXIT ;  /* 0x000000000000794d */ /* 0x000fea0003800000 */
.L_x_85:
        /* <DEDUP_REMOVED lines=15> */
.L_x_239:


//--------------------- .text._ZN3cub18CUB_300001_SM_10006detail6reduce28DeviceReduceSingleTileKernelINS2_10policy_hubIdyN4cuda3__47maximumIdEEE10Policy1000EN6thrust24THRUST_300001_SM_1000_NS12zip_iteratorINS5_3std3__45tupleIJNSC_10device_ptrIdEESI_EEEEEPdyS8_dd12max_abs_diffEEvT0_T1_T2_T3_T4_T6_ --------------------------
	.section	.text._ZN3cub18CUB_300001_SM_10006detail6reduce28DeviceReduceSingleTileKernelINS2_10policy_hubIdyN4cuda3__47maximumIdEEE10Policy1000EN6thrust24THRUST_300001_SM_1000_NS12zip_iteratorINS5_3std3__45tupleIJNSC_10device_ptrIdEESI_EEEEEPdyS8_dd12max_abs_diffEEvT0_T1_T2_T3_T4_T6_,"ax",@progbits
	.align	128
        .global         _ZN3cub18CUB_300001_SM_10006detail6reduce28DeviceReduceSingleTileKernelINS2_10policy_hubIdyN4cuda3__47maximumIdEEE10Policy1000EN6thrust24THRUST_300001_SM_1000_NS12zip_iteratorINS5_3std3__45tupleIJNSC_10device_ptrIdEESI_EEEEEPdyS8_dd12max_abs_diffEEvT0_T1_T2_T3_T4_T6_
        .type           _ZN3cub18CUB_300001_SM_10006detail6reduce28DeviceReduceSingleTileKernelINS2_10policy_hubIdyN4cuda3__47maximumIdEEE10Policy1000EN6thrust24THRUST_300001_SM_1000_NS12zip_iteratorINS5_3std3__45tupleIJNSC_10device_ptrIdEESI_EEEEEPdyS8_dd12max_abs_diffEEvT0_T1_T2_T3_T4_T6_,@function
        .size           _ZN3cub18CUB_300001_SM_10006detail6reduce28DeviceReduceSingleTileKernelINS2_10policy_hubIdyN4cuda3__47maximumIdEEE10Policy1000EN6thrust24THRUST_300001_SM_1000_NS12zip_iteratorINS5_3std3__45tupleIJNSC_10device_ptrIdEESI_EEEEEPdyS8_dd12max_abs_diffEEvT0_T1_T2_T3_T4_T6_,(.L_x_240 - _ZN3cub18CUB_300001_SM_10006detail6reduce28DeviceReduceSingleTileKernelINS2_10policy_hubIdyN4cuda3__47maximumIdEEE10Policy1000EN6thrust24THRUST_300001_SM_1000_NS12zip_iteratorINS5_3std3__45tupleIJNSC_10device_ptrIdEESI_EEEEEPdyS8_dd12max_abs_diffEEvT0_T1_T2_T3_T4_T6_)
        .other          _ZN3cub18CUB_300001_SM_10006detail6reduce28DeviceReduceSingleTileKernelINS2_10policy_hubIdyN4cuda3__47maximumIdEEE10Policy1000EN6thrust24THRUST_300001_SM_1000_NS12zip_iteratorINS5_3std3__45tupleIJNSC_10device_ptrIdEESI_EEEEEPdyS8_dd12max_abs_diffEEvT0_T1_T2_T3_T4_T6_,@"STO_CUDA_ENTRY STV_DEFAULT"
_ZN3cub18CUB_300001_SM_10006detail6reduce28DeviceReduceSingleTileKernelINS2_10policy_hubIdyN4cuda3__47maximumIdEEE10Policy1000EN6thrust24THRUST_300001_SM_1000_NS12zip_iteratorINS5_3std3__45tupleIJNSC_10device_ptrIdEESI_EEEEEPdyS8_dd12max_abs_diffEEvT0_T1_T2_T3_T4_T6_:
.text._ZN3cub18CUB_300001_SM_10006detail6reduce28DeviceReduceSingleTileKernelINS2_10policy_hubIdyN4cuda3__47maximumIdEEE10Policy1000EN6thrust24THRUST_300001_SM_1000_NS12zip_iteratorINS5_3std3__45tupleIJNSC_10device_ptrIdEESI_EEEEEPdyS8_dd12max_abs_diffEEvT0_T1_T2_T3_T4_T6_:
[----:B------:R-:W-:Y:S01]  /*0000*/  LDC R1, c[0x0][0x37c] ;  /* 0x0000df00ff017b82 */ /* 0x000fe20000000800 */
[----:B------:R-:W0:Y:S01]  /*0010*/  LDCU.64 UR4, c[0x0][0x398] ;  /* 0x00007300ff0477ac */ /* 0x000e220008000a00 */
[----:B------:R-:W1:Y:S01]  /*0020*/  LDCU.64 UR6, c[0x0][0x358] ;  /* 0x00006b00ff0677ac */ /* 0x000e620008000a00 */
[----:B0-----:R-:W-:Y:S02]  /*0030*/  IMAD.U32 R0, RZ, RZ, UR4 ;  /* 0x00000004ff007e24 */ /* 0x001fe4000f8e00ff */
[----:B------:R-:W-:-:S03]  /*0040*/  IMAD.U32 R2, RZ, RZ, UR5 ;  /* 0x00000005ff027e24 */ /* 0x000fc6000f8e00ff */
[----:B------:R-:W-:-:S04]  /*0050*/  ISETP.NE.U32.AND P0, PT, R0, RZ, PT ;  /* 0x000000ff0000720c */ /* 0x000fc80003f05070 */
[----:B------:R-:W-:-:S13]  /*0060*/  ISETP.NE.AND.EX P0, PT, R2, RZ, PT, P0 ;  /* 0x000000ff0200720c */ /* 0x000fda0003f05300 */
        /* <DEDUP_REMOVED lines=8> */
.L_x_86:
[----:B------:R-:W-:Y:S01]  /*00f0*/  ISETP.GT.U32.AND P0, PT, R0, 0x7ff, PT ;  /* 0x000007ff0000780c */ /* 0x000fe20003f04070 */
[----:B------:R-:W-:Y:S03]  /*0100*/  BSSY.RECONVERGENT B0, `(.L_x_87) ;  /* 0x00003ef000007945 */ /* 0x000fe60003800200 */
[----:B------:R-:W-:-:S13]  /*0110*/  ISETP.GT.U32.AND.EX P0, PT, R2, RZ, PT, P0 ;  /* 0x000000ff0200720c */ /* 0x000fda0003f04100 */
[----:B------:R-:W-:Y:S05]  /*0120*/  @P0 BRA `(.L_x_88) ;  /* 0x0000001c00b00947 */ /* 0x000fea0003800000 */
[----:B------:R-:W0:Y:S01]  /*0130*/  S2R R3, SR_TID.X ;  /* 0x0000000000037919 */ /* 0x000e220000002100 */
[----:B------:R-:W-:Y:S01]  /*0140*/  BSSY.RECONVERGENT B1, `(.L_x_89) ;  /* 0x000000e000017945 */ /* 0x000fe20003800200 */
[----:B------:R-:W-:Y:S02]  /*0150*/  CS2R R4, SRZ ;  /* 0x0000000000047805 */ /* 0x000fe4000001ff00 */
[----:B0-----:R-:W-:Y:S01]  /*0160*/  ISETP.GE.U32.AND P0, PT, R3, R0, PT ;  /* 0x000000000300720c */ /* 0x001fe20003f06070 */
[----:B------:R-:W-:-:S12]  /*0170*/  IMAD.MOV.U32 R75, RZ, RZ, R3 ;  /* 0x000000ffff4b7224 */ /* 0x000fd800078e0003 */
[----:B------:R-:W-:Y:S05]  /*0180*/  @P0 BRA `(.L_x_90) ;  /* 0x0000000000240947 */ /* 0x000fea0003800000 */
[----:B------:R-:W0:Y:S08]  /*0190*/  LDC.64 R6, c[0x0][0x380] ;  /* 0x0000e000ff067b82 */ /* 0x000e300000000a00 */
        /* <DEDUP_REMOVED lines=8> */
.L_x_90:
[----:B------:R-:W-:Y:S05]  /*0220*/  BSYNC.RECONVERGENT B1 ;  /* 0x0000000000017941 */ /* 0x000fea0003800200 */
.L_x_89:
[----:B------:R-:W-:Y:S01]  /*0230*/  ISETP.GE.U32.AND P0, PT, R75, R0, PT ;  /* 0x000000004b00720c */ /* 0x000fe20003f06070 */
[----:B------:R-:W-:-:S12]  /*0240*/  BSSY.RECONVERGENT B1, `(.L_x_91) ;  /* 0x000010a000017945 */ /* 0x000fd80003800200 */
[----:B------:R-:W-:Y:S05]  /*0250*/  @P0 BRA `(.L_x_92) ;  /* 0x0000001000200947 */ /* 0x000fea0003800000 */
[----:B------:R-:W-:Y:S01]  /*0260*/  LOP3.LUT R7, RZ, R75, RZ, 0x33, !PT ;  /* 0x0000004bff077212 */ /* 0x000fe200078e33ff */
[----:B------:R-:W-:Y:S04]  /*0270*/  BSSY.RECONVERGENT B2, `(.L_x_93) ;  /* 0x0000089000027945 */ /* 0x000fe80003800200 */
[----:B------:R-:W-:-:S05]  /*0280*/  IMAD.IADD R7, R7, 0x1, R0 ;  /* 0x0000000107077824 */ /* 0x000fca00078e0200 */
[C---:B------:R-:W-:Y:S02]  /*0290*/  ISETP.GE.U32.AND P1, PT, R7.reuse, 0xf00, PT ;  /* 0x00000f000700780c */ /* 0x040fe40003f26070 */
[----:B------:R-:W-:-:S04]  /*02a0*/  LEA.HI R74, R7, 0x1, RZ, 0x18 ;  /* 0x00000001074a7811 */ /* 0x000fc800078fc0ff */
[----:B------:R-:W-:-:S04]  /*02b0*/  LOP3.LUT R76, R74, 0xf, RZ, 0xc0, !PT ;  /* 0x0000000f4a4c7812 */ /* 0x000fc800078ec0ff */
[----:B------:R-:W-:-:S03]  /*02c0*/  ISETP.NE.AND P0, PT, R76, RZ, PT ;  /* 0x000000ff4c00720c */ /* 0x000fc60003f05270 */
[----:B------:R-:W-:Y:S10]  /*02d0*/  @!P1 BRA `(.L_x_94) ;  /* 0x0000000800089947 */ /* 0x000ff40003800000 */
[----:B------:R-:W0:Y:S01]  /*02e0*/  LDCU.128 UR8, c[0x0][0x380] ;  /* 0x00007000ff0877ac */ /* 0x000e220008000c00 */
[----:B------:R-:W-:Y:S01]  /*02f0*/  IMAD.WIDE.U32 R6, R75, 0x8, RZ ;  /* 0x000000084b067825 */ /* 0x000fe200078e00ff */
[----:B------:R-:W-:Y:S02]  /*0300*/  LOP3.LUT R77, R74, 0x1fffff0, RZ, 0xc0, !PT ;  /* 0x01fffff04a4d7812 */ /* 0x000fe400078ec0ff */
[----:B------:R-:W-:-:S03]  /*0310*/  LOP3.LUT R8, R6, 0x4000, RZ, 0xfc, !PT ;  /* 0x0000400006087812 */ /* 0x000fc600078efcff */
[----:B------:R-:W-:Y:S01]  /*0320*/  IMAD.MOV R77, RZ, RZ, -R77 ;  /* 0x000000ffff4d7224 */ /* 0x000fe200078e0a4d */
[C---:B0-----:R-:W-:Y:S02]  /*0330*/  IADD3 R6, P1, PT, R8.reuse, UR8, RZ ;  /* 0x0000000808067c10 */ /* 0x041fe4000ff3e0ff */
[----:B------:R-:W-:Y:S02]  /*0340*/  IADD3 R8, P2, PT, R8, UR10, RZ ;  /* 0x0000000a08087c10 */ /* 0x000fe4000ff5e0ff */
[C---:B------:R-:W-:Y:S02]  /*0350*/  IADD3.X R11, PT, PT, R7.reuse, UR9, RZ, P1, !PT ;  /* 0x00000009070b7c10 */ /* 0x040fe40008ffe4ff */
[----:B------:R-:W-:-:S09]  /*0360*/  IADD3.X R9, PT, PT, R7, UR11, RZ, P2, !PT ;  /* 0x0000000b07097c10 */ /* 0x000fd200097fe4ff */
.L_x_95:
[----:B------:R-:W-:Y:S01]  /*0370*/  IMAD.MOV.U32 R7, RZ, RZ, R11 ;  /* 0x000000ffff077224 */ /* 0x000fe200078e000b */
        /* <DEDUP_REMOVED lines=31> */
[----:B------:R-:W5:Y:S01]  /*0570*/  LDG.E.64 R68, desc[UR6][R8.64+0x3800] ;  /* 0x0038000608447981 */ /* 0x000f62000c1e1b00 */
[----:B------:R-:W-:Y:S01]  /*0580*/  VIADD R77, R77, 0x10 ;  /* 0x000000104d4d7836 */ /* 0x000fe20000000000 */
[----:B--2---:R-:W-:-:S08]  /*0590*/  DADD R70, R72, -R70 ;  /* 0x0000000048467229 */ /* 0x004fd00000000846 */
[--C-:B------:R-:W-:Y:S02]  /*05a0*/  DADD R72, -RZ, |R70|.reuse ;  /* 0x00000000ff487229 */ /* 0x100fe40000000546 */
[----:B------:R-:W-:Y:S02]  /*05b0*/  DSETP.GEU.AND P1, PT, R4, |R70|, PT ;  /* 0x400000460400722a */ /* 0x000fe40003f2e000 */
[----:B---3--:R-:W-:-:S06]  /*05c0*/  DADD R10, R10, -R12 ;  /* 0x000000000a0a7229 */ /* 0x008fcc000000080c */
        /* <DEDUP_REMOVED lines=12> */
[----:B------:R-:W-:Y:S02]  /*0690*/  DADD R10, -RZ, |R18| ;  /* 0x00000000ff0a7229 */ /* 0x000fe40000000512 */
[----:B------:R-:W-:-:S03]  /*06a0*/  DADD R22, R22, -R24 ;  /* 0x0000000016167229 */ /* 0x000fc60000000818 */
        /* <DEDUP_REMOVED lines=55> */
[----:B------:R-:W-:Y:S01]  /*0a20*/  DSETP.GEU.AND P1, PT, R4, |R62|, PT ;  /* 0x4000003e0400722a */ /* 0x000fe20003f2e000 */
[----:B------:R-:W-:-:S05]  /*0a30*/  ISETP.NE.AND P2, PT, R77, RZ, PT ;  /* 0x000000ff4d00720c */ /* 0x000fca0003f45270 */
[----:B------:R-:W-:Y:S02]  /*0a40*/  FSEL R4, R10, R4, !P1 ;  /* 0x000000040a047208 */ /* 0x000fe40004800000 */
[----:B------:R-:W-:Y:S01]  /*0a50*/  FSEL R5, R11, R5, !P1 ;  /* 0x000000050b057208 */ /* 0x000fe20004800000 */
[--C-:B------:R-:W-:Y:S01]  /*0a60*/  DADD R10, -RZ, |R66|.reuse ;  /* 0x00000000ff0a7229 */ /* 0x100fe20000000542 */
[----:B------:R-:W-:Y:S02]  /*0a70*/  IADD3 R6, P3, PT, R6, 0x8000, RZ ;  /* 0x0000800006067810 */ /* 0x000fe40007f7e0ff */
[----:B------:R-:W-:Y:S02]  /*0a80*/  IADD3 R8, P4, PT, R8, 0x8000, RZ ;  /* 0x0000800008087810 */ /* 0x000fe40007f9e0ff */
[----:B------:R-:W-:Y:S01]  /*0a90*/  DSETP.GEU.AND P1, PT, R4, |R66|, PT ;  /* 0x400000420400722a */ /* 0x000fe20003f2e000 */
[----:B------:R-:W-:Y:S02]  /*0aa0*/  VIADD R75, R75, 0x1000 ;  /* 0x000010004b4b7836 */ /* 0x000fe40000000000 */
[----:B------:R-:W-:-:S03]  /*0ab0*/  IMAD.X R9, RZ, RZ, R9, P4 ;  /* 0x000000ffff097224 */ /* 0x000fc600020e0609 */
[----:B------:R-:W-:Y:S01]  /*0ac0*/  FSEL R5, R11, R5, !P1 ;  /* 0x000000050b057208 */ /* 0x000fe20004800000 */
[----:B------:R-:W-:Y:S01]  /*0ad0*/  IMAD.X R11, RZ, RZ, R7, P3 ;  /* 0x000000ffff0b7224 */ /* 0x000fe200018e0607 */
[----:B------:R-:W-:Y:S01]  /*0ae0*/  FSEL R4, R10, R4, !P1 ;  /* 0x000000040a047208 */ /* 0x000fe20004800000 */
[----:B------:R-:W-:Y:S06]  /*0af0*/  @P2 BRA `(.L_x_95) ;  /* 0xfffffff8001c2947 */ /* 0x000fec000383ffff */
.L_x_94:
[----:B------:R-:W-:Y:S05]  /*0b00*/  BSYNC.RECONVERGENT B2 ;  /* 0x0000000000027941 */ /* 0x000fea0003800200 */
.L_x_93:
[----:B------:R-:W-:Y:S05]  /*0b10*/  @!P0 BRA `(.L_x_92) ;  /* 0x0000000400f08947 */ /* 0x000fea0003800000 */
[----:B------:R-:W-:Y:S01]  /*0b20*/  ISETP.GE.U32.AND P1, PT, R76, 0x8, PT ;  /* 0x000000084c00780c */ /* 0x000fe20003f26070 */
[----:B------:R-:W-:Y:S01]  /*0b30*/  BSSY.RECONVERGENT B2, `(.L_x_96) ;  /* 0x0000041000027945 */ /* 0x000fe20003800200 */
[----:B------:R-:W-:-:S04]  /*0b40*/  LOP3.LUT R42, R74, 0x7, RZ, 0xc0, !PT ;  /* 0x000000074a2a7812 */ /* 0x000fc800078ec0ff */
[----:B------:R-:W-:-:S07]  /*0b50*/  ISETP.NE.AND P0, PT, R42, RZ, PT ;  /* 0x000000ff2a00720c */ /* 0x000fce0003f05270 */
[----:B------:R-:W-:Y:S06]  /*0b60*/  @!P1 BRA `(.L_x_97) ;  /* 0x0000000000f49947 */ /* 0x000fec0003800000 */
[----:B------:R-:W0:Y:S08]  /*0b70*/  LDC.64 R18, c[0x0][0x380] ;  /* 0x0000e000ff127b82 */ /* 0x000e300000000a00 */
[----:B------:R-:W1:Y:S01]  /*0b80*/  LDC.64 R20, c[0x0][0x388] ;  /* 0x0000e200ff147b82 */ /* 0x000e620000000a00 */
[----:B0-----:R-:W-:-:S05]  /*0b90*/  IMAD.WIDE R18, R75, 0x8, R18 ;  /* 0x000000084b127825 */ /* 0x001fca00078e0212 */
[----:B------:R-:W2:Y:S01]  /*0ba0*/  LDG.E.64 R22, desc[UR6][R18.64] ;  /* 0x0000000612167981 */ /* 0x000ea2000c1e1b00 */
[----:B-1----:R-:W-:-:S03]  /*0bb0*/  IMAD.WIDE R20, R75, 0x8, R20 ;  /* 0x000000084b147825 */ /* 0x002fc600078e0214 */
[----:B------:R-:W3:Y:S04]  /*0bc0*/  LDG.E.64 R26, desc[UR6][R18.64+0x800] ;  /* 0x00080006121a7981 */ /* 0x000ee8000c1e1b00 */
[----:B------:R-:W2:Y:S04]  /*0bd0*/  LDG.E.64 R24, desc[UR6][R20.64] ;  /* 0x0000000614187981 */ /* 0x000ea8000c1e1b00 */
        /* <DEDUP_REMOVED lines=11> */
[----:B------:R0:W5:Y:S04]  /*0c90*/  LDG.E.64 R6, desc[UR6][R18.64+0x3800] ;  /* 0x0038000612067981 */ /* 0x000168000c1e1b00 */
[----:B------:R-:W5:Y:S01]  /*0ca0*/  LDG.E.64 R8, desc[UR6][R20.64+0x3800] ;  /* 0x0038000614087981 */ /* 0x000f62000c1e1b00 */
[----:B------:R-:W-:Y:S01]  /*0cb0*/  VIADD R75, R75, 0x800 ;  /* 0x000008004b4b7836 */ /* 0x000fe20000000000 */
[----:B--2---:R-:W-:-:S02]  /*0cc0*/  DADD R22, R22, -R24 ;  /* 0x0000000016167229 */ /* 0x004fc40000000818 */
[----:B---3--:R-:W-:-:S06]  /*0cd0*/  DADD R26, R26, -R28 ;  /* 0x000000001a1a7229 */ /* 0x008fcc000000081c */
[--C-:B------:R-:W-:Y:S02]  /*0ce0*/  DADD R24, -RZ, |R22|.reuse ;  /* 0x00000000ff187229 */ /* 0x100fe40000000516 */
[----:B------:R-:W-:Y:S02]  /*0cf0*/  DSETP.GEU.AND P1, PT, R4, |R22|, PT ;  /* 0x400000160400722a */ /* 0x000fe40003f2e000 */
[----:B------:R-:W-:-:S06]  /*0d00*/  DADD R22, -RZ, |R26| ;  /* 0x00000000ff167229 */ /* 0x000fcc000000051a */
[----:B------:R-:W-:Y:S02]  /*0d10*/  FSEL R4, R24, R4, !P1 ;  /* 0x0000000418047208 */ /* 0x000fe40004800000 */
[----:B------:R-:W-:Y:S01]  /*0d20*/  FSEL R5, R25, R5, !P1 ;  /* 0x0000000519057208 */ /* 0x000fe20004800000 */
[----:B----4-:R-:W-:-:S05]  /*0d30*/  DADD R30, R30, -R32 ;  /* 0x000000001e1e7229 */ /* 0x010fca0000000820 */
[----:B------:R-:W-:-:S03]  /*0d40*/  DSETP.GEU.AND P1, PT, R4, |R26|, PT ;  /* 0x4000001a0400722a */ /* 0x000fc60003f2e000 */
[----:B0-----:R-:W-:-:S03]  /*0d50*/  DADD R18, -RZ, |R30| ;  /* 0x00000000ff127229 */ /* 0x001fc6000000051e */
[----:B------:R-:W-:Y:S02]  /*0d60*/  FSEL R4, R22, R4, !P1 ;  /* 0x0000000416047208 */ /* 0x000fe40004800000 */
[----:B------:R-:W-:Y:S01]  /*0d70*/  FSEL R5, R23, R5, !P1 ;  /* 0x0000000517057208 */ /* 0x000fe20004800000 */
[----:B-----5:R-:W-:-:S05]  /*0d80*/  DADD R34, R34, -R36 ;  /* 0x0000000022227229 */ /* 0x020fca0000000824 */
        /* <DEDUP_REMOVED lines=23> */
[----:B------:R-:W-:-:S05]  /*0f00*/  DADD R8, -RZ, |R6| ;  /* 0x00000000ff087229 */ /* 0x000fca0000000506 */
[----:B------:R-:W-:-:S06]  /*0f10*/  DSETP.GEU.AND P1, PT, R4, |R6|, PT ;  /* 0x400000060400722a */ /* 0x000fcc0003f2e000 */
[----:B------:R-:W-:Y:S02]  /*0f20*/  FSEL R4, R8, R4, !P1 ;  /* 0x0000000408047208 */ /* 0x000fe40004800000 */
[----:B------:R-:W-:-:S07]  /*0f30*/  FSEL R5, R9, R5, !P1 ;  /* 0x0000000509057208 */ /* 0x000fce0004800000 */
.L_x_97:
[----:B------:R-:W-:Y:S05]  /*0f40*/  BSYNC.RECONVERGENT B2 ;  /* 0x0000000000027941 */ /* 0x000fea0003800200 */
.L_x_96:
        /* <DEDUP_REMOVED lines=35> */
[----:B------:R-:W-:-:S05]  /*1180*/  DADD R6, -RZ, |R22| ;  /* 0x00000000ff067229 */ /* 0x000fca0000000516 */
[----:B------:R-:W-:-:S06]  /*1190*/  DSETP.GEU.AND P1, PT, R4, |R22|, PT ;  /* 0x400000160400722a */ /* 0x000fcc0003f2e000 */
[----:B------:R-:W-:Y:S02]  /*11a0*/  FSEL R4, R6, R4, !P1 ;  /* 0x0000000406047208 */ /* 0x000fe40004800000 */
[----:B------:R-:W-:-:S07]  /*11b0*/  FSEL R5, R7, R5, !P1 ;  /* 0x0000000507057208 */ /* 0x000fce0004800000 */
.L_x_99:
[----:B------:R-:W-:Y:S05]  /*11c0*/  BSYNC.RECONVERGENT B2 ;  /* 0x0000000000027941 */ /* 0x000fea0003800200 */
.L_x_98:
[----:B------:R-:W-:Y:S05]  /*11d0*/  @!P0 BRA `(.L_x_92) ;  /* 0x0000000000408947 */ /* 0x000fea0003800000 */
[----:B------:R-:W0:Y:S01]  /*11e0*/  LDC.64 R16, c[0x0][0x380] ;  /* 0x0000e000ff107b82 */ /* 0x000e220000000a00 */
[----:B------:R-:W-:-:S07]  /*11f0*/  IMAD.MOV R18, RZ, RZ, -R74 ;  /* 0x000000ffff127224 */ /* 0x000fce00078e0a4a */
[----:B------:R-:W1:Y:S02]  /*1200*/  LDC.64 R14, c[0x0][0x388] ;  /* 0x0000e200ff0e7b82 */ /* 0x000e640000000a00 */
.L_x_100:
[----:B-1----:R-:W-:-:S04]  /*1210*/  IMAD.WIDE R6, R75, 0x8, R14 ;  /* 0x000000084b067825 */ /* 0x002fc800078e020e */
[C---:B0-----:R-:W-:Y:S02]  /*1220*/  IMAD.WIDE R8, R75.reuse, 0x8, R16 ;  /* 0x000000084b087825 */ /* 0x041fe400078e0210 */
        /* <DEDUP_REMOVED lines=11> */
.L_x_92:
[----:B------:R-:W-:Y:S05]  /*12e0*/  BSYNC.RECONVERGENT B1 ;  /* 0x0000000000017941 */ /* 0x000fea0003800200 */
.L_x_91:
[----:B------:R-:W-:-:S04]  /*12f0*/  ISETP.GE.U32.AND P0, PT, R0, 0x100, PT ;  /* 0x000001000000780c */ /* 0x000fc80003f06070 */
[----:B------:R-:W-:-:S13]  /*1300*/  ISETP.GE.U32.AND.EX P0, PT, R2, RZ, PT, P0 ;  /* 0x000000ff0200720c */ /* 0x000fda0003f06100 */
[----:B------:R-:W-:Y:S05]  /*1310*/  @!P0 BRA `(.L_x_101) ;  /* 0x00000004004c8947 */ /* 0x000fea0003800000 */
        /* <DEDUP_REMOVED lines=39> */
[----:B------:R-:W-:-:S03]  /*1590*/  @!P0 FSEL R13, R5, R13, !P1 ;  /* 0x0000000d050d8208 */ /* 0x000fc60004800000 */
[----:B------:R-:W-:Y:S01]  /*15a0*/  SHFL.DOWN PT, R4, R11, 0x10, 0x1f ;  /* 0x0a001f000b047f89 */ /* 0x000fe200000e0000 */
[----:B------:R-:W-:Y:S02]  /*15b0*/  IMAD.MOV.U32 R6, RZ, RZ, R11 ;  /* 0x000000ffff067224 */ /* 0x000fe400078e000b */
[----:B------:R-:W-:Y:S01]  /*15c0*/  IMAD.MOV.U32 R7, RZ, RZ, R13 ;  /* 0x000000ffff077224 */ /* 0x000fe200078e000d */
[----:B------:R-:W0:Y:S05]  /*15d0*/  SHFL.DOWN PT, R5, R13, 0x10, 0x1f ;  /* 0x0a001f000d057f89 */ /* 0x000e2a00000e0000 */
[----:B0-----:R-:W-:-:S06]  /*15e0*/  DSETP.GEU.AND P0, PT, R6, R4, PT ;  /* 0x000000040600722a */ /* 0x001fcc0003f0e000 */
[----:B------:R-:W-:Y:S02]  /*15f0*/  FSEL R6, R4, R11, !P0 ;  /* 0x0000000b04067208 */ /* 0x000fe40004000000 */
[----:B------:R-:W-:Y:S02]  /*1600*/  FSEL R7, R5, R13, !P0 ;  /* 0x0000000d05077208 */ /* 0x000fe40004000000 */
[----:B------:R-:W-:-:S03]  /*1610*/  ISETP.GT.AND P0, PT, R8, 0xf, PT ;  /* 0x0000000f0800780c */ /* 0x000fc60003f04270 */
[----:B------:R0:W-:Y:S01]  /*1620*/  @!P2 STS.64 [R9+0x8], R6 ;  /* 0x000008060900a388 */ /* 0x0001e20000000a00 */
[----:B------:R-:W-:Y:S01]  /*1630*/  BAR.SYNC.DEFER_BLOCKING 0x0 ;  /* 0x0000000000007b1d */ /* 0x000fe20000010000 */
[----:B------:R-:W-:Y:S02]  /*1640*/  ISETP.NE.AND P2, PT, R3, RZ, PT ;  /* 0x000000ff0300720c */ /* 0x000fe40003f45270 */
[----:B------:R-:W-:Y:S02]  /*1650*/  FSEL R4, R11, R6, P0 ;  /* 0x000000060b047208 */ /* 0x000fe40000000000 */
[----:B------:R-:W-:-:S09]  /*1660*/  FSEL R5, R13, R7, P0 ;  /* 0x000000070d057208 */ /* 0x000fd20000000000 */
[----:B0-----:R-:W-:Y:S05]  /*1670*/  @P2 BRA `(.L_x_102) ;  /* 0x00000028005c2947 */ /* 0x001fea0003800000 */
[----:B------:R-:W0:Y:S01]  /*1680*/  S2UR UR5, SR_CgaCtaId ;  /* 0x00000000000579c3 */ /* 0x000e220000008800 */
[----:B------:R-:W-:Y:S02]  /*1690*/  UMOV UR4, 0x400 ;  /* 0x0000040000047882 */ /* 0x000fe40000000000 */
[----:B0-----:R-:W-:-:S09]  /*16a0*/  ULEA UR4, UR5, UR4, 0x18 ;  /* 0x0000000405047291 */ /* 0x001fd2000f8ec0ff */
[----:B------:R-:W0:Y:S04]  /*16b0*/  LDS.128 R8, [UR4+0x10] ;  /* 0x00001004ff087984 */ /* 0x000e280008000c00 */
        /* <DEDUP_REMOVED lines=25> */
.L_x_101:
[----:B------:R-:W-:Y:S01]  /*1850*/  LOP3.LUT R6, R3, 0x3e0, RZ, 0xc0, !PT ;  /* 0x000003e003067812 */ /* 0x000fe200078ec0ff */
[----:B------:R-:W0:Y:S03]  /*1860*/  S2R R12, SR_LANEID ;  /* 0x00000000000c7919 */ /* 0x000e260000000000 */
[----:B------:R-:W-:Y:S01]  /*1870*/  LOP3.LUT R9, RZ, R6, RZ, 0x33, !PT ;  /* 0x00000006ff097212 */ /* 0x000fe200078e33ff */
[----:B------:R-:W-:-:S04]  /*1880*/  VIADD R7, R6, 0x20 ;  /* 0x0000002006077836 */ /* 0x000fc80000000000 */
[----:B------:R-:W-:Y:S01]  /*1890*/  IMAD.IADD R9, R9, 0x1, R0 ;  /* 0x0000000109097824 */ /* 0x000fe200078e0200 */
[----:B------:R-:W-:-:S04]  /*18a0*/  ISETP.GT.U32.AND P0, PT, R7, R0, PT ;  /* 0x000000000700720c */ /* 0x000fc80003f04070 */
[----:B------:R-:W-:-:S05]  /*18b0*/  SEL R9, R9, 0x1f, P0 ;  /* 0x0000001f09097807 */ /* 0x000fca0000000000 */
[----:B------:R-:W-:Y:S04]  /*18c0*/  SHFL.DOWN PT, R6, R4, 0x1, R9 ;  /* 0x0820000004067989 */ /* 0x000fe800000e0009 */
[----:B------:R-:W1:Y:S01]  /*18d0*/  SHFL.DOWN PT, R7, R5, 0x1, R9 ;  /* 0x0820000005077989 */ /* 0x000e6200000e0009 */
[C---:B0-----:R-:W-:Y:S01]  /*18e0*/  ISETP.GE.AND P0, PT, R12.reuse, R9, PT ;  /* 0x000000090c00720c */ /* 0x041fe20003f06270 */
[C---:B------:R-:W-:Y:S01]  /*18f0*/  VIADD R8, R12.reuse, 0x2 ;  /* 0x000000020c087836 */ /* 0x040fe20000000000 */
[----:B------:R-:W-:Y:S01]  /*1900*/  ISETP.NE.AND P2, PT, R12, RZ, PT ;  /* 0x000000ff0c00720c */ /* 0x000fe20003f45270 */
        /* <DEDUP_REMOVED lines=10> */
[----:B------:R-:W1:Y:S04]  /*19b0*/  @!P2 S2R R8, SR_CgaCtaId ;  /* 0x000000000008a919 */ /* 0x000e680000008800 */
        /* <DEDUP_REMOVED lines=40> */
[----:B0-----:R-:W-:Y:S05]  /*1c40*/  @P2 BRA `(.L_x_102) ;  /* 0x0000002000e82947 */ /* 0x001fea0003800000 */
[----:B------:R-:W0:Y:S01]  /*1c50*/  S2UR UR5, SR_CgaCtaId ;  /* 0x00000000000579c3 */ /* 0x000e220000008800 */
[----:B------:R-:W-:Y:S01]  /*1c60*/  UMOV UR4, 0x400 ;  /* 0x0000040000047882 */ /* 0x000fe20000000000 */
[C---:B------:R-:W-:Y:S02]  /*1c70*/  ISETP.GT.U32.AND P1, PT, R0.reuse, 0x20, PT ;  /* 0x000000200000780c */ /* 0x040fe40003f24070 */
[----:B------:R-:W-:Y:S02]  /*1c80*/  ISETP.GT.U32.AND P0, PT, R0, 0x40, PT ;  /* 0x000000400000780c */ /* 0x000fe40003f04070 */
[C---:B------:R-:W-:Y:S02]  /*1c90*/  ISETP.GT.U32.AND.EX P1, PT, R2.reuse, RZ, PT, P1 ;  /* 0x000000ff0200720c */ /* 0x040fe40003f24110 */
[----:B------:R-:W-:Y:S01]  /*1ca0*/  ISETP.GT.U32.AND.EX P0, PT, R2, RZ, PT, P0 ;  /* 0x000000ff0200720c */ /* 0x000fe20003f04100 */
[----:B0-----:R-:W-:-:S09]  /*1cb0*/  ULEA UR4, UR5, UR4, 0x18 ;  /* 0x0000000405047291 */ /* 0x001fd2000f8ec0ff */
[----:B------:R-:W0:Y:S04]  /*1cc0*/  LDS.128 R8, [UR4+0x10] ;  /* 0x00001004ff087984 */ /* 0x000e280008000c00 */
[----:B------:R-:W1:Y:S01]  /*1cd0*/  LDS.128 R12, [UR4+0x20] ;  /* 0x00002004ff0c7984 */ /* 0x000e620008000c00 */
[----:B0-----:R-:W-:-:S06]  /*1ce0*/  DSETP.GEU.AND P3, PT, R4, R8, PT ;  /* 0x000000080400722a */ /* 0x001fcc0003f6e000 */
[-C--:B------:R-:W-:Y:S02]  /*1cf0*/  FSEL R17, R8, R4.reuse, !P3 ;  /* 0x0000000408117208 */ /* 0x080fe40005800000 */
[-C--:B------:R-:W-:Y:S02]  /*1d00*/  FSEL R3, R9, R5.reuse, !P3 ;  /* 0x0000000509037208 */ /* 0x080fe40005800000 */
[----:B------:R-:W-:Y:S02]  /*1d10*/  FSEL R17, R17, R4, P1 ;  /* 0x0000000411117208 */ /* 0x000fe40000800000 */
[----:B------:R-:W-:Y:S02]  /*1d20*/  FSEL R3, R3, R5, P1 ;  /* 0x0000000503037208 */ /* 0x000fe40000800000 */
[----:B------:R-:W-:Y:S01]  /*1d30*/  ISETP.GT.U32.AND P1, PT, R0, 0x60, PT ;  /* 0x000000600000780c */ /* 0x000fe20003f24070 */
[----:B------:R-:W-:Y:S01]  /*1d40*/  IMAD.MOV.U32 R8, RZ, RZ, R17 ;  /* 0x000000ffff087224 */ /* 0x000fe200078e0011 */
[----:B------:R-:W0:Y:S01]  /*1d50*/  LDS.128 R4, [UR4+0x30] ;  /* 0x00003004ff047984 */ /* 0x000e220008000c00 */
[----:B------:R-:W-:Y:S01]  /*1d60*/  IMAD.MOV.U32 R9, RZ, RZ, R3 ;  /* 0x000000ffff097224 */ /* 0x000fe200078e0003 */
[----:B------:R-:W-:-:S05]  /*1d70*/  ISETP.GT.U32.AND.EX P1, PT, R2, RZ, PT, P1 ;  /* 0x000000ff0200720c */ /* 0x000fca0003f24110 */
[----:B------:R-:W-:-:S06]  /*1d80*/  DSETP.GEU.AND P3, PT, R8, R10, PT ;  /* 0x0000000a0800722a */ /* 0x000fcc0003f6e000 */
[----:B------:R-:W-:Y:S02]  /*1d90*/  @P0 FSEL R17, R10, R17, !P3 ;  /* 0x000000110a110208 */ /* 0x000fe40005800000 */
[----:B------:R-:W-:Y:S02]  /*1da0*/  @P0 FSEL R3, R11, R3, !P3 ;  /* 0x000000030b030208 */ /* 0x000fe40005800000 */
[----:B------:R-:W-:Y:S01]  /*1db0*/  ISETP.GT.U32.AND P0, PT, R0, 0x80, PT ;  /* 0x000000800000780c */ /* 0x000fe20003f04070 */
[----:B------:R-:W-:Y:S02]  /*1dc0*/  IMAD.MOV.U32 R8, RZ, RZ, R17 ;  /* 0x000000ffff087224 */ /* 0x000fe400078e0011 */
[----:B------:R-:W-:Y:S01]  /*1dd0*/  IMAD.MOV.U32 R9, RZ, RZ, R3 ;  /* 0x000000ffff097224 */ /* 0x000fe200078e0003 */
[----:B------:R-:W-:-:S05]  /*1de0*/  ISETP.GT.U32.AND.EX P0, PT, R2, RZ, PT, P0 ;  /* 0x000000ff0200720c */ /* 0x000fca0003f04100 */
[----:B-1----:R-:W-:Y:S01]  /*1df0*/  DSETP.GEU.AND P3, PT, R8, R12, PT ;  /* 0x0000000c0800722a */ /* 0x002fe20003f6e000 */
[----:B------:R-:W1:Y:S05]  /*1e00*/  LDS.64 R8, [UR4+0x40] ;  /* 0x00004004ff087984 */ /* 0x000e6a0008000a00 */
[----:B------:R-:W-:Y:S02]  /*1e10*/  @P1 FSEL R17, R12, R17, !P3 ;  /* 0x000000110c111208 */ /* 0x000fe40005800000 */
[----:B------:R-:W-:Y:S02]  /*1e20*/  @P1 FSEL R3, R13, R3, !P3 ;  /* 0x000000030d031208 */ /* 0x000fe40005800000 */
[----:B------:R-:W-:Y:S01]  /*1e30*/  ISETP.GT.U32.AND P1, PT, R0, 0xa0, PT ;  /* 0x000000a00000780c */ /* 0x000fe20003f24070 */
[----:B------:R-:W-:-:S02]  /*1e40*/  IMAD.MOV.U32 R10, RZ, RZ, R17 ;  /* 0x000000ffff0a7224 */ /* 0x000fc400078e0011 */
        /* <DEDUP_REMOVED lines=9> */
[----:B0-----:R-:W-:-:S06]  /*1ee0*/  DSETP.GEU.AND P3, PT, R10, R4, PT ;  /* 0x000000040a00722a */ /* 0x001fcc0003f6e000 */
[----:B------:R-:W-:Y:S02]  /*1ef0*/  @P1 FSEL R17, R4, R17, !P3 ;  /* 0x0000001104111208 */ /* 0x000fe40005800000 */
[----:B------:R-:W-:Y:S02]  /*1f00*/  @P1 FSEL R3, R5, R3, !P3 ;  /* 0x0000000305031208 */ /* 0x000fe40005800000 */
[----:B------:R-:W-:Y:S01]  /*1f10*/  ISETP.GT.U32.AND P1, PT, R0, 0xe0, PT ;  /* 0x000000e00000780c */ /* 0x000fe20003f24070 */
[----:B------:R-:W-:Y:S02]  /*1f20*/  IMAD.MOV.U32 R4, RZ, RZ, R17 ;  /* 0x000000ffff047224 */ /* 0x000fe400078e0011 */
[----:B------:R-:W-:Y:S01]  /*1f30*/  IMAD.MOV.U32 R5, RZ, RZ, R3 ;  /* 0x000000ffff057224 */ /* 0x000fe200078e0003 */
[----:B------:R-:W-:-:S05]  /*1f40*/  ISETP.GT.U32.AND.EX P1, PT, R2, RZ, PT, P1 ;  /* 0x000000ff0200720c */ /* 0x000fca0003f24110 */
[----:B------:R-:W-:-:S06]  /*1f50*/  DSETP.GEU.AND P3, PT, R4, R6, PT ;  /* 0x000000060400722a */ /* 0x000fcc0003f6e000 */
[----:B------:R-:W-:Y:S02]  /*1f60*/  @P0 FSEL R17, R6, R17, !P3 ;  /* 0x0000001106110208 */ /* 0x000fe40005800000 */
[----:B------:R-:W-:-:S03]  /*1f70*/  @P0 FSEL R3, R7, R3, !P3 ;  /* 0x0000000307030208 */ /* 0x000fc60005800000 */
[----:B------:R-:W-:-:S06]  /*1f80*/  IMAD.MOV.U32 R2, RZ, RZ, R17 ;  /* 0x000000ffff027224 */ /* 0x000fcc00078e0011 */
[----:B-1----:R-:W-:-:S06]  /*1f90*/  DSETP.GEU.AND P0, PT, R2, R8, PT ;  /* 0x000000080200722a */ /* 0x002fcc0003f0e000 */
[----:B------:R-:W-:Y:S02]  /*1fa0*/  @P1 FSEL R17, R8, R17, !P0 ;  /* 0x0000001108111208 */ /* 0x000fe40004000000 */
[----:B------:R-:W-:-:S03]  /*1fb0*/  @P1 FSEL R3, R9, R3, !P0 ;  /* 0x0000000309031208 */ /* 0x000fc60004000000 */
[----:B------:R-:W-:Y:S02]  /*1fc0*/  IMAD.MOV.U32 R4, RZ, RZ, R17 ;  /* 0x000000ffff047224 */ /* 0x000fe400078e0011 */
[----:B------:R-:W-:Y:S01]  /*1fd0*/  IMAD.MOV.U32 R5, RZ, RZ, R3 ;  /* 0x000000ffff057224 */ /* 0x000fe200078e0003 */
[----:B------:R-:W-:Y:S06]  /*1fe0*/  BRA `(.L_x_102) ;  /* 0x0000002000007947 */ /* 0x000fec0003800000 */
.L_x_88:
[----:B------:R-:W0:Y:S01]  /*1ff0*/  S2R R74, SR_TID.X ;  /* 0x00000000004a7919 */ /* 0x000e220000002100 */
[----:B------:R-:W0:Y:S08]  /*2000*/  LDC.64 R6, c[0x0][0x380] ;  /* 0x0000e000ff067b82 */ /* 0x000e300000000a00 */
[----:B------:R-:W1:Y:S01]  /*2010*/  LDC.64 R8, c[0x0][0x388] ;  /* 0x0000e200ff087b82 */ /* 0x000e620000000a00 */
[----:B0-----:R-:W-:-:S04]  /*2020*/  IMAD.WIDE.U32 R6, R74, 0x8, R6 ;  /* 0x000000084a067825 */ /* 0x001fc800078e0006 */
[----:B-1----:R-:W-:Y:S01]  /*2030*/  IMAD.WIDE.U32 R8, R74, 0x8, R8 ;  /* 0x000000084a087825 */ /* 0x002fe200078e0008 */
[----:B------:R-:W2:Y:S04]  /*2040*/  LDG.E.64 R12, desc[UR6][R6.64] ;  /* 0x00000006060c7981 */ /* 0x000ea8000c1e1b00 */
        /* <DEDUP_REMOVED lines=15> */
[----:B------:R-:W-:Y:S01]  /*2140*/  IADD3 R48, P2, PT, R0, -0x800, RZ ;  /* 0xfffff80000307810 */ /* 0x000fe20007f5e0ff */
[----:B------:R-:W-:Y:S01]  /*2150*/  UMOV UR9, 0x800 ;  /* 0x0000080000097882 */ /* 0x000fe20000000000 */
[----:B------:R-:W-:-:S02]  /*2160*/  UMOV UR4, URZ ;  /* 0x000000ff00047c82 */ /* 0x000fc40008000000 */
[----:B------:R-:W-:Y:S01]  /*2170*/  IADD3.X R3, PT, PT, R2, -0x1, RZ, P2, !PT ;  /* 0xffffffff02037810 */ /* 0x000fe200017fe4ff */
[----:B--2---:R-:W-:Y:S02]  /*2180*/  DADD R12, R12, -R14 ;  /* 0x000000000c0c7229 */ /* 0x004fe4000000080e */
[----:B---3--:R-:W-:-:S06]  /*2190*/  DADD R16, R16, -R18 ;  /* 0x0000000010107229 */ /* 0x008fcc0000000812 */
[----:B------:R-:W-:Y:S02]  /*21a0*/  DADD R18, -RZ, |R12| ;  /* 0x00000000ff127229 */ /* 0x000fe4000000050c */
[--C-:B------:R-:W-:Y:S02]  /*21b0*/  DADD R14, -RZ, |R16|.reuse ;  /* 0x00000000ff0e7229 */ /* 0x100fe40000000510 */
[----:B------:R-:W-:Y:S02]  /*21c0*/  DSETP.GEU.AND P0, PT, |R12|, |R16|, PT ;  /* 0x400000100c00722a */ /* 0x000fe40003f0e200 */
[----:B----4-:R-:W-:Y:S02]  /*21d0*/  DADD R20, R20, -R22 ;  /* 0x0000000014147229 */ /* 0x010fe40000000816 */
[----:B-----5:R-:W-:-:S04]  /*21e0*/  DADD R24, R24, -R26 ;  /* 0x0000000018187229 */ /* 0x020fc8000000081a */
[----:B------:R-:W-:Y:S02]  /*21f0*/  FSEL R12, R14, R18, !P0 ;  /* 0x000000120e0c7208 */ /* 0x000fe40004000000 */
[----:B------:R-:W-:Y:S01]  /*2200*/  FSEL R13, R15, R19, !P0 ;  /* 0x000000130f0d7208 */ /* 0x000fe20004000000 */
[----:B------:R-:W-:Y:S02]  /*2210*/  DADD R14, -RZ, |R20| ;  /* 0x00000000ff0e7229 */ /* 0x000fe40000000514 */
[----:B------:R-:W-:-:S03]  /*2220*/  DADD R28, R28, -R30 ;  /* 0x000000001c1c7229 */ /* 0x000fc6000000081e */
[----:B------:R-:W-:-:S06]  /*2230*/  DSETP.GEU.AND P0, PT, R12, |R20|, PT ;  /* 0x400000140c00722a */ /* 0x000fcc0003f0e000 */
[----:B------:R-:W-:Y:S01]  /*2240*/  FSEL R12, R14, R12, !P0 ;  /* 0x0000000c0e0c7208 */ /* 0x000fe20004000000 */
[----:B------:R-:W-:Y:S01]  /*2250*/  DADD R32, R32, -R34 ;  /* 0x0000000020207229 */ /* 0x000fe20000000822 */
[----:B------:R-:W-:Y:S01]  /*2260*/  FSEL R13, R15, R13, !P0 ;  /* 0x0000000d0f0d7208 */ /* 0x000fe20004000000 */
[----:B------:R-:W-:-:S05]  /*2270*/  DADD R14, -RZ, |R24| ;  /* 0x00000000ff0e7229 */ /* 0x000fca0000000518 */
[----:B------:R-:W-:Y:S02]  /*2280*/  DSETP.GEU.AND P0, PT, R12, |R24|, PT ;  /* 0x400000180c00722a */ /* 0x000fe40003f0e000 */
[----:B------:R-:W-:-:S04]  /*2290*/  DADD R36, R36, -R38 ;  /* 0x0000000024247229 */ /* 0x000fc80000000826 */
        /* <DEDUP_REMOVED lines=15> */
[----:B------:R-:W-:Y:S01]  /*2390*/  DADD R12, -RZ, |R4| ;  /* 0x00000000ff0c7229 */ /* 0x000fe20000000504 */
[----:B------:R-:W-:-:S04]  /*23a0*/  ISETP.GE.U32.AND P0, PT, R48, 0x800, PT ;  /* 0x000008003000780c */ /* 0x000fc80003f06070 */
[----:B------:R-:W-:Y:S01]  /*23b0*/  ISETP.GE.U32.AND.EX P0, PT, R3, RZ, PT, P0 ;  /* 0x000000ff0300720c */ /* 0x000fe20003f06100 */
[----:B------:R-:W-:-:S06]  /*23c0*/  DSETP.GEU.AND P1, PT, R10, |R4|, PT ;  /* 0x400000040a00722a */ /* 0x000fcc0003f2e000 */
[----:B------:R-:W-:Y:S02]  /*23d0*/  FSEL R4, R12, R10, !P1 ;  /* 0x0000000a0c047208 */ /* 0x000fe40004800000 */
[----:B------:R-:W-:-:S04]  /*23e0*/  FSEL R5, R13, R11, !P1 ;  /* 0x0000000b0d057208 */ /* 0x000fc80004800000 */
[----:B------:R-:W-:Y:S05]  /*23f0*/  @!P0 BRA `(.L_x_103) ;  /* 0x0000000400388947 */ /* 0x000fea0003800000 */
[----:B------:R-:W0:Y:S01]  /*2400*/  LDC.64 R10, c[0x0][0x398] ;  /* 0x0000e600ff0a7b82 */ /* 0x000e220000000a00 */
[----:B------:R-:W-:Y:S01]  /*2410*/  UMOV UR9, 0x800 ;  /* 0x0000080000097882 */ /* 0x000fe20000000000 */
[----:B------:R-:W-:-:S05]  /*2420*/  UMOV UR4, URZ ;  /* 0x000000ff00047c82 */ /* 0x000fca0008000000 */
.L_x_105:
[----:B------:R-:W-:Y:S02]  /*2430*/  USHF.L.U32 UR5, UR9, 0x3, URZ ;  /* 0x0000000309057899 */ /* 0x000fe400080006ff */
[----:B------:R-:W-:-:S04]  /*2440*/  USHF.L.U64.HI UR8, UR9, 0x3, UR4 ;  /* 0x0000000309087899 */ /* 0x000fc80008010204 */
[----:B------:R-:W-:Y:S02]  /*2450*/  IADD3 R24, P0, PT, R6, UR5, RZ ;  /* 0x0000000506187c10 */ /* 0x000fe4000ff1e0ff */
[----:B------:R-:W-:Y:S02]  /*2460*/  IADD3 R26, P1, PT, R8, UR5, RZ ;  /* 0x00000005081a7c10 */ /* 0x000fe4000ff3e0ff */
[----:B------:R-:W-:Y:S02]  /*2470*/  IADD3.X R25, PT, PT, R7, UR8, RZ, P0, !PT ;  /* 0x0000000807197c10 */ /* 0x000fe400087fe4ff */
        /* <DEDUP_REMOVED lines=17> */
[----:B0-----:R-:W-:-:S02]  /*2590*/  IMAD.MOV.U32 R0, RZ, RZ, R10 ;  /* 0x000000ffff007224 */ /* 0x001fc400078e000a */
[----:B------:R-:W-:Y:S01]  /*25a0*/  IMAD.MOV.U32 R2, RZ, RZ, R11 ;  /* 0x000000ffff027224 */ /* 0x000fe200078e000b */
        /* <DEDUP_REMOVED lines=8> */
[----:B-1----:R-:W-:-:S03]  /*2630*/  DADD R24, -RZ, |R36| ;  /* 0x00000000ff187229 */ /* 0x002fc60000000524 */
[----:B------:R-:W-:Y:S02]  /*2640*/  DSETP.GEU.AND P0, PT, R4, |R32|, PT ;  /* 0x400000200400722a */ /* 0x000fe40003f0e000 */
[----:B-----5:R-:W-:-:S04]  /*2650*/  DADD R40, R40, -R42 ;  /* 0x0000000028287229 */ /* 0x020fc8000000082a */
[----:B------:R-:W-:Y:S01]  /*2660*/  FSEL R4, R28, R4, !P0 ;  /* 0x000000041c047208 */ /* 0x000fe20004000000 */
[----:B------:R-:W-:Y:S01]  /*2670*/  DADD R44, R44, -R46 ;  /* 0x000000002c2c7229 */ /* 0x000fe2000000082e */
[----:B------:R-:W-:-:S06]  /*2680*/  FSEL R5, R29, R5, !P0 ;  /* 0x000000051d057208 */ /* 0x000fcc0004000000 */
[----:B------:R-:W-:Y:S02]  /*2690*/  DSETP.GEU.AND P0, PT, R4, |R36|, PT ;  /* 0x400000240400722a */ /* 0x000fe40003f0e000 */
[----:B------:R-:W-:-:S04]  /*26a0*/  DADD R20, R20, -R22 ;  /* 0x0000000014147229 */ /* 0x000fc80000000816 */
[----:B------:R-:W-:Y:S02]  /*26b0*/  FSEL R4, R24, R4, !P0 ;  /* 0x0000000418047208 */ /* 0x000fe40004000000 */
[----:B------:R-:W-:Y:S01]  /*26c0*/  FSEL R5, R25, R5, !P0 ;  /* 0x0000000519057208 */ /* 0x000fe20004000000 */
[----:B------:R-:W-:Y:S02]  /*26d0*/  DADD R24, -RZ, |R40| ;  /* 0x00000000ff187229 */ /* 0x000fe40000000528 */
[----:B------:R-:W-:Y:S02]  /*26e0*/  DADD R22, -RZ, |R20| ;  /* 0x00000000ff167229 */ /* 0x000fe40000000514 */
[----:B------:R-:W-:Y:S02]  /*26f0*/  DADD R16, R16, -R18 ;  /* 0x0000000010107229 */ /* 0x000fe40000000812 */
[----:B------:R-:W-:Y:S02]  /*2700*/  DSETP.GEU.AND P0, PT, R4, |R40|, PT ;  /* 0x400000280400722a */ /* 0x000fe40003f0e000 */
[----:B------:R-:W-:-:S04]  /*2710*/  DADD R12, R12, -R14 ;  /* 0x000000000c0c7229 */ /* 0x000fc8000000080e */
[----:B------:R-:W-:Y:S01]  /*2720*/  FSEL R4, R24, R4, !P0 ;  /* 0x0000000418047208 */ /* 0x000fe20004000000 */
[----:B------:R-:W-:Y:S01]  /*2730*/  DADD R18, -RZ, |R16| ;  /* 0x00000000ff127229 */ /* 0x000fe20000000510 */
[----:B------:R-:W-:Y:S01]  /*2740*/  FSEL R5, R25, R5, !P0 ;  /* 0x0000000519057208 */ /* 0x000fe20004000000 */
[----:B------:R-:W-:Y:S02]  /*2750*/  DADD R24, -RZ, |R44| ;  /* 0x00000000ff187229 */ /* 0x000fe4000000052c */
[----:B------:R-:W-:-:S03]  /*2760*/  DADD R14, -RZ, |R12| ;  /* 0x00000000ff0e7229 */ /* 0x000fc6000000050c */
[----:B------:R-:W-:-:S06]  /*2770*/  DSETP.GEU.AND P0, PT, R4, |R44|, PT ;  /* 0x4000002c0400722a */ /* 0x000fcc0003f0e000 */
[----:B------:R-:W-:Y:S02]  /*2780*/  FSEL R4, R24, R4, !P0 ;  /* 0x0000000418047208 */ /* 0x000fe40004000000 */
[----:B------:R-:W-:-:S06]  /*2790*/  FSEL R5, R25, R5, !P0 ;  /* 0x0000000519057208 */ /* 0x000fcc0004000000 */
[----:B------:R-:W-:-:S06]  /*27a0*/  DSETP.GEU.AND P0, PT, R4, |R20|, PT ;  /* 0x400000140400722a */ /* 0x000fcc0003f0e000 */
[----:B------:R-:W-:Y:S02]  /*27b0*/  FSEL R4, R22, R4, !P0 ;  /* 0x0000000416047208 */ /* 0x000fe40004000000 */
[----:B------:R-:W-:-:S06]  /*27c0*/  FSEL R5, R23, R5, !P0 ;  /* 0x0000000517057208 */ /* 0x000fcc0004000000 */
[----:B------:R-:W-:Y:S01]  /*27d0*/  DSETP.GEU.AND P0, PT, R4, |R16|, PT ;  /* 0x400000100400722a */ /* 0x000fe20003f0e000 */
[----:B------:R-:W-:-:S05]  /*27e0*/  IADD3 R16, P2, PT, R0, -UR9, RZ ;  /* 0x8000000900107c10 */ /* 0x000fca000ff5e0ff */
[----:B------:R-:W-:Y:S02]  /*27f0*/  FSEL R4, R18, R4, !P0 ;  /* 0x0000000412047208 */ /* 0x000fe40004000000 */
[----:B------:R-:W-:Y:S02]  /*2800*/  FSEL R5, R19, R5, !P0 ;  /* 0x0000000513057208 */ /* 0x000fe40004000000 */
[----:B------:R-:W-:-:S04]  /*2810*/  ISETP.GE.U32.AND P0, PT, R16, 0x800, PT ;  /* 0x000008001000780c */ /* 0x000fc80003f06070 */
[----:B------:R-:W-:Y:S01]  /*2820*/  DSETP.GEU.AND P1, PT, R4, |R12|, PT ;  /* 0x4000000c0400722a */ /* 0x000fe20003f2e000 */
[----:B------:R-:W-:-:S04]  /*2830*/  IADD3.X R12, PT, PT, R2, ~UR4, RZ, P2, !PT ;  /* 0x80000004020c7c10 */ /* 0x000fc800097fe4ff */
[----:B------:R-:W-:Y:S02]  /*2840*/  ISETP.GE.U32.AND.EX P0, PT, R12, RZ, PT, P0 ;  /* 0x000000ff0c00720c */ /* 0x000fe40003f06100 */
[----:B------:R-:W-:Y:S02]  /*2850*/  FSEL R4, R14, R4, !P1 ;  /* 0x000000040e047208 */ /* 0x000fe40004800000 */
[----:B------:R-:W-:-:S09]  /*2860*/  FSEL R5, R15, R5, !P1 ;  /* 0x000000050f057208 */ /* 0x000fd20004800000 */
[----:B------:R-:W-:Y:S05]  /*2870*/  @!P0 BRA `(.L_x_104) ;  /* 0x0000001000b48947 */ /* 0x000fea0003800000 */
[----:B------:R-:W-:-:S04]  /*2880*/  UIADD3 UR9, UP0, UPT, UR9, 0x800, URZ ;  /* 0x0000080009097890 */ /* 0x000fc8000ff1e0ff */
[----:B------:R-:W-:Y:S02]  /*2890*/  UIADD3.X UR4, UPT, UPT, URZ, UR4, URZ, UP0, !UPT ;  /* 0x00000004ff047290 */ /* 0x000fe400087fe4ff */
[----:B------:R-:W-:-:S04]  /*28a0*/  ISETP.LT.U32.AND P0, PT, R48, UR9, PT ;  /* 0x0000000930007c0c */ /* 0x000fc8000bf01070 */
[----:B------:R-:W-:-:S05]  /*28b0*/  IMAD.U32 R12, RZ, RZ, UR4 ;  /* 0x00000004ff0c7e24 */ /* 0x000fca000f8e00ff */
[----:B------:R-:W-:-:S13]  /*28c0*/  ISETP.GT.U32.AND.EX P0, PT, R12, R3, PT, P0 ;  /* 0x000000030c00720c */ /* 0x000fda0003f04100 */
[----:B------:R-:W-:Y:S05]  /*28d0*/  @!P0 BRA `(.L_x_105) ;  /* 0xfffffff800d48947 */ /* 0x000fea000383ffff */
.L_x_103:
[C---:B------:R-:W-:Y:S01]  /*28e0*/  VIADD R3, R0.reuse, -UR9 ;  /* 0x8000000900037c36 */ /* 0x040fe20008000000 */
[----:B------:R-:W-:Y:S01]  /*28f0*/  ISETP.LE.U32.AND P1, PT, R0, UR9, PT ;  /* 0x0000000900007c0c */ /* 0x000fe2000bf23070 */
[----:B------:R-:W-:Y:S01]  /*2900*/  IMAD.U32 R7, RZ, RZ, UR4 ;  /* 0x00000004ff077e24 */ /* 0x000fe2000f8e00ff */
[----:B------:R-:W-:Y:S02]  /*2910*/  BSSY.RECONVERGENT B1, `(.L_x_104) ;  /* 0x0000123000017945 */ /* 0x000fe40003800200 */
[----:B------:R-:W-:-:S04]  /*2920*/  ISETP.GE.AND P0, PT, R74, R3, PT ;  /* 0x000000034a00720c */ /* 0x000fc80003f06270 */
[----:B------:R-:W-:-:S13]  /*2930*/  ISETP.GE.U32.OR.EX P0, PT, R7, R2, P0, P1 ;  /* 0x000000020700720c */ /* 0x000fda0000706510 */
[----:B------:R-:W-:Y:S05]  /*2940*/  @P0 BRA `(.L_x_106) ;  /* 0x00000010007c0947 */ /* 0x000fea0003800000 */
[----:B------:R-:W-:Y:S01]  /*2950*/  LOP3.LUT R3, RZ, R74, RZ, 0x33, !PT ;  /* 0x0000004aff037212 */ /* 0x000fe200078e33ff */
[----:B------:R-:W-:Y:S03]  /*2960*/  BSSY.RECONVERGENT B2, `(.L_x_107) ;  /* 0x000008c000027945 */ /* 0x000fe60003800200 */
[----:B------:R-:W-:-:S04]  /*2970*/  IADD3 R3, PT, PT, R0, -UR9, R3 ;  /* 0x8000000900037c10 */ /* 0x000fc8000fffe003 */
[C---:B------:R-:W-:Y:S02]  /*2980*/  ISETP.GE.U32.AND P1, PT, R3.reuse, 0xf00, PT ;  /* 0x00000f000300780c */ /* 0x040fe40003f26070 */
[----:B------:R-:W-:Y:S01]  /*2990*/  LEA.HI R0, R3, 0x1, RZ, 0x18 ;  /* 0x0000000103007811 */ /* 0x000fe200078fc0ff */
[----:B------:R-:W-:-:S03]  /*29a0*/  IMAD.MOV.U32 R3, RZ, RZ, R74 ;  /* 0x000000ffff037224 */ /* 0x000fc600078e004a */
[----:B------:R-:W-:-:S04]  /*29b0*/  LOP3.LUT R75, R0, 0xf, RZ, 0xc0, !PT ;  /* 0x0000000f004b7812 */ /* 0x000fc800078ec0ff */
[----:B------:R-:W-:-:S03]  /*29c0*/  ISETP.NE.AND P0, PT, R75, RZ, PT ;  /* 0x000000ff4b00720c */ /* 0x000fc60003f05270 */
[----:B------:R-:W-:Y:S10]  /*29d0*/  @!P1 BRA `(.L_x_108) ;  /* 0x0000000800109947 */ /* 0x000ff40003800000 */
[----:B------:R-:W0:Y:S01]  /*29e0*/  LDCU.128 UR12, c[0x0][0x380] ;  /* 0x00007000ff0c77ac */ /* 0x000e220008000c00 */
[----:B------:R-:W-:Y:S01]  /*29f0*/  IADD3 R9, P1, PT, R74, UR9, RZ ;  /* 0x000000094a097c10 */ /* 0x000fe2000ff3e0ff */
[----:B------:R-:W-:-:S04]  /*2a00*/  IMAD.MOV.U32 R3, RZ, RZ, R74 ;  /* 0x000000ffff037224 */ /* 0x000fc800078e004a */
[----:B------:R-:W-:Y:S01]  /*2a10*/  IMAD.X R2, RZ, RZ, UR4, P1 ;  /* 0x00000004ff027e24 */ /* 0x000fe200088e06ff */
[----:B------:R-:W-:-:S04]  /*2a20*/  LEA R8, P1, R9, 0x4000, 0x3 ;  /* 0x0000400009087811 */ /* 0x000fc800078218ff */
[----:B------:R-:W-:Y:S02]  /*2a30*/  LEA.HI.X R9, R9, RZ, R2, 0x3, P1 ;  /* 0x000000ff09097211 */ /* 0x000fe400008f1c02 */
[----:B------:R-:W-:Y:S02]  /*2a40*/  LOP3.LUT R2, R0, 0x1fffff0, RZ, 0xc0, !PT ;  /* 0x01fffff000027812 */ /* 0x000fe400078ec0ff */
[----:B0-----:R-:W-:-:S03]  /*2a50*/  IADD3 R6, P1, PT, R8, UR12, RZ ;  /* 0x0000000c08067c10 */ /* 0x001fc6000ff3e0ff */
[----:B------:R-:W-:Y:S01]  /*2a60*/  IMAD.MOV R2, RZ, RZ, -R2 ;  /* 0x000000ffff027224 */ /* 0x000fe200078e0a02 */
[----:B------:R-:W-:Y:S02]  /*2a70*/  IADD3 R8, P2, PT, R8, UR14, RZ ;  /* 0x0000000e08087c10 */ /* 0x000fe4000ff5e0ff */
[C---:B------:R-:W-:Y:S02]  /*2a80*/  IADD3.X R7, PT, PT, R9.reuse, UR13, RZ, P1, !PT ;  /* 0x0000000d09077c10 */ /* 0x040fe40008ffe4ff */
[----:B------:R-:W-:-:S09]  /*2a90*/  IADD3.X R9, PT, PT, R9, UR15, RZ, P2, !PT ;  /* 0x0000000f09097c10 */ /* 0x000fd200097fe4ff */
.L_x_109:
        /* <DEDUP_REMOVED lines=31> */
[----:B------:R1:W5:Y:S01]  /*2c90*/  LDG.E.64 R68, desc[UR6][R8.64+0x3800] ;  /* 0x0038000608447981 */ /* 0x000362000c1e1b00 */
[----:B------:R-:W-:-:S02]  /*2ca0*/  VIADD R2, R2, 0x10 ;  /* 0x0000001002027836 */ /* 0x000fc40000000000 */
[----:B------:R-:W-:-:S03]  /*2cb0*/  VIADD R3, R3, 0x1000 ;  /* 0x0000100003037836 */ /* 0x000fc60000000000 */
[----:B------:R-:W-:Y:S02]  /*2cc0*/  ISETP.NE.AND P2, PT, R2, RZ, PT ;  /* 0x000000ff0200720c */ /* 0x000fe40003f45270 */
[----:B0-----:R-:W-:Y:S02]  /*2cd0*/  IADD3 R6, P3, PT, R6, 0x8000, RZ ;  /* 0x0000800006067810 */ /* 0x001fe40007f7e0ff */
[----:B-1----:R-:W-:-:S03]  /*2ce0*/  IADD3 R8, P4, PT, R8, 0x8000, RZ ;  /* 0x0000800008087810 */ /* 0x002fc60007f9e0ff */
[----:B------:R-:W-:Y:S02]  /*2cf0*/  IMAD.X R7, RZ, RZ, R7, P3 ;  /* 0x000000ffff077224 */ /* 0x000fe400018e0607 */
[----:B------:R-:W-:Y:S01]  /*2d00*/  IMAD.X R9, RZ, RZ, R9, P4 ;  /* 0x000000ffff097224 */ /* 0x000fe200020e0609 */
        /* <DEDUP_REMOVED lines=19> */
[----:B------:R-:W-:-:S03]  /*2e40*/  DADD R30, R30, -R32 ;  /* 0x000000001e1e7229 */ /* 0x000fc60000000820 */
        /* <DEDUP_REMOVED lines=60> */
[----:B------:R-:W-:Y:S06]  /*3210*/  @P2 BRA `(.L_x_109) ;  /* 0xfffffff800202947 */ /* 0x000fec000383ffff */
.L_x_108:
[----:B------:R-:W-:Y:S05]  /*3220*/  BSYNC.RECONVERGENT B2 ;  /* 0x0000000000027941 */ /* 0x000fea0003800200 */
.L_x_107:
[----:B------:R-:W-:Y:S05]  /*3230*/  @!P0 BRA `(.L_x_106) ;  /* 0x0000000800408947 */ /* 0x000fea0003800000 */
[----:B------:R-:W-:Y:S01]  /*3240*/  ISETP.GE.U32.AND P1, PT, R75, 0x8, PT ;  /* 0x000000084b00780c */ /* 0x000fe20003f26070 */
[----:B------:R-:W-:Y:S01]  /*3250*/  BSSY.RECONVERGENT B2, `(.L_x_110) ;  /* 0x0000046000027945 */ /* 0x000fe20003800200 */
[----:B------:R-:W-:-:S04]  /*3260*/  LOP3.LUT R2, R0, 0x7, RZ, 0xc0, !PT ;  /* 0x0000000700027812 */ /* 0x000fc800078ec0ff */
[----:B------:R-:W-:-:S07]  /*3270*/  ISETP.NE.AND P0, PT, R2, RZ, PT ;  /* 0x000000ff0200720c */ /* 0x000fce0003f05270 */
[----:B------:R-:W-:Y:S06]  /*3280*/  @!P1 BRA `(.L_x_111) ;  /* 0x0000000400089947 */ /* 0x000fec0003800000 */
[----:B------:R-:W0:Y:S01]  /*3290*/  LDCU.128 UR12, c[0x0][0x380] ;  /* 0x00007000ff0c77ac */ /* 0x000e220008000c00 */
[----:B------:R-:W-:-:S05]  /*32a0*/  IADD3 R6, P1, PT, R3, UR9, RZ ;  /* 0x0000000903067c10 */ /* 0x000fca000ff3e0ff */
[----:B------:R-:W-:Y:S02]  /*32b0*/  IMAD.SHL.U32 R16, R6, 0x8, RZ ;  /* 0x0000000806107824 */ /* 0x000fe400078e00ff */
[----:B------:R-:W-:-:S05]  /*32c0*/  IMAD.X R7, RZ, RZ, UR4, P1 ;  /* 0x00000004ff077e24 */ /* 0x000fca00088e06ff */
        /* <DEDUP_REMOVED lines=30> */
[----:B0-----:R-:W-:-:S03]  /*34b0*/  DADD R14, -RZ, |R26| ;  /* 0x00000000ff0e7229 */ /* 0x001fc6000000051a */
        /* <DEDUP_REMOVED lines=12> */
[----:B------:R-:W-:-:S03]  /*3580*/  DADD R6, R6, -R8 ;  /* 0x0000000006067229 */ /* 0x000fc60000000808 */
[----:B------:R-:W-:Y:S01]  /*3590*/  DADD R12, -RZ, |R10| ;  /* 0x00000000ff0c7229 */ /* 0x000fe2000000050a */
[----:B------:R-:W-:Y:S02]  /*35a0*/  FSEL R4, R14, R4, !P1 ;  /* 0x000000040e047208 */ /* 0x000fe40004800000 */
[----:B------:R-:W-:Y:S01]  /*35b0*/  FSEL R5, R15, R5, !P1 ;  /* 0x000000050f057208 */ /* 0x000fe20004800000 */
[----:B------:R-:W-:Y:S02]  /*35c0*/  DADD R14, -RZ, |R34| ;  /* 0x00000000ff0e7229 */ /* 0x000fe40000000522 */
[----:B------:R-:W-:-:S03]  /*35d0*/  DADD R8, -RZ, |R6| ;  /* 0x00000000ff087229 */ /* 0x000fc60000000506 */
[----:B------:R-:W-:-:S06]  /*35e0*/  DSETP.GEU.AND P1, PT, R4, |R34|, PT ;  /* 0x400000220400722a */ /* 0x000fcc0003f2e000 */
[----:B------:R-:W-:Y:S02]  /*35f0*/  FSEL R4, R14, R4, !P1 ;  /* 0x000000040e047208 */ /* 0x000fe40004800000 */
[----:B------:R-:W-:Y:S01]  /*3600*/  FSEL R5, R15, R5, !P1 ;  /* 0x000000050f057208 */ /* 0x000fe20004800000 */
[----:B------:R-:W-:-:S05]  /*3610*/  DADD R14, -RZ, |R38| ;  /* 0x00000000ff0e7229 */ /* 0x000fca0000000526 */
[----:B------:R-:W-:-:S06]  /*3620*/  DSETP.GEU.AND P1, PT, R4, |R38|, PT ;  /* 0x400000260400722a */ /* 0x000fcc0003f2e000 */
[----:B------:R-:W-:Y:S02]  /*3630*/  FSEL R4, R14, R4, !P1 ;  /* 0x000000040e047208 */ /* 0x000fe40004800000 */
[----:B------:R-:W-:-:S06]  /*3640*/  FSEL R5, R15, R5, !P1 ;  /* 0x000000050f057208 */ /* 0x000fcc0004800000 */
[----:B------:R-:W-:-:S06]  /*3650*/  DSETP.GEU.AND P1, PT, R4, |R10|, PT ;  /* 0x4000000a0400722a */ /* 0x000fcc0003f2e000 */
[----:B------:R-:W-:Y:S02]  /*3660*/  FSEL R4, R12, R4, !P1 ;  /* 0x000000040c047208 */ /* 0x000fe40004800000 */
[----:B------:R-:W-:-:S06]  /*3670*/  FSEL R5, R13, R5, !P1 ;  /* 0x000000050d057208 */ /* 0x000fcc0004800000 */
[----:B------:R-:W-:-:S06]  /*3680*/  DSETP.GEU.AND P1, PT, R4, |R6|, PT ;  /* 0x400000060400722a */ /* 0x000fcc0003f2e000 */
[----:B------:R-:W-:Y:S02]  /*3690*/  FSEL R4, R8, R4, !P1 ;  /* 0x0000000408047208 */ /* 0x000fe40004800000 */
[----:B------:R-:W-:-:S07]  /*36a0*/  FSEL R5, R9, R5, !P1 ;  /* 0x0000000509057208 */ /* 0x000fce0004800000 */
.L_x_111:
[----:B------:R-:W-:Y:S05]  /*36b0*/  BSYNC.RECONVERGENT B2 ;  /* 0x0000000000027941 */ /* 0x000fea0003800200 */
.L_x_110:
        /* <DEDUP_REMOVED lines=44> */
.L_x_113:
[----:B------:R-:W-:Y:S05]  /*3980*/  BSYNC.RECONVERGENT B2 ;  /* 0x0000000000027941 */ /* 0x000fea0003800200 */
.L_x_112:
[----:B------:R-:W-:Y:S05]  /*3990*/  @!P0 BRA `(.L_x_106) ;  /* 0x0000000000688947 */ /* 0x000fea0003800000 */
[----:B------:R-:W0:Y:S01]  /*39a0*/  LDCU.128 UR12, c[0x0][0x380] ;  /* 0x00007000ff0c77ac */ /* 0x000e220008000c00 */
[----:B------:R-:W-:-:S05]  /*39b0*/  IADD3 R9, P0, PT, R3, UR9, RZ ;  /* 0x0000000903097c10 */ /* 0x000fca000ff1e0ff */
[----:B------:R-:W-:Y:S02]  /*39c0*/  IMAD.SHL.U32 R8, R9, 0x8, RZ ;  /* 0x0000000809087824 */ /* 0x000fe400078e00ff */
[----:B------:R-:W-:-:S05]  /*39d0*/  IMAD.X R0, RZ, RZ, UR4, P0 ;  /* 0x00000004ff007e24 */ /* 0x000fca00080e06ff */
[----:B------:R-:W-:Y:S01]  /*39e0*/  SHF.L.U64.HI R9, R9, 0x3, R0 ;  /* 0x0000000309097819 */ /* 0x000fe20000010200 */
[----:B------:R-:W-:Y:S01]  /*39f0*/  IMAD.MOV R0, RZ, RZ, -R26 ;  /* 0x000000ffff007224 */ /* 0x000fe200078e0a1a */
[C---:B0-----:R-:W-:Y:S02]  /*3a00*/  IADD3 R12, P0, PT, R8.reuse, UR14, RZ ;  /* 0x0000000e080c7c10 */ /* 0x041fe4000ff1e0ff */
[----:B------:R-:W-:Y:S02]  /*3a10*/  IADD3 R8, P1, PT, R8, UR12, RZ ;  /* 0x0000000c08087c10 */ /* 0x000fe4000ff3e0ff */
[C---:B------:R-:W-:Y:S02]  /*3a20*/  IADD3.X R13, PT, PT, R9.reuse, UR15, RZ, P0, !PT ;  /* 0x0000000f090d7c10 */ /* 0x040fe400087fe4ff */
[----:B------:R-:W-:-:S09]  /*3a30*/  IADD3.X R9, PT, PT, R9, UR13, RZ, P1, !PT ;  /* 0x0000000d09097c10 */ /* 0x000fd20008ffe4ff */
.L_x_114:
[----:B------:R-:W-:Y:S01]  /*3a40*/  IMAD.MOV.U32 R6, RZ, RZ, R12 ;  /* 0x000000ffff067224 */ /* 0x000fe200078e000c */
[----:B------:R0:W2:Y:S01]  /*3a50*/  LDG.E.64 R2, desc[UR6][R8.64] ;  /* 0x0000000608027981 */ /* 0x0000a2000c1e1b00 */
[----:B------:R-:W-:-:S06]  /*3a60*/  IMAD.MOV.U32 R7, RZ, RZ, R13 ;  /* 0x000000ffff077224 */ /* 0x000fcc00078e000d */
[----:B------:R-:W2:Y:S01]  /*3a70*/  LDG.E.64 R6, desc[UR6][R6.64] ;  /* 0x0000000606067981 */ /* 0x000ea2000c1e1b00 */
[----:B------:R-:W-:-:S05]  /*3a80*/  VIADD R0, R0, 0x1 ;  /* 0x0000000100007836 */ /* 0x000fca0000000000 */
[----:B------:R-:W-:Y:S02]  /*3a90*/  ISETP.NE.AND P1, PT, R0, RZ, PT ;  /* 0x000000ff0000720c */ /* 0x000fe40003f25270 */
[----:B0-----:R-:W-:Y:S02]  /*3aa0*/  IADD3 R8, P3, PT, R8, 0x800, RZ ;  /* 0x0000080008087810 */ /* 0x001fe40007f7e0ff */
[----:B------:R-:W-:-:S03]  /*3ab0*/  IADD3 R12, P2, PT, R12, 0x800, RZ ;  /* 0x000008000c0c7810 */ /* 0x000fc60007f5e0ff */
[----:B------:R-:W-:Y:S02]  /*3ac0*/  IMAD.X R9, RZ, RZ, R9, P3 ;  /* 0x000000ffff097224 */ /* 0x000fe400018e0609 */
[----:B------:R-:W-:Y:S01]  /*3ad0*/  IMAD.X R13, RZ, RZ, R13, P2 ;  /* 0x000000ffff0d7224 */ /* 0x000fe200010e060d */
[----:B--2---:R-:W-:-:S08]  /*3ae0*/  DADD R2, R2, -R6 ;  /* 0x0000000002027229 */ /* 0x004fd00000000806 */
[--C-:B------:R-:W-:Y:S02]  /*3af0*/  DADD R10, -RZ, |R2|.reuse ;  /* 0x00000000ff0a7229 */ /* 0x100fe40000000502 */
[----:B------:R-:W-:-:S08]  /*3b00*/  DSETP.GEU.AND P0, PT, R4, |R2|, PT ;  /* 0x400000020400722a */ /* 0x000fd00003f0e000 */
[----:B------:R-:W-:Y:S02]  /*3b10*/  FSEL R4, R10, R4, !P0 ;  /* 0x000000040a047208 */ /* 0x000fe40004000000 */
[----:B------:R-:W-:Y:S01]  /*3b20*/  FSEL R5, R11, R5, !P0 ;  /* 0x000000050b057208 */ /* 0x000fe20004000000 */
[----:B------:R-:W-:Y:S06]  /*3b30*/  @P1 BRA `(.L_x_114) ;  /* 0xfffffffc00c01947 */ /* 0x000fec000383ffff */
.L_x_106:
[----:B------:R-:W-:Y:S05]  /*3b40*/  BSYNC.RECONVERGENT B1 ;  /* 0x0000000000017941 */ /* 0x000fea0003800200 */
.L_x_104:
        /* <DEDUP_REMOVED lines=33> */
[----:B------:R-:W-:-:S03]  /*3d60*/  @!P1 FSEL R5, R3, R5, !P0 ;  /* 0x0000000503059208 */ /* 0x000fc60004000000 */
[----:B------:R-:W-:Y:S04]  /*3d70*/  SHFL.DOWN PT, R2, R4, 0x10, 0x1f ;  /* 0x0a001f0004027f89 */ /* 0x000fe800000e0000 */
[----:B------:R-:W0:Y:S02]  /*3d80*/  SHFL.DOWN PT, R3, R5, 0x10, 0x1f ;  /* 0x0a001f0005037f89 */ /* 0x000e2400000e0000 */
        /* <DEDUP_REMOVED lines=38> */
.L_x_102:
[----:B------:R-:W-:Y:S05]  /*3ff0*/  BSYNC.RECONVERGENT B0 ;  /* 0x0000000000007941 */ /* 0x000fea0003800200 */
.L_x_87:
[----:B------:R-:W-:Y:S05]  /*4000*/  @P2 EXIT ;  /* 0x000000000000294d */ /* 0x000fea0003800000 */
[----:B------:R-:W0:Y:S01]  /*4010*/  LDCU.64 UR8, c[0x0][0x3a8] ;  /* 0x00007500ff0877ac */ /* 0x000e220008000a00 */
[----:B------:R-:W1:Y:S01]  /*4020*/  LDC.64 R6, c[0x0][0x390] ;  /* 0x0000e400ff067b82 */ /* 0x000e620000000a00 */
[----:B------:R-:W2:Y:S01]  /*4030*/  LDCU.64 UR4, c[0x0][0x3a8] ;  /* 0x00007500ff0477ac */ /* 0x000ea20008000a00 */
[----:B0-----:R-:W-:-:S06]  /*4040*/  DSETP.GT.AND P0, PT, R4, UR8, PT ;  /* 0x0000000804007e2a */ /* 0x001fcc000bf04000 */
[----:B--2---:R-:W-:Y:S02]  /*4050*/  FSEL R2, R4, UR4, P0 ;  /* 0x0000000404027c08 */ /* 0x004fe40008000000 */
[----:B------:R-:W-:-:S05]  /*4060*/  FSEL R3, R5, UR5, P0 ;  /* 0x0000000505037c08 */ /* 0x000fca0008000000 */
[----:B-1----:R-:W-:Y:S01]  /*4070*/  STG.E.64 desc[UR6][R6.64], R2 ;  /* 0x0000000206007986 */ /* 0x002fe2000c101b06 */
[----:B------:R-:W-:Y:S05]  /*4080*/  EXIT ;  /* 0x000000000000794d */ /* 0x000fea0003800000 */
.L_x_115:
        /* <DEDUP_REMOVED lines=15> */
.L_x_240:


//--------------------- .text._ZN3cub18CUB_300001_SM_10006detail6reduce28DeviceReduceSingleTileKernelINS2_10policy_hubIdjN4cuda3__47maximumIdEEE10Policy1000EPdSB_iS8_ddNS5_3std3__410__identityEEEvT0_T1_T2_T3_T4_T6_ --------------------------
	.section	.text._ZN3cub18CUB_300001_SM_10006detail6reduce28DeviceReduceSingleTileKernelINS2_10policy_hubIdjN4cuda3__47maximumIdEEE10Policy1000EPdSB_iS8_ddNS5_3std3__410__identityEEEvT0_T1_T2_T3_T4_T6_,"ax",@progbits
	.align	128
        .global         _ZN3cub18CUB_300001_SM_10006detail6reduce28DeviceReduceSingleTileKernelINS2_10policy_hubIdjN4cuda3__47maximumIdEEE10Policy1000EPdSB_iS8_ddNS5_3std3__410__identityEEEvT0_T1_T2_T3_T4_T6_
        .type           _ZN3cub18CUB_300001_SM_10006detail6reduce28DeviceReduceSingleTileKernelINS2_10policy_hubIdjN4cuda3__47maximumIdEEE10Policy1000EPdSB_iS8_ddNS5_3std3__410__identityEEEvT0_T1_T2_T3_T4_T6_,@function
        .size           _ZN3cub18CUB_300001_SM_10006detail6reduce28DeviceReduceSingleTileKernelINS2_10policy_hubIdjN4cuda3__47maximumIdEEE10Policy1000EPdSB_iS8_ddNS5_3std3__410__identityEEEvT0_T1_T2_T3_T4_T6_,(.L_x_241 - _ZN3cub18CUB_300001_SM_10006detail6reduce28DeviceReduceSingleTileKernelINS2_10policy_hubIdjN4cuda3__47maximumIdEEE10Policy1000EPdSB_iS8_ddNS5_3std3__410__identityEEEvT0_T1_T2_T3_T4_T6_)
        .other          _ZN3cub18CUB_300001_SM_10006detail6reduce28DeviceReduceSingleTileKernelINS2_10policy_hubIdjN4cuda3__47maximumIdEEE10Policy1000EPdSB_iS8_ddNS5_3std3__410__identityEEEvT0_T1_T2_T3_T4_T6_,@"STO_CUDA_ENTRY STV_DEFAULT"
_ZN3cub18CUB_300001_SM_10006detail6reduce28DeviceReduceSingleTileKernelINS2_10policy_hubIdjN4cuda3__47maximumIdEEE10Policy1000EPdSB_iS8_ddNS5_3std3__410__identityEEEvT0_T1_T2_T3_T4_T6_:
.text._ZN3cub18CUB_300001_SM_10006detail6reduce28DeviceReduceSingleTileKernelINS2_10policy_hubIdjN4cuda3__47maximumIdEEE10Policy1000EPdSB_iS8_ddNS5_3std3__410__identityEEEvT0_T1_T2_T3_T4_T6_:
        /* <DEDUP_REMOVED lines=13> */
.L_x_116:
        /* <DEDUP_REMOVED lines=16> */
.L_x_121:
[----:B------:R-:W-:Y:S05]  /*01d0*/  BSYNC.RECONVERGENT B1 ;  /* 0x0000000000017941 */ /* 0x000fea0003800200 */
.L_x_120:
        /* <DEDUP_REMOVED lines=17> */
.L_x_126:
        /* <DEDUP_REMOVED lines=12> */
.L_x_125:
[----:B------:R-:W-:Y:S05]  /*03b0*/  BSYNC.RECONVERGENT B2 ;  /* 0x0000000000027941 */ /* 0x000fea0003800200 */
.L_x_124:
        /* <DEDUP_REMOVED lines=9> */
.L_x_129:
        /* <DEDUP_REMOVED lines=74> */
.L_x_128:
[----:B------:R-:W-:Y:S05]  /*08f0*/  BSYNC.RECONVERGENT B2 ;  /* 0x0000000000027941 */ /* 0x000fea0003800200 */
.L_x_127:
        /* <DEDUP_REMOVED lines=42> */
.L_x_131:
[----:B------:R-:W-:Y:S05]  /*0ba0*/  BSYNC.RECONVERGENT B2 ;  /* 0x0000000000027941 */ /* 0x000fea0003800200 */
.L_x_130:
        /* <DEDUP_REMOVED lines=20> */
.L_x_123:
[----:B------:R-:W-:Y:S05]  /*0cf0*/  BSYNC.RECONVERGENT B1 ;  /* 0x0000000000017941 */ /* 0x000fea0003800200 */
.L_x_122:
        /* <DEDUP_REMOVED lines=81> */
.L_x_132:
        /* <DEDUP_REMOVED lines=108> */
.L_x_119:
        /* <DEDUP_REMOVED lines=38> */
.L_x_136:
        /* <DEDUP_REMOVED lines=37> */
.L_x_134:
        /* <DEDUP_REMOVED lines=19> */
.L_x_140:
        /* <DEDUP_REMOVED lines=10> */
.L_x_139:
[----:B------:R-:W-:Y:S05]  /*1f50*/  BSYNC.RECONVERGENT B2 ;  /* 0x0000000000027941 */ /* 0x000fea0003800200 */
.L_x_138:
        /* <DEDUP_REMOVED lines=16> */
.L_x_143:
        /* <DEDUP_REMOVED lines=77> */
.L_x_142:
[----:B------:R-:W-:Y:S05]  /*2530*/  BSYNC.RECONVERGENT B2 ;  /* 0x0000000000027941 */ /* 0x000fea0003800200 */
.L_x_141:
        /* <DEDUP_REMOVED lines=44> */
.L_x_145:
[----:B------:R-:W-:Y:S05]  /*2800*/  BSYNC.RECONVERGENT B2 ;  /* 0x0000000000027941 */ /* 0x000fea0003800200 */
.L_x_144:
        /* <DEDUP_REMOVED lines=19> */
.L_x_137:
[----:B------:R-:W-:Y:S05]  /*2940*/  BSYNC.RECONVERGENT B1 ;  /* 0x0000000000017941 */ /* 0x000fea0003800200 */
.L_x_135:
        /* <DEDUP_REMOVED lines=75> */
.L_x_118:
        /* <DEDUP_REMOVED lines=12> */
.L_x_148:
[----:B------:R-:W-:Y:S05]  /*2ec0*/  BSYNC.RECONVERGENT B1 ;  /* 0x0000000000017941 */ /* 0x000fea0003800200 */
.L_x_147:
        /* <DEDUP_REMOVED lines=17> */
.L_x_153:
        /* <DEDUP_REMOVED lines=12> */
.L_x_152:
[----:B------:R-:W-:Y:S05]  /*30a0*/  BSYNC.RECONVERGENT B2 ;  /* 0x0000000000027941 */ /* 0x000fea0003800200 */
.L_x_151:
        /* <DEDUP_REMOVED lines=9> */
.L_x_156:
        /* <DEDUP_REMOVED lines=74> */
.L_x_155:
[----:B------:R-:W-:Y:S05]  /*35e0*/  BSYNC.RECONVERGENT B2 ;  /* 0x0000000000027941 */ /* 0x000fea0003800200 */
.L_x_154:
        /* <DEDUP_REMOVED lines=42> */
.L_x_158:
[----:B------:R-:W-:Y:S05]  /*3890*/  BSYNC.RECONVERGENT B2 ;  /* 0x0000000000027941 */ /* 0x000fea0003800200 */
.L_x_157:
        /* <DEDUP_REMOVED lines=20> */
.L_x_150:
[----:B------:R-:W-:Y:S05]  /*39e0*/  BSYNC.RECONVERGENT B1 ;  /* 0x0000000000017941 */ /* 0x000fea0003800200 */
.L_x_149:
        /* <DEDUP_REMOVED lines=85> */
.L_x_159:
        /* <DEDUP_REMOVED lines=108> */
.L_x_146:
        /* <DEDUP_REMOVED lines=38> */
.L_x_162:
        /* <DEDUP_REMOVED lines=40> */
.L_x_160:
        /* <DEDUP_REMOVED lines=20> */
.L_x_166:
        /* <DEDUP_REMOVED lines=10> */
.L_x_165:
[----:B------:R-:W-:Y:S05]  /*4cc0*/  BSYNC.RECONVERGENT B2 ;  /* 0x0000000000027941 */ /* 0x000fea0003800200 */
.L_x_164:
        /* <DEDUP_REMOVED lines=17> */
.L_x_169:
        /* <DEDUP_REMOVED lines=77> */
.L_x_168:
[----:B------:R-:W-:Y:S05]  /*52b0*/  BSYNC.RECONVERGENT B2 ;  /* 0x0000000000027941 */ /* 0x000fea0003800200 */
.L_x_167:
        /* <DEDUP_REMOVED lines=45> */
.L_x_171:
[----:B------:R-:W-:Y:S05]  /*5590*/  BSYNC.RECONVERGENT B2 ;  /* 0x0000000000027941 */ /* 0x000fea0003800200 */
.L_x_170:
        /* <DEDUP_REMOVED lines=20> */
.L_x_163:
[----:B------:R-:W-:Y:S05]  /*56e0*/  BSYNC.RECONVERGENT B1 ;  /* 0x0000000000017941 */ /* 0x000fea0003800200 */
.L_x_161:
        /* <DEDUP_REMOVED lines=82> */
.L_x_133:
[----:B------:R-:W-:Y:S05]  /*5c10*/  BSYNC.RECONVERGENT B0 ;  /* 0x0000000000007941 */ /* 0x000fea0003800200 */
.L_x_117:
        /* <DEDUP_REMOVED lines=9> */
.L_x_172:
        /* <DEDUP_REMOVED lines=13> */
.L_x_241:


//--------------------- .text._ZN3cub18CUB_300001_SM_10006detail6reduce18DeviceReduceKernelINS2_10policy_hubIdjN4cuda3__47maximumIdEEE10Policy1000EN6thrust24THRUST_300001_SM_1000_NS12zip_iteratorINS5_3std3__45tupleIJNSC_10device_ptrIdEESI_EEEEEjS8_d12max_abs_diffEEvT0_PT3_T1_NS0_13GridEvenShareISP_EET2_T4_ --------------------------
	.section	.text._ZN3cub18CUB_300001_SM_10006detail6reduce18DeviceReduceKernelINS2_10policy_hubIdjN4cuda3__47maximumIdEEE10Policy1000EN6thrust24THRUST_300001_SM_1000_NS12zip_iteratorINS5_3std3__45tupleIJNSC_10device_ptrIdEESI_EEEEEjS8_d12max_abs_diffEEvT0_PT3_T1_NS0_13GridEvenShareISP_EET2_T4_,"ax",@progbits
	.align	128
        .global         _ZN3cub18CUB_300001_SM_10006detail6reduce18DeviceReduceKernelINS2_10policy_hubIdjN4cuda3__47maximumIdEEE10Policy1000EN6thrust24THRUST_300001_SM_1000_NS12zip_iteratorINS5_3std3__45tupleIJNSC_10device_ptrIdEESI_EEEEEjS8_d12max_abs_diffEEvT0_PT3_T1_NS0_13GridEvenShareISP_EET2_T4_
        .type           _ZN3cub18CUB_300001_SM_10006detail6reduce18DeviceReduceKernelINS2_10policy_hubIdjN4cuda3__47maximumIdEEE10Policy1000EN6thrust24THRUST_300001_SM_1000_NS12zip_iteratorINS5_3std3__45tupleIJNSC_10device_ptrIdEESI_EEEEEjS8_d12max_abs_diffEEvT0_PT3_T1_NS0_13GridEvenShareISP_EET2_T4_,@function
        .size           _ZN3cub18CUB_300001_SM_10006detail6reduce18DeviceReduceKernelINS2_10policy_hubIdjN4cuda3__47maximumIdEEE10Policy1000EN6thrust24THRUST_300001_SM_1000_NS12zip_iteratorINS5_3std3__45tupleIJNSC_10device_ptrIdEESI_EEEEEjS8_d12max_abs_diffEEvT0_PT3_T1_NS0_13GridEvenShareISP_EET2_T4_,(.L_x_242 - _ZN3cub18CUB_300001_SM_10006detail6reduce18DeviceReduceKernelINS2_10policy_hubIdjN4cuda3__47maximumIdEEE10Policy1000EN6thrust24THRUST_300001_SM_1000_NS12zip_iteratorINS5_3std3__45tupleIJNSC_10device_ptrIdEESI_EEEEEjS8_d12max_abs_diffEEvT0_PT3_T1_NS0_13GridEvenShareISP_EET2_T4_)
        .other          _ZN3cub18CUB_300001_SM_10006detail6reduce18DeviceReduceKernelINS2_10policy_hubIdjN4cuda3__47maximumIdEEE10Policy1000EN6thrust24THRUST_300001_SM_1000_NS12zip_iteratorINS5_3std3__45tupleIJNSC_10device_ptrIdEESI_EEEEEjS8_d12max_abs_diffEEvT0_PT3_T1_NS0_13GridEvenShareISP_EET2_T4_,@"STO_CUDA_ENTRY STV_DEFAULT"
_ZN3cub18CUB_300001_SM_10006detail6reduce18DeviceReduceKernelINS2_10policy_hubIdjN4cuda3__47maximumIdEEE10Policy1000EN6thrust24THRUST_300001_SM_1000_NS12zip_iteratorINS5_3std3__45tupleIJNSC_10device_ptrIdEESI_EEEEEjS8_d12max_abs_diffEEvT0_PT3_T1_NS0_13GridEvenShareISP_EET2_T4_:
.text._ZN3cub18CUB_300001_SM_10006detail6reduce18DeviceReduceKernelINS2_10policy_hubIdjN4cuda3__47maximumIdEEE10Policy1000EN6thrust24THRUST_300001_SM_1000_NS12zip_iteratorINS5_3std3__45tupleIJNSC_10device_ptrIdEESI_EEEEEjS8_d12max_abs_diffEEvT0_PT3_T1_NS0_13GridEvenShareISP_EET2_T4_:
[----:B------:R-:W-:Y:S08]  /*0000*/  LDC R1, c[0x0][0x37c] ;  /* 0x0000df00ff017b82 */ /* 0x000ff00000000800 */
[----:B------:R-:W0:Y:S01]  /*0010*/  S2UR UR13, SR_CTAID.X ;  /* 0x00000000000d79c3 */ /* 0x000e220000002500 */
[----:B------:R-:W1:Y:S01]  /*0020*/  LDCU.64 UR10, c[0x0][0x3b0] ;  /* 0x00007600ff0a77ac */ /* 0x000e620008000a00 */
[----:B------:R-:W-:Y:S01]  /*0030*/  BSSY.RECONVERGENT B0, `(.L_x_173) ;  /* 0x0000474000007945 */ /* 0x000fe20003800200 */
[----:B------:R-:W2:Y:S01]  /*0040*/  LDCU.64 UR14, c[0x0][0x358] ;  /* 0x00006b00ff0e77ac */ /* 0x000ea20008000a00 */
[----:B-1----:R-:W-:-:S02]  /*0050*/  USHF.L.U32 UR5, UR11, 0xb, URZ ;  /* 0x0000000b0b057899 */ /* 0x002fc400080006ff */
[----:B0-----:R-:W-:-:S04]  /*0060*/  UIMAD UR9, UR13, -0x800, UR10 ;  /* 0xfffff8000d0978a4 */ /* 0x001fc8000f8e020a */
[----:B------:R-:W-:-:S09]  /*0070*/  UISETP.GT.U32.AND UP0, UPT, UR9, 0x7ff, UPT ;  /* 0x000007ff0900788c */ /* 0x000fd2000bf04070 */
[----:B--2---:R-:W-:Y:S05]  /*0080*/  BRA.U UP0, `(.L_x_174) ;  /* 0x0000002100cc7547 */ /* 0x004fea000b800000 */
[----:B------:R-:W0:Y:S01]  /*0090*/  S2R R0, SR_TID.X ;  /* 0x0000000000007919 */ /* 0x000e220000002100 */
[----:B------:R-:W-:Y:S01]  /*00a0*/  BSSY.RECONVERGENT B1, `(.L_x_175) ;  /* 0x0000010000017945 */ /* 0x000fe20003800200 */
[----:B------:R-:W-:Y:S02]  /*00b0*/  CS2R R22, SRZ ;  /* 0x0000000000167805 */ /* 0x000fe4000001ff00 */
[----:B0-----:R-:W-:Y:S01]  /*00c0*/  ISETP.GE.U32.AND P0, PT, R0, UR9, PT ;  /* 0x0000000900007c0c */ /* 0x001fe2000bf06070 */
[----:B------:R-:W-:-:S12]  /*00d0*/  IMAD.MOV.U32 R4, RZ, RZ, R0 ;  /* 0x000000ffff047224 */ /* 0x000fd800078e0000 */
[----:B------:R-:W-:Y:S05]  /*00e0*/  @P0 BRA `(.L_x_176) ;  /* 0x00000000002c0947 */ /* 0x000fea0003800000 */
[----:B------:R-:W0:Y:S01]  /*00f0*/  LDC.64 R2, c[0x0][0x380] ;  /* 0x0000e000ff027b82 */ /* 0x000e220000000a00 */
[----:B------:R-:W-:-:S04]  /*0100*/  IMAD.U32 R5, RZ, RZ, UR13 ;  /* 0x0000000dff057e24 */ /* 0x000fc8000f8e00ff */
[----:B------:R-:W-:-:S03]  /*0110*/  IMAD R5, R5, 0x800, R0 ;  /* 0x0000080005057824 */ /* 0x000fc600078e0200 */
        /* <DEDUP_REMOVED lines=8> */
.L_x_176:
[----:B------:R-:W-:Y:S05]  /*01a0*/  BSYNC.RECONVERGENT B1 ;  /* 0x0000000000017941 */ /* 0x000fea0003800200 */
.L_x_175:
[----:B------:R-:W-:Y:S01]  /*01b0*/  ISETP.GE.U32.AND P0, PT, R4, UR9, PT ;  /* 0x0000000904007c0c */ /* 0x000fe2000bf06070 */
[----:B------:R-:W-:-:S12]  /*01c0*/  BSSY.RECONVERGENT B1, `(.L_x_177) ;  /* 0x000015c000017945 */ /* 0x000fd80003800200 */
[----:B------:R-:W-:Y:S05]  /*01d0*/  @P0 BRA `(.L_x_178) ;  /* 0x0000001400680947 */ /* 0x000fea0003800000 */
[----:B------:R-:W-:Y:S01]  /*01e0*/  LOP3.LUT R2, RZ, R4, RZ, 0x33, !PT ;  /* 0x00000004ff027212 */ /* 0x000fe200078e33ff */
[----:B------:R-:W-:Y:S01]  /*01f0*/  IMAD.U32 R3, RZ, RZ, UR13 ;  /* 0x0000000dff037e24 */ /* 0x000fe2000f8e00ff */
[----:B------:R-:W-:Y:S03]  /*0200*/  BSSY.RECONVERGENT B2, `(.L_x_179) ;  /* 0x00000b5000027945 */ /* 0x000fe60003800200 */
[----:B------:R-:W-:-:S04]  /*0210*/  VIADD R2, R2, UR10 ;  /* 0x0000000a02027c36 */ /* 0x000fc80008000000 */
[----:B------:R-:W-:-:S05]  /*0220*/  IMAD R2, R3, -0x800, R2 ;  /* 0xfffff80003027824 */ /* 0x000fca00078e0202 */
[C---:B------:R-:W-:Y:S02]  /*0230*/  ISETP.GE.U32.AND P0, PT, R2.reuse, 0xf00, PT ;  /* 0x00000f000200780c */ /* 0x040fe40003f06070 */
[----:B------:R-:W-:-:S04]  /*0240*/  LEA.HI R2, R2, 0x1, RZ, 0x18 ;  /* 0x0000000102027811 */ /* 0x000fc800078fc0ff */
[----:B------:R-:W-:-:S07]  /*0250*/  LOP3.LUT R3, R2, 0xf, RZ, 0xc0, !PT ;  /* 0x0000000f02037812 */ /* 0x000fce00078ec0ff */
[----:B------:R-:W-:Y:S05]  /*0260*/  @!P0 BRA `(.L_x_180) ;  /* 0x0000000800b88947 */ /* 0x000fea0003800000 */
[----:B------:R-:W0:Y:S01]  /*0270*/  LDC.64 R8, c[0x0][0x380] ;  /* 0x0000e000ff087b82 */ /* 0x000e220000000a00 */
[----:B------:R-:W-:Y:S01]  /*0280*/  IMAD.U32 R5, RZ, RZ, UR13 ;  /* 0x0000000dff057e24 */ /* 0x000fe2000f8e00ff */
[----:B------:R-:W-:Y:S01]  /*0290*/  LOP3.LUT R26, R2, 0x1fffff0, RZ, 0xc0, !PT ;  /* 0x01fffff0021a7812 */ /* 0x000fe200078ec0ff */
[----:B------:R-:W-:Y:S02]  /*02a0*/  BSSY.RECONVERGENT B3, `(.L_x_181) ;  /* 0x00000a9000037945 */ /* 0x000fe40003800200 */
[----:B------:R-:W-:Y:S01]  /*02b0*/  IMAD R5, R5, 0x800, R4 ;  /* 0x0000080005057824 */ /* 0x000fe200078e0204 */
[----:B------:R-:W-:Y:S01]  /*02c0*/  LOP3.LUT R4, R4, 0x800, RZ, 0xfc, !PT ;  /* 0x0000080004047812 */ /* 0x000fe200078efcff */
[----:B------:R-:W-:Y:S01]  /*02d0*/  IMAD.MOV R26, RZ, RZ, -R26 ;  /* 0x000000ffff1a7224 */ /* 0x000fe200078e0a1a */
[----:B------:R-:W1:Y:S06]  /*02e0*/  LDC.64 R10, c[0x0][0x388] ;  /* 0x0000e200ff0a7b82 */ /* 0x000e6c0000000a00 */
.L_x_182:
[----:B0-----:R-:W-:-:S04]  /*02f0*/  IMAD.WIDE.U32 R16, R5, 0x8, R8 ;  /* 0x0000000805107825 */ /* 0x001fc800078e0008 */
[C---:B-1----:R-:W-:Y:S02]  /*0300*/  IMAD.WIDE.U32 R14, R5.reuse, 0x8, R10 ;  /* 0x00000008050e7825 */ /* 0x042fe400078e000a */
[----:B------:R-:W2:Y:S04]  /*0310*/  LDG.E.64 R16, desc[UR14][R16.64] ;  /* 0x0000000e10107981 */ /* 0x000ea8000c1e1b00 */
[----:B------:R-:W2:Y:S01]  /*0320*/  LDG.E.64 R14, desc[UR14][R14.64] ;  /* 0x0000000e0e0e7981 */ /* 0x000ea2000c1e1b00 */
[C---:B------:R-:W-:Y:S02]  /*0330*/  VIADD R13, R5.reuse, 0x100 ;  /* 0x00000100050d7836 */ /* 0x040fe40000000000 */
[----:B------:R-:W-:Y:S02]  /*0340*/  VIADD R19, R5, 0x200 ;  /* 0x0000020005137836 */ /* 0x000fe40000000000 */
[----:B------:R-:W-:-:S04]  /*0350*/  IMAD.WIDE.U32 R20, R13, 0x8, R8 ;  /* 0x000000080d147825 */ /* 0x000fc800078e0008 */
[----:B------:R-:W-:Y:S02]  /*0360*/  IMAD.WIDE.U32 R12, R13, 0x8, R10 ;  /* 0x000000080d0c7825 */ /* 0x000fe400078e000a */
[----:B------:R-:W3:Y:S04]  /*0370*/  LDG.E.64 R20, desc[UR14][R20.64] ;  /* 0x0000000e14147981 */ /* 0x000ee8000c1e1b00 */
[----:B------:R-:W3:Y:S01]  /*0380*/  LDG.E.64 R12, desc[UR14][R12.64] ;  /* 0x0000000e0c0c7981 */ /* 0x000ee2000c1e1b00 */
[----:B------:R-:W-:-:S04]  /*0390*/  IMAD.WIDE.U32 R6, R19, 0x8, R8 ;  /* 0x0000000813067825 */ /* 0x000fc800078e0008 */
[----:B------:R-:W-:Y:S02]  /*03a0*/  IMAD.WIDE.U32 R18, R19, 0x8, R10 ;  /* 0x0000000813127825 */ /* 0x000fe400078e000a */
[----:B------:R-:W4:Y:S04]  /*03b0*/  LDG.E.64 R6, desc[UR14][R6.64] ;  /* 0x0000000e06067981 */ /* 0x000f28000c1e1b00 */
[----:B------:R-:W4:Y:S01]  /*03c0*/  LDG.E.64 R18, desc[UR14][R18.64] ;  /* 0x0000000e12127981 */ /* 0x000f22000c1e1b00 */
[----:B------:R-:W-:-:S04]  /*03d0*/  VIADD R27, R5, 0x300 ;  /* 0x00000300051b7836 */ /* 0x000fc80000000000 */
[----:B------:R-:W-:-:S06]  /*03e0*/  IMAD.WIDE.U32 R24, R27, 0x8, R8 ;  /* 0x000000081b187825 */ /* 0x000fcc00078e0008 */
[----:B------:R-:W5:Y:S01]  /*03f0*/  LDG.E.64 R24, desc[UR14][R24.64] ;  /* 0x0000000e18187981 */ /* 0x000f62000c1e1b00 */
[----:B--2---:R-:W-:Y:S01]  /*0400*/  DADD R14, R16, -R14 ;  /* 0x00000000100e7229 */ /* 0x004fe2000000080e */
[----:B------:R-:W-:-:S06]  /*0410*/  IMAD.WIDE.U32 R16, R27, 0x8, R10 ;  /* 0x000000081b107825 */ /* 0x000fcc00078e000a */
[----:B------:R-:W5:Y:S01]  /*0420*/  LDG.E.64 R16, desc[UR14][R16.64] ;  /* 0x0000000e10107981 */ /* 0x000f62000c1e1b00 */
[--C-:B------:R-:W-:Y:S02]  /*0430*/  DSETP.GEU.AND P0, PT, R22, |R14|.reuse, PT ;  /* 0x4000000e1600722a */ /* 0x100fe40003f0e000 */
[----:B------:R-:W-:Y:S02]  /*0440*/  DADD R14, -RZ, |R14| ;  /* 0x00000000ff0e7229 */ /* 0x000fe4000000050e */
[----:B---3--:R-:W-:Y:S01]  /*0450*/  DADD R12, R20, -R12 ;  /* 0x00000000140c7229 */ /* 0x008fe2000000080c */
[----:B------:R-:W-:-:S07]  /*0460*/  VIADD R21, R5, 0x400 ;  /* 0x0000040005157836 */ /* 0x000fce0000000000 */
[----:B------:R-:W-:Y:S02]  /*0470*/  FSEL R14, R14, R22, !P0 ;  /* 0x000000160e0e7208 */ /* 0x000fe40004000000 */
[----:B------:R-:W-:Y:S01]  /*0480*/  FSEL R15, R15, R23, !P0 ;  /* 0x000000170f0f7208 */ /* 0x000fe20004000000 */
[----:B------:R-:W-:-:S04]  /*0490*/  IMAD.WIDE.U32 R22, R21, 0x8, R8 ;  /* 0x0000000815167825 */ /* 0x000fc800078e0008 */
[----:B------:R-:W-:Y:S01]  /*04a0*/  IMAD.WIDE.U32 R20, R21, 0x8, R10 ;  /* 0x0000000815147825 */ /* 0x000fe200078e000a */
[--C-:B------:R-:W-:Y:S01]  /*04b0*/  DSETP.GEU.AND P0, PT, R14, |R12|.reuse, PT ;  /* 0x4000000c0e00722a */ /* 0x100fe20003f0e000 */
[----:B------:R-:W2:Y:S01]  /*04c0*/  LDG.E.64 R22, desc[UR14][R22.64] ;  /* 0x0000000e16167981 */ /* 0x000ea2000c1e1b00 */
[----:B------:R-:W-:Y:S02]  /*04d0*/  DADD R12, -RZ, |R12| ;  /* 0x00000000ff0c7229 */ /* 0x000fe4000000050c */
[----:B----4-:R-:W-:Y:S01]  /*04e0*/  DADD R6, R6, -R18 ;  /* 0x0000000006067229 */ /* 0x010fe20000000812 */
[----:B------:R-:W2:Y:S01]  /*04f0*/  LDG.E.64 R20, desc[UR14][R20.64] ;  /* 0x0000000e14147981 */ /* 0x000ea2000c1e1b00 */
[----:B------:R-:W-:-:S06]  /*0500*/  VIADD R19, R5, 0x500 ;  /* 0x0000050005137836 */ /* 0x000fcc0000000000 */
[----:B------:R-:W-:Y:S02]  /*0510*/  FSEL R14, R12, R14, !P0 ;  /* 0x0000000e0c0e7208 */ /* 0x000fe40004000000 */
[----:B------:R-:W-:Y:S01]  /*0520*/  FSEL R15, R13, R15, !P0 ;  /* 0x0000000f0d0f7208 */ /* 0x000fe20004000000 */
[----:B------:R-:W-:-:S04]  /*0530*/  IMAD.WIDE.U32 R12, R19, 0x8, R8 ;  /* 0x00000008130c7825 */ /* 0x000fc800078e0008 */
[----:B------:R-:W-:Y:S02]  /*0540*/  IMAD.WIDE.U32 R18, R19, 0x8, R10 ;  /* 0x0000000813127825 */ /* 0x000fe400078e000a */
[----:B------:R-:W3:Y:S04]  /*0550*/  LDG.E.64 R12, desc[UR14][R12.64] ;  /* 0x0000000e0c0c7981 */ /* 0x000ee8000c1e1b00 */
[----:B------:R-:W3:Y:S01]  /*0560*/  LDG.E.64 R18, desc[UR14][R18.64] ;  /* 0x0000000e12127981 */ /* 0x000ee2000c1e1b00 */
[--C-:B------:R-:W-:Y:S02]  /*0570*/  DSETP.GEU.AND P0, PT, R14, |R6|.reuse, PT ;  /* 0x400000060e00722a */ /* 0x100fe40003f0e000 */
[----:B------:R-:W-:-:S10]  /*0580*/  DADD R6, -RZ, |R6| ;  /* 0x00000000ff067229 */ /* 0x000fd40000000506 */
[----:B------:R-:W-:Y:S01]  /*0590*/  FSEL R15, R7, R15, !P0 ;  /* 0x0000000f070f7208 */ /* 0x000fe20004000000 */
[----:B------:R-:W-:Y:S01]  /*05a0*/  VIADD R7, R5, 0x600 ;  /* 0x0000060005077836 */ /* 0x000fe20000000000 */
[----:B------:R-:W-:Y:S01]  /*05b0*/  FSEL R14, R6, R14, !P0 ;  /* 0x0000000e060e7208 */ /* 0x000fe20004000000 */
[----:B-----5:R-:W-:Y:S02]  /*05c0*/  DADD R16, R24, -R16 ;  /* 0x0000000018107229 */ /* 0x020fe40000000810 */
[----:B------:R-:W-:-:S04]  /*05d0*/  IMAD.WIDE.U32 R24, R7, 0x8, R8 ;  /* 0x0000000807187825 */ /* 0x000fc800078e0008 */
[----:B------:R-:W-:Y:S02]  /*05e0*/  IMAD.WIDE.U32 R6, R7, 0x8, R10 ;  /* 0x0000000807067825 */ /* 0x000fe400078e000a */
[----:B------:R-:W4:Y:S04]  /*05f0*/  LDG.E.64 R24, desc[UR14][R24.64] ;  /* 0x0000000e18187981 */ /* 0x000f28000c1e1b00 */
[----:B------:R-:W4:Y:S01]  /*0600*/  LDG.E.64 R6, desc[UR14][R6.64] ;  /* 0x0000000e06067981 */ /* 0x000f22000c1e1b00 */
[--C-:B------:R-:W-:Y:S02]  /*0610*/  DSETP.GEU.AND P0, PT, R14, |R16|.reuse, PT ;  /* 0x400000100e00722a */ /* 0x100fe40003f0e000 */
[----:B------:R-:W-:Y:S02]  /*0620*/  DADD R16, -RZ, |R16| ;  /* 0x00000000ff107229 */ /* 0x000fe40000000510 */
[----:B--2---:R-:W-:-:S08]  /*0630*/  DADD R20, R22, -R20 ;  /* 0x0000000016147229 */ /* 0x004fd00000000814 */
[----:B------:R-:W-:Y:S02]  /*0640*/  FSEL R16, R16, R14, !P0 ;  /* 0x0000000e10107208 */ /* 0x000fe40004000000 */
[----:B------:R-:W-:Y:S01]  /*0650*/  FSEL R17, R17, R15, !P0 ;  /* 0x0000000f11117208 */ /* 0x000fe20004000000 */
[----:B------:R-:W-:-:S05]  /*0660*/  DADD R14, -RZ, |R20| ;  /* 0x00000000ff0e7229 */ /* 0x000fca0000000514 */
[----:B------:R-:W-:Y:S01]  /*0670*/  DSETP.GEU.AND P0, PT, R16, |R20|, PT ;  /* 0x400000141000722a */ /* 0x000fe20003f0e000 */
[----:B------:R-:W-:-:S04]  /*0680*/  VIADD R21, R5, 0x700 ;  /* 0x0000070005157836 */ /* 0x000fc80000000000 */
[----:B------:R-:W-:Y:S01]  /*0690*/  IMAD.WIDE.U32 R22, R21, 0x8, R8 ;  /* 0x0000000815167825 */ /* 0x000fe200078e0008 */
[----:B---3--:R-:W-:-:S03]  /*06a0*/  DADD R18, R12, -R18 ;  /* 0x000000000c127229 */ /* 0x008fc60000000812 */
[----:B------:R-:W-:Y:S02]  /*06b0*/  IMAD.WIDE.U32 R12, R21, 0x8, R10 ;  /* 0x00000008150c7825 */ /* 0x000fe400078e000a */
[----:B------:R-:W2:Y:S04]  /*06c0*/  LDG.E.64 R22, desc[UR14][R22.64] ;  /* 0x0000000e16167981 */ /* 0x000ea8000c1e1b00 */
[----:B------:R-:W2:Y:S01]  /*06d0*/  LDG.E.64 R12, desc[UR14][R12.64] ;  /* 0x0000000e0c0c7981 */ /* 0x000ea2000c1e1b00 */
[----:B------:R-:W-:Y:S01]  /*06e0*/  FSEL R21, R15, R17, !P0 ;  /* 0x000000110f157208 */ /* 0x000fe20004000000 */
[----:B------:R-:W-:Y:S01]  /*06f0*/  VIADD R15, R5, 0x800 ;  /* 0x00000800050f7836 */ /* 0x000fe20000000000 */
[----:B------:R-:W-:-:S03]  /*0700*/  FSEL R20, R14, R16, !P0 ;  /* 0x000000100e147208 */ /* 0x000fc60004000000 */
        /* <DEDUP_REMOVED lines=9> */
[----:B----4-:R-:W-:Y:S02]  /*07a0*/  DADD R6, R24, -R6 ;  /* 0x0000000018067229 */ /* 0x010fe40000000806 */
[----:B------:R-:W-:-:S04]  /*07b0*/  IMAD.WIDE.U32 R24, R19, 0x8, R8 ;  /* 0x0000000813187825 */ /* 0x000fc800078e0008 */
[----:B------:R-:W-:Y:S02]  /*07c0*/  IMAD.WIDE.U32 R18, R19, 0x8, R10 ;  /* 0x0000000813127825 */ /* 0x000fe400078e000a */
[----:B------:R-:W4:Y:S04]  /*07d0*/  LDG.E.64 R24, desc[UR14][R24.64] ;  /* 0x0000000e18187981 */ /* 0x000f28000c1e1b00 */
[----:B------:R-:W4:Y:S01]  /*07e0*/  LDG.E.64 R18, desc[UR14][R18.64] ;  /* 0x0000000e12127981 */ /* 0x000f22000c1e1b00 */
[--C-:B------:R-:W-:Y:S02]  /*07f0*/  DSETP.GEU.AND P0, PT, R20, |R6|.reuse, PT ;  /* 0x400000061400722a */ /* 0x100fe40003f0e000 */
[----:B------:R-:W-:-:S10]  /*0800*/  DADD R6, -RZ, |R6| ;  /* 0x00000000ff067229 */ /* 0x000fd40000000506 */
[----:B------:R-:W-:Y:S02]  /*0810*/  FSEL R6, R6, R20, !P0 ;  /* 0x0000001406067208 */ /* 0x000fe40004000000 */
[----:B------:R-:W-:Y:S01]  /*0820*/  FSEL R7, R7, R21, !P0 ;  /* 0x0000001507077208 */ /* 0x000fe20004000000 */
[----:B------:R-:W-:Y:S01]  /*0830*/  VIADD R21, R5, 0xa00 ;  /* 0x00000a0005157836 */ /* 0x000fe20000000000 */
[----:B--2---:R-:W-:-:S03]  /*0840*/  DADD R12, R22, -R12 ;  /* 0x00000000160c7229 */ /* 0x004fc6000000080c */
[----:B------:R-:W-:-:S04]  /*0850*/  IMAD.WIDE.U32 R22, R21, 0x8, R8 ;  /* 0x0000000815167825 */ /* 0x000fc800078e0008 */
[----:B------:R-:W-:Y:S01]  /*0860*/  IMAD.WIDE.U32 R20, R21, 0x8, R10 ;  /* 0x0000000815147825 */ /* 0x000fe200078e000a */
[--C-:B------:R-:W-:Y:S01]  /*0870*/  DSETP.GEU.AND P0, PT, R6, |R12|.reuse, PT ;  /* 0x4000000c0600722a */ /* 0x100fe20003f0e000 */
[----:B------:R-:W2:Y:S01]  /*0880*/  LDG.E.64 R22, desc[UR14][R22.64] ;  /* 0x0000000e16167981 */ /* 0x000ea2000c1e1b00 */
[----:B------:R-:W-:-:S03]  /*0890*/  DADD R12, -RZ, |R12| ;  /* 0x00000000ff0c7229 */ /* 0x000fc6000000050c */
[----:B------:R-:W2:Y:S01]  /*08a0*/  LDG.E.64 R20, desc[UR14][R20.64] ;  /* 0x0000000e14147981 */ /* 0x000ea2000c1e1b00 */
[----:B---3--:R-:W-:-:S06]  /*08b0*/  DADD R14, R16, -R14 ;  /* 0x00000000100e7229 */ /* 0x008fcc000000080e */
        /* <DEDUP_REMOVED lines=9> */
[----:B------:R-:W-:Y:S02]  /*0950*/  FSEL R16, R14, R16, !P0 ;  /* 0x000000100e107208 */ /* 0x000fe40004000000 */
[----:B------:R-:W-:Y:S01]  /*0960*/  FSEL R17, R15, R17, !P0 ;  /* 0x000000110f117208 */ /* 0x000fe20004000000 */
[----:B----4-:R-:W-:Y:S01]  /*0970*/  DADD R18, R24, -R18 ;  /* 0x0000000018127229 */ /* 0x010fe20000000812 */
[----:B------:R-:W-:-:S04]  /*0980*/  VIADD R25, R5, 0xc00 ;  /* 0x00000c0005197836 */ /* 0x000fc80000000000 */
        /* <DEDUP_REMOVED lines=8> */
[----:B--2---:R-:W-:-:S08]  /*0a10*/  DADD R20, R22, -R20 ;  /* 0x0000000016147229 */ /* 0x004fd00000000814 */
[--C-:B------:R-:W-:Y:S02]  /*0a20*/  DADD R16, -RZ, |R20|.reuse ;  /* 0x00000000ff107229 */ /* 0x100fe40000000514 */
[----:B------:R-:W-:Y:S01]  /*0a30*/  DSETP.GEU.AND P0, PT, R18, |R20|, PT ;  /* 0x400000141200722a */ /* 0x000fe20003f0e000 */
[----:B------:R-:W-:-:S04]  /*0a40*/  VIADD R23, R5, 0xd00 ;  /* 0x00000d0005177836 */ /* 0x000fc80000000000 */
[----:B------:R-:W-:Y:S01]  /*0a50*/  IMAD.WIDE.U32 R20, R23, 0x8, R8 ;  /* 0x0000000817147825 */ /* 0x000fe200078e0008 */
[----:B---3--:R-:W-:-:S03]  /*0a60*/  DADD R12, R6, -R12 ;  /* 0x00000000060c7229 */ /* 0x008fc6000000080c */
[----:B------:R-:W-:Y:S01]  /*0a70*/  IMAD.WIDE.U32 R22, R23, 0x8, R10 ;  /* 0x0000000817167825 */ /* 0x000fe200078e000a */
[----:B------:R-:W-:Y:S01]  /*0a80*/  FSEL R6, R16, R18, !P0 ;  /* 0x0000001210067208 */ /* 0x000fe20004000000 */
[----:B------:R-:W2:Y:S01]  /*0a90*/  LDG.E.64 R20, desc[UR14][R20.64] ;  /* 0x0000000e14147981 */ /* 0x000ea2000c1e1b00 */
[----:B------:R-:W-:-:S03]  /*0aa0*/  FSEL R7, R17, R19, !P0 ;  /* 0x0000001311077208 */ /* 0x000fc60004000000 */
[----:B------:R-:W2:Y:S03]  /*0ab0*/  LDG.E.64 R22, desc[UR14][R22.64] ;  /* 0x0000000e16167981 */ /* 0x000ea6000c1e1b00 */
[--C-:B------:R-:W-:Y:S02]  /*0ac0*/  DSETP.GEU.AND P0, PT, R6, |R12|.reuse, PT ;  /* 0x4000000c0600722a */ /* 0x100fe40003f0e000 */
[----:B------:R-:W-:Y:S01]  /*0ad0*/  DADD R12, -RZ, |R12| ;  /* 0x00000000ff0c7229 */ /* 0x000fe2000000050c */
[----:B------:R-:W-:-:S04]  /*0ae0*/  VIADD R17, R5, 0xe00 ;  /* 0x00000e0005117836 */ /* 0x000fc80000000000 */
[----:B------:R-:W-:-:S05]  /*0af0*/  IMAD.WIDE.U32 R18, R17, 0x8, R8 ;  /* 0x0000000811127825 */ /* 0x000fca00078e0008 */
[----:B------:R-:W-:Y:S01]  /*0b00*/  FSEL R12, R12, R6, !P0 ;  /* 0x000000060c0c7208 */ /* 0x000fe20004000000 */
[----:B------:R-:W3:Y:S01]  /*0b10*/  LDG.E.64 R18, desc[UR14][R18.64] ;  /* 0x0000000e12127981 */ /* 0x000ee2000c1e1b00 */
[----:B------:R-:W-:Y:S01]  /*0b20*/  FSEL R13, R13, R7, !P0 ;  /* 0x000000070d0d7208 */ /* 0x000fe20004000000 */
[----:B------:R-:W-:-:S04]  /*0b30*/  IMAD.WIDE.U32 R6, R17, 0x8, R10 ;  /* 0x0000000811067825 */ /* 0x000fc800078e000a */
[----:B------:R-:W-:Y:S02]  /*0b40*/  VIADD R17, R5, 0xf00 ;  /* 0x00000f0005117836 */ /* 0x000fe40000000000 */
[----:B------:R-:W3:Y:S01]  /*0b50*/  LDG.E.64 R6, desc[UR14][R6.64] ;  /* 0x0000000e06067981 */ /* 0x000ee2000c1e1b00 */
[----:B----4-:R-:W-:Y:S01]  /*0b60*/  DADD R24, R14, -R24 ;  /* 0x000000000e187229 */ /* 0x010fe20000000818 */
        /* <DEDUP_REMOVED lines=9> */
[----:B--2---:R-:W-:-:S08]  /*0c00*/  DADD R20, R20, -R22 ;  /* 0x0000000014147229 */ /* 0x004fd00000000816 */
[--C-:B------:R-:W-:Y:S02]  /*0c10*/  DSETP.GEU.AND P0, PT, R12, |R20|.reuse, PT ;  /* 0x400000140c00722a */ /* 0x100fe40003f0e000 */
[----:B------:R-:W-:Y:S02]  /*0c20*/  DADD R20, -RZ, |R20| ;  /* 0x00000000ff147229 */ /* 0x000fe40000000514 */
[----:B---3--:R-:W-:-:S08]  /*0c30*/  DADD R6, R18, -R6 ;  /* 0x0000000012067229 */ /* 0x008fd00000000806 */
[----:B------:R-:W-:Y:S02]  /*0c40*/  FSEL R12, R20, R12, !P0 ;  /* 0x0000000c140c7208 */ /* 0x000fe40004000000 */
[----:B------:R-:W-:Y:S01]  /*0c50*/  FSEL R13, R21, R13, !P0 ;  /* 0x0000000d150d7208 */ /* 0x000fe20004000000 */
[----:B------:R-:W-:-:S05]  /*0c60*/  DADD R18, -RZ, |R6| ;  /* 0x00000000ff127229 */ /* 0x000fca0000000506 */
[----:B------:R-:W-:Y:S01]  /*0c70*/  DSETP.GEU.AND P0, PT, R12, |R6|, PT ;  /* 0x400000060c00722a */ /* 0x000fe20003f0e000 */
[----:B------:R-:W-:-:S05]  /*0c80*/  ISETP.NE.AND P1, PT, R26, RZ, PT ;  /* 0x000000ff1a00720c */ /* 0x000fca0003f25270 */
[----:B------:R-:W-:Y:S02]  /*0c90*/  FSEL R6, R18, R12, !P0 ;  /* 0x0000000c12067208 */ /* 0x000fe40004000000 */
[----:B------:R-:W-:Y:S01]  /*0ca0*/  FSEL R7, R19, R13, !P0 ;  /* 0x0000000d13077208 */ /* 0x000fe20004000000 */
[----:B------:R-:W-:Y:S02]  /*0cb0*/  VIADD R4, R4, 0x1000 ;  /* 0x0000100004047836 */ /* 0x000fe40000000000 */
[----:B------:R-:W-:Y:S01]  /*0cc0*/  VIADD R5, R5, 0x1000 ;  /* 0x0000100005057836 */ /* 0x000fe20000000000 */
[----:B----4-:R-:W-:-:S08]  /*0cd0*/  DADD R14, R14, -R16 ;  /* 0x000000000e0e7229 */ /* 0x010fd00000000810 */
[--C-:B------:R-:W-:Y:S02]  /*0ce0*/  DADD R12, -RZ, |R14|.reuse ;  /* 0x00000000ff0c7229 */ /* 0x100fe4000000050e */
[----:B------:R-:W-:-:S08]  /*0cf0*/  DSETP.GEU.AND P0, PT, R6, |R14|, PT ;  /* 0x4000000e0600722a */ /* 0x000fd00003f0e000 */
[----:B------:R-:W-:Y:S02]  /*0d00*/  FSEL R22, R12, R6, !P0 ;  /* 0x000000060c167208 */ /* 0x000fe40004000000 */
[----:B------:R-:W-:Y:S01]  /*0d10*/  FSEL R23, R13, R7, !P0 ;  /* 0x000000070d177208 */ /* 0x000fe20004000000 */
[----:B------:R-:W-:Y:S06]  /*0d20*/  @P1 BRA `(.L_x_182) ;  /* 0xfffffff400701947 */ /* 0x000fec000383ffff */
[----:B------:R-:W-:Y:S05]  /*0d30*/  BSYNC.RECONVERGENT B3 ;  /* 0x0000000000037941 */ /* 0x000fea0003800200 */
.L_x_181:
[----:B------:R-:W-:-:S07]  /*0d40*/  VIADD R4, R4, 0xfffff800 ;  /* 0xfffff80004047836 */ /* 0x000fce0000000000 */
.L_x_180:
[----:B------:R-:W-:Y:S05]  /*0d50*/  BSYNC.RECONVERGENT B2 ;  /* 0x0000000000027941 */ /* 0x000fea0003800200 */
.L_x_179:
[----:B------:R-:W-:-:S13]  /*0d60*/  ISETP.NE.AND P0, PT, R3, RZ, PT ;  /* 0x000000ff0300720c */ /* 0x000fda0003f05270 */
[----:B------:R-:W-:Y:S05]  /*0d70*/  @!P0 BRA `(.L_x_178) ;  /* 0x0000000800808947 */ /* 0x000fea0003800000 */
[----:B------:R-:W-:Y:S01]  /*0d80*/  ISETP.GE.U32.AND P1, PT, R3, 0x8, PT ;  /* 0x000000080300780c */ /* 0x000fe20003f26070 */
[----:B------:R-:W-:Y:S01]  /*0d90*/  BSSY.RECONVERGENT B2, `(.L_x_183) ;  /* 0x0000058000027945 */ /* 0x000fe20003800200 */
[----:B------:R-:W-:-:S04]  /*0da0*/  LOP3.LUT R5, R2, 0x7, RZ, 0xc0, !PT ;  /* 0x0000000702057812 */ /* 0x000fc800078ec0ff */
[----:B------:R-:W-:-:S07]  /*0db0*/  ISETP.NE.AND P0, PT, R5, RZ, PT ;  /* 0x000000ff0500720c */ /* 0x000fce0003f05270 */
[----:B------:R-:W-:Y:S06]  /*0dc0*/  @!P1 BRA `(.L_x_184) ;  /* 0x0000000400509947 */ /* 0x000fec0003800000 */
        /* <DEDUP_REMOVED lines=8> */
[----:B------:R-:W-:-:S04]  /*0e50*/  VIADD R15, R3, 0x100 ;  /* 0x00000100030f7836 */ /* 0x000fc80000000000 */
[----:B------:R-:W-:-:S04]  /*0e60*/  IMAD.WIDE.U32 R24, R15, 0x8, R8 ;  /* 0x000000080f187825 */ /* 0x000fc800078e0008 */
[----:B------:R-:W-:Y:S02]  /*0e70*/  IMAD.WIDE.U32 R14, R15, 0x8, R6 ;  /* 0x000000080f0e7825 */ /* 0x000fe400078e0006 */
[----:B------:R-:W3:Y:S04]  /*0e80*/  LDG.E.64 R24, desc[UR14][R24.64] ;  /* 0x0000000e18187981 */ /* 0x000ee8000c1e1b00 */
[----:B------:R-:W3:Y:S01]  /*0e90*/  LDG.E.64 R14, desc[UR14][R14.64] ;  /* 0x0000000e0e0e7981 */ /* 0x000ee2000c1e1b00 */
[----:B------:R-:W-:-:S04]  /*0ea0*/  VIADD R19, R3, 0x200 ;  /* 0x0000020003137836 */ /* 0x000fc80000000000 */
[----:B------:R-:W-:-:S04]  /*0eb0*/  IMAD.WIDE.U32 R16, R19, 0x8, R8 ;  /* 0x0000000813107825 */ /* 0x000fc800078e0008 */
[----:B------:R-:W-:Y:S02]  /*0ec0*/  IMAD.WIDE.U32 R18, R19, 0x8, R6 ;  /* 0x0000000813127825 */ /* 0x000fe400078e0006 */
[----:B------:R-:W4:Y:S04]  /*0ed0*/  LDG.E.64 R16, desc[UR14][R16.64] ;  /* 0x0000000e10107981 */ /* 0x000f28000c1e1b00 */
[----:B------:R-:W4:Y:S01]  /*0ee0*/  LDG.E.64 R18, desc[UR14][R18.64] ;  /* 0x0000000e12127981 */ /* 0x000f22000c1e1b00 */
[----:B------:R-:W-:Y:S01]  /*0ef0*/  VIADD R13, R3, 0x300 ;  /* 0x00000300030d7836 */ /* 0x000fe20000000000 */
[----:B--2---:R-:W-:-:S03]  /*0f00*/  DADD R20, R10, -R20 ;  /* 0x000000000a147229 */ /* 0x004fc60000000814 */
[----:B------:R-:W-:-:S04]  /*0f10*/  IMAD.WIDE.U32 R10, R13, 0x8, R8 ;  /* 0x000000080d0a7825 */ /* 0x000fc800078e0008 */
[----:B------:R-:W-:Y:S02]  /*0f20*/  IMAD.WIDE.U32 R12, R13, 0x8, R6 ;  /* 0x000000080d0c7825 */ /* 0x000fe400078e0006 */
[----:B------:R-:W2:Y:S04]  /*0f30*/  LDG.E.64 R10, desc[UR14][R10.64] ;  /* 0x0000000e0a0a7981 */ /* 0x000ea8000c1e1b00 */
[----:B------:R-:W2:Y:S01]  /*0f40*/  LDG.E.64 R12, desc[UR14][R12.64] ;  /* 0x0000000e0c0c7981 */ /* 0x000ea2000c1e1b00 */
[--C-:B------:R-:W-:Y:S02]  /*0f50*/  DSETP.GEU.AND P1, PT, R22, |R20|.reuse, PT ;  /* 0x400000141600722a */ /* 0x100fe40003f2e000 */
[----:B------:R-:W-:Y:S02]  /*0f60*/  DADD R20, -RZ, |R20| ;  /* 0x00000000ff147229 */ /* 0x000fe40000000514 */
[----:B---3--:R-:W-:-:S08]  /*0f70*/  DADD R14, R24, -R14 ;  /* 0x00000000180e7229 */ /* 0x008fd0000000080e */
[----:B------:R-:W-:Y:S02]  /*0f80*/  FSEL R20, R20, R22, !P1 ;  /* 0x0000001614147208 */ /* 0x000fe40004800000 */
[----:B------:R-:W-:Y:S01]  /*0f90*/  FSEL R21, R21, R23, !P1 ;  /* 0x0000001715157208 */ /* 0x000fe20004800000 */
[----:B------:R-:W-:Y:S01]  /*0fa0*/  DADD R22, -RZ, |R14| ;  /* 0x00000000ff167229 */ /* 0x000fe2000000050e */
[----:B------:R-:W-:-:S04]  /*0fb0*/  VIADD R25, R3, 0x400 ;  /* 0x0000040003197836 */ /* 0x000fc80000000000 */
[----:B------:R-:W-:Y:S02]  /*0fc0*/  DSETP.GEU.AND P1, PT, R20, |R14|, PT ;  /* 0x4000000e1400722a */ /* 0x000fe40003f2e000 */
[----:B----4-:R-:W-:Y:S01]  /*0fd0*/  DADD R18, R16, -R18 ;  /* 0x0000000010127229 */ /* 0x010fe20000000812 */
[----:B------:R-:W-:-:S03]  /*0fe0*/  IMAD.WIDE.U32 R16, R25, 0x8, R8 ;  /* 0x0000000819107825 */ /* 0x000fc600078e0008 */
[----:B------:R-:W-:Y:S02]  /*0ff0*/  FSEL R14, R22, R20, !P1 ;  /* 0x00000014160e7208 */ /* 0x000fe40004800000 */
[----:B------:R-:W-:Y:S01]  /*1000*/  FSEL R15, R23, R21, !P1 ;  /* 0x00000015170f7208 */ /* 0x000fe20004800000 */
[----:B------:R-:W-:Y:S01]  /*1010*/  IMAD.WIDE.U32 R20, R25, 0x8, R6 ;  /* 0x0000000819147825 */ /* 0x000fe200078e0006 */
[----:B------:R-:W3:Y:S03]  /*1020*/  LDG.E.64 R16, desc[UR14][R16.64] ;  /* 0x0000000e10107981 */ /* 0x000ee6000c1e1b00 */
[----:B------:R-:W-:Y:S01]  /*1030*/  VIADD R25, R3, 0x500 ;  /* 0x0000050003197836 */ /* 0x000fe20000000000 */
[--C-:B------:R-:W-:Y:S01]  /*1040*/  DSETP.GEU.AND P1, PT, R14, |R18|.reuse, PT ;  /* 0x400000120e00722a */ /* 0x100fe20003f2e000 */
[----:B------:R-:W3:Y:S01]  /*1050*/  LDG.E.64 R20, desc[UR14][R20.64] ;  /* 0x0000000e14147981 */ /* 0x000ee2000c1e1b00 */
[----:B------:R-:W-:Y:S01]  /*1060*/  DADD R18, -RZ, |R18| ;  /* 0x00000000ff127229 */ /* 0x000fe20000000512 */
[----:B------:R-:W-:-:S04]  /*1070*/  IMAD.WIDE.U32 R22, R25, 0x8, R8 ;  /* 0x0000000819167825 */ /* 0x000fc800078e0008 */
[----:B------:R-:W-:Y:S02]  /*1080*/  IMAD.WIDE.U32 R24, R25, 0x8, R6 ;  /* 0x0000000819187825 */ /* 0x000fe400078e0006 */
[----:B------:R-:W4:Y:S03]  /*1090*/  LDG.E.64 R22, desc[UR14][R22.64] ;  /* 0x0000000e16167981 */ /* 0x000f26000c1e1b00 */
[----:B------:R-:W-:Y:S01]  /*10a0*/  FSEL R15, R19, R15, !P1 ;  /* 0x0000000f130f7208 */ /* 0x000fe20004800000 */
[----:B------:R-:W4:Y:S01]  /*10b0*/  LDG.E.64 R24, desc[UR14][R24.64] ;  /* 0x0000000e18187981 */ /* 0x000f22000c1e1b00 */
[C---:B------:R-:W-:Y:S01]  /*10c0*/  VIADD R19, R3.reuse, 0x600 ;  /* 0x0000060003137836 */ /* 0x040fe20000000000 */
[----:B------:R-:W-:Y:S01]  /*10d0*/  FSEL R14, R18, R14, !P1 ;  /* 0x0000000e120e7208 */ /* 0x000fe20004800000 */
[----:B------:R-:W-:Y:S01]  /*10e0*/  VIADD R3, R3, 0x700 ;  /* 0x0000070003037836 */ /* 0x000fe20000000000 */
[----:B--2---:R-:W-:Y:S01]  /*10f0*/  DADD R10, R10, -R12 ;  /* 0x000000000a0a7229 */ /* 0x004fe2000000080c */
[----:B------:R-:W-:-:S04]  /*1100*/  IMAD.WIDE.U32 R12, R19, 0x8, R8 ;  /* 0x00000008130c7825 */ /* 0x000fc800078e0008 */
[----:B------:R-:W-:Y:S02]  /*1110*/  IMAD.WIDE.U32 R18, R19, 0x8, R6 ;  /* 0x0000000813127825 */ /* 0x000fe400078e0006 */
[----:B------:R-:W2:Y:S04]  /*1120*/  LDG.E.64 R12, desc[UR14][R12.64] ;  /* 0x0000000e0c0c7981 */ /* 0x000ea8000c1e1b00 */
[----:B------:R-:W2:Y:S01]  /*1130*/  LDG.E.64 R18, desc[UR14][R18.64] ;  /* 0x0000000e12127981 */ /* 0x000ea2000c1e1b00 */
[----:B------:R-:W-:-:S04]  /*1140*/  IMAD.WIDE.U32 R8, R3, 0x8, R8 ;  /* 0x0000000803087825 */ /* 0x000fc800078e0008 */
[----:B------:R-:W-:Y:S02]  /*1150*/  IMAD.WIDE.U32 R6, R3, 0x8, R6 ;  /* 0x0000000803067825 */ /* 0x000fe400078e0006 */
[----:B------:R-:W5:Y:S04]  /*1160*/  LDG.E.64 R8, desc[UR14][R8.64] ;  /* 0x0000000e08087981 */ /* 0x000f68000c1e1b00 */
[----:B------:R-:W5:Y:S01]  /*1170*/  LDG.E.64 R6, desc[UR14][R6.64] ;  /* 0x0000000e06067981 */ /* 0x000f62000c1e1b00 */
[--C-:B------:R-:W-:Y:S02]  /*1180*/  DSETP.GEU.AND P1, PT, R14, |R10|.reuse, PT ;  /* 0x4000000a0e00722a */ /* 0x100fe40003f2e000 */
[----:B------:R-:W-:Y:S02]  /*1190*/  DADD R10, -RZ, |R10| ;  /* 0x00000000ff0a7229 */ /* 0x000fe4000000050a */
[----:B---3--:R-:W-:-:S08]  /*11a0*/  DADD R16, R16, -R20 ;  /* 0x0000000010107229 */ /* 0x008fd00000000814 */
[----:B------:R-:W-:Y:S02]  /*11b0*/  FSEL R10, R10, R14, !P1 ;  /* 0x0000000e0a0a7208 */ /* 0x000fe40004800000 */
[----:B------:R-:W-:Y:S01]  /*11c0*/  FSEL R11, R11, R15, !P1 ;  /* 0x0000000f0b0b7208 */ /* 0x000fe20004800000 */
[----:B------:R-:W-:-:S05]  /*11d0*/  DADD R14, -RZ, |R16| ;  /* 0x00000000ff0e7229 */ /* 0x000fca0000000510 */
[----:B------:R-:W-:Y:S02]  /*11e0*/  DSETP.GEU.AND P1, PT, R10, |R16|, PT ;  /* 0x400000100a00722a */ /* 0x000fe40003f2e000 */
[----:B----4-:R-:W-:-:S04]  /*11f0*/  DADD R22, R22, -R24 ;  /* 0x0000000016167229 */ /* 0x010fc80000000818 */
[----:B------:R-:W-:Y:S02]  /*1200*/  FSEL R10, R14, R10, !P1 ;  /* 0x0000000a0e0a7208 */ /* 0x000fe40004800000 */
[----:B------:R-:W-:Y:S02]  /*1210*/  FSEL R11, R15, R11, !P1 ;  /* 0x0000000b0f0b7208 */ /* 0x000fe40004800000 */
[----:B------:R-:W-:-:S04]  /*1220*/  DADD R14, -RZ, |R22| ;  /* 0x00000000ff0e7229 */ /* 0x000fc80000000516 */
[----:B------:R-:W-:-:S06]  /*1230*/  DSETP.GEU.AND P1, PT, R10, |R22|, PT ;  /* 0x400000160a00722a */ /* 0x000fcc0003f2e000 */
[----:B------:R-:W-:Y:S02]  /*1240*/  FSEL R10, R14, R10, !P1 ;  /* 0x0000000a0e0a7208 */ /* 0x000fe40004800000 */
[----:B------:R-:W-:Y:S01]  /*1250*/  FSEL R11, R15, R11, !P1 ;  /* 0x0000000b0f0b7208 */ /* 0x000fe20004800000 */
[----:B------:R-:W-:Y:S01]  /*1260*/  VIADD R4, R4, 0x800 ;  /* 0x0000080004047836 */ /* 0x000fe20000000000 */
[----:B--2---:R-:W-:-:S08]  /*1270*/  DADD R12, R12, -R18 ;  /* 0x000000000c0c7229 */ /* 0x004fd00000000812 */
[--C-:B------:R-:W-:Y:S02]  /*1280*/  DADD R14, -RZ, |R12|.reuse ;  /* 0x00000000ff0e7229 */ /* 0x100fe4000000050c */
[----:B------:R-:W-:Y:S02]  /*1290*/  DSETP.GEU.AND P1, PT, R10, |R12|, PT ;  /* 0x4000000c0a00722a */ /* 0x000fe40003f2e000 */
[----:B-----5:R-:W-:-:S06]  /*12a0*/  DADD R6, R8, -R6 ;  /* 0x0000000008067229 */ /* 0x020fcc0000000806 */
[----:B------:R-:W-:Y:S02]  /*12b0*/  FSEL R8, R14, R10, !P1 ;  /* 0x0000000a0e087208 */ /* 0x000fe40004800000 */
[----:B------:R-:W-:Y:S01]  /*12c0*/  FSEL R9, R15, R11, !P1 ;  /* 0x0000000b0f097208 */ /* 0x000fe20004800000 */
[----:B------:R-:W-:-:S05]  /*12d0*/  DADD R10, -RZ, |R6| ;  /* 0x00000000ff0a7229 */ /* 0x000fca0000000506 */
[----:B------:R-:W-:-:S06]  /*12e0*/  DSETP.GEU.AND P1, PT, R8, |R6|, PT ;  /* 0x400000060800722a */ /* 0x000fcc0003f2e000 */
[----:B------:R-:W-:Y:S02]  /*12f0*/  FSEL R22, R10, R8, !P1 ;  /* 0x000000080a167208 */ /* 0x000fe40004800000 */
[----:B------:R-:W-:-:S07]  /*1300*/  FSEL R23, R11, R9, !P1 ;  /* 0x000000090b177208 */ /* 0x000fce0004800000 */
.L_x_184:
[----:B------:R-:W-:Y:S05]  /*1310*/  BSYNC.RECONVERGENT B2 ;  /* 0x0000000000027941 */ /* 0x000fea0003800200 */
.L_x_183:
        /* <DEDUP_REMOVED lines=10> */
[C---:B------:R-:W-:Y:S02]  /*13c0*/  VIADD R3, R5.reuse, 0x100 ;  /* 0x0000010005037836 */ /* 0x040fe40000000000 */
[----:B0-----:R-:W-:-:S06]  /*13d0*/  IMAD.WIDE.U32 R12, R5, 0x8, R20 ;  /* 0x00000008050c7825 */ /* 0x001fcc00078e0014 */
[----:B------:R-:W2:Y:S01]  /*13e0*/  LDG.E.64 R12, desc[UR14][R12.64] ;  /* 0x0000000e0c0c7981 */ /* 0x000ea2000c1e1b00 */
[----:B-1----:R-:W-:-:S06]  /*13f0*/  IMAD.WIDE.U32 R14, R5, 0x8, R18 ;  /* 0x00000008050e7825 */ /* 0x002fcc00078e0012 */
[----:B------:R-:W2:Y:S01]  /*1400*/  LDG.E.64 R14, desc[UR14][R14.64] ;  /* 0x0000000e0e0e7981 */ /* 0x000ea2000c1e1b00 */
[----:B------:R-:W-:-:S04]  /*1410*/  IMAD.WIDE.U32 R10, R3, 0x8, R20 ;  /* 0x00000008030a7825 */ /* 0x000fc800078e0014 */
[----:B------:R-:W-:Y:S02]  /*1420*/  IMAD.WIDE.U32 R2, R3, 0x8, R18 ;  /* 0x0000000803027825 */ /* 0x000fe400078e0012 */
[----:B------:R-:W3:Y:S02]  /*1430*/  LDG.E.64 R10, desc[UR14][R10.64] ;  /* 0x0000000e0a0a7981 */ /* 0x000ee4000c1e1b00 */
[----:B------:R-:W-:Y:S02]  /*1440*/  VIADD R9, R5, 0x200 ;  /* 0x0000020005097836 */ /* 0x000fe40000000000 */
[----:B------:R-:W3:Y:S02]  /*1450*/  LDG.E.64 R2, desc[UR14][R2.64] ;  /* 0x0000000e02027981 */ /* 0x000ee4000c1e1b00 */
[----:B------:R-:W-:-:S04]  /*1460*/  IMAD.WIDE.U32 R6, R9, 0x8, R20 ;  /* 0x0000000809067825 */ /* 0x000fc800078e0014 */
[----:B------:R-:W-:Y:S02]  /*1470*/  IMAD.WIDE.U32 R8, R9, 0x8, R18 ;  /* 0x0000000809087825 */ /* 0x000fe400078e0012 */
[----:B------:R-:W4:Y:S02]  /*1480*/  LDG.E.64 R6, desc[UR14][R6.64] ;  /* 0x0000000e06067981 */ /* 0x000f24000c1e1b00 */
[----:B------:R-:W-:Y:S02]  /*1490*/  VIADD R5, R5, 0x300 ;  /* 0x0000030005057836 */ /* 0x000fe40000000000 */
[----:B------:R-:W4:Y:S02]  /*14a0*/  LDG.E.64 R8, desc[UR14][R8.64] ;  /* 0x0000000e08087981 */ /* 0x000f24000c1e1b00 */
[----:B------:R-:W-:-:S04]  /*14b0*/  IMAD.WIDE.U32 R24, R5, 0x8, R20 ;  /* 0x0000000805187825 */ /* 0x000fc800078e0014 */
[----:B------:R-:W-:Y:S02]  /*14c0*/  IMAD.WIDE.U32 R20, R5, 0x8, R18 ;  /* 0x0000000805147825 */ /* 0x000fe400078e0012 */
        /* <DEDUP_REMOVED lines=23> */
.L_x_186:
[----:B------:R-:W-:Y:S05]  /*1640*/  BSYNC.RECONVERGENT B2 ;  /* 0x0000000000027941 */ /* 0x000fea0003800200 */
.L_x_185:
[----:B------:R-:W-:Y:S05]  /*1650*/  @!P0 BRA `(.L_x_178) ;  /* 0x0000000000488947 */ /* 0x000fea0003800000 */
[----:B------:R-:W0:Y:S01]  /*1660*/  LDC.64 R2, c[0x0][0x380] ;  /* 0x0000e000ff027b82 */ /* 0x000e220000000a00 */
[----:B------:R-:W-:Y:S02]  /*1670*/  IMAD.U32 R15, RZ, RZ, UR13 ;  /* 0x0000000dff0f7e24 */ /* 0x000fe4000f8e00ff */
[----:B------:R-:W-:Y:S02]  /*1680*/  IMAD.MOV R16, RZ, RZ, -R16 ;  /* 0x000000ffff107224 */ /* 0x000fe400078e0a10 */
[----:B------:R-:W-:-:S03]  /*1690*/  IMAD R15, R15, 0x800, R4 ;  /* 0x000008000f0f7824 */ /* 0x000fc600078e0204 */
[----:B------:R-:W1:Y:S04]  /*16a0*/  LDC.64 R6, c[0x0][0x388] ;  /* 0x0000e200ff067b82 */ /* 0x000e680000000a00 */
.L_x_187:
[----:B0-----:R-:W-:-:S04]  /*16b0*/  IMAD.WIDE.U32 R4, R15, 0x8, R2 ;  /* 0x000000080f047825 */ /* 0x001fc800078e0002 */
[C---:B-1----:R-:W-:Y:S02]  /*16c0*/  IMAD.WIDE.U32 R8, R15.reuse, 0x8, R6 ;  /* 0x000000080f087825 */ /* 0x042fe400078e0006 */
        /* <DEDUP_REMOVED lines=11> */
.L_x_178:
[----:B------:R-:W-:Y:S05]  /*1780*/  BSYNC.RECONVERGENT B1 ;  /* 0x0000000000017941 */ /* 0x000fea0003800200 */
.L_x_177:
[----:B------:R-:W-:-:S09]  /*1790*/  UISETP.GE.U32.AND UP0, UPT, UR9, 0x100, UPT ;  /* 0x000001000900788c */ /* 0x000fd2000bf06070 */
        /* <DEDUP_REMOVED lines=76> */
.L_x_188:
[----:B------:R-:W-:Y:S01]  /*1c60*/  LOP3.LUT R2, R0, 0x3e0, RZ, 0xc0, !PT ;  /* 0x000003e000027812 */ /* 0x000fe200078ec0ff */
[----:B------:R-:W0:Y:S04]  /*1c70*/  S2R R8, SR_LANEID ;  /* 0x0000000000087919 */ /* 0x000e280000000000 */
[----:B------:R-:W-:Y:S01]  /*1c80*/  VIADD R3, R2, 0x20 ;  /* 0x0000002002037836 */ /* 0x000fe20000000000 */
[----:B------:R-:W-:-:S04]  /*1c90*/  LOP3.LUT R2, RZ, R2, RZ, 0x33, !PT ;  /* 0x00000002ff027212 */ /* 0x000fc800078e33ff */
[----:B------:R-:W-:Y:S01]  /*1ca0*/  ISETP.GT.U32.AND P0, PT, R3, UR9, PT ;  /* 0x0000000903007c0c */ /* 0x000fe2000bf04070 */
[----:B------:R-:W-:-:S05]  /*1cb0*/  VIADD R2, R2, UR9 ;  /* 0x0000000902027c36 */ /* 0x000fca0008000000 */
[----:B------:R-:W-:-:S05]  /*1cc0*/  SEL R3, R2, 0x1f, P0 ;  /* 0x0000001f02037807 */ /* 0x000fca0000000000 */
[----:B------:R-:W-:Y:S04]  /*1cd0*/  SHFL.DOWN PT, R4, R22, 0x1, R3 ;  /* 0x0820000016047989 */ /* 0x000fe800000e0003 */
[----:B------:R-:W1:Y:S01]  /*1ce0*/  SHFL.DOWN PT, R5, R23, 0x1, R3 ;  /* 0x0820000017057989 */ /* 0x000e6200000e0003 */
[----:B0-----:R-:W-:Y:S01]  /*1cf0*/  ISETP.GE.AND P0, PT, R8, R3, PT ;  /* 0x000000030800720c */ /* 0x001fe20003f06270 */
        /* <DEDUP_REMOVED lines=9> */
[----:B------:R-:W0:Y:S03]  /*1d90*/  SHFL.DOWN PT, R7, R5, 0x2, R3 ;  /* 0x0840000005077989 */ /* 0x000e2600000e0003 */
[----:B0-----:R-:W-:Y:S01]  /*1da0*/  DSETP.GEU.AND P1, PT, R4, R6, PT ;  /* 0x000000060400722a */ /* 0x001fe20003f2e000 */
[----:B------:R-:W-:-:S05]  /*1db0*/  VIADD R4, R8, 0x4 ;  /* 0x0000000408047836 */ /* 0x000fca0000000000 */
[----:B------:R-:W-:Y:S02]  /*1dc0*/  @!P0 FSEL R2, R6, R2, !P1 ;  /* 0x0000000206028208 */ /* 0x000fe40004800000 */
[----:B------:R-:W-:Y:S02]  /*1dd0*/  @!P0 FSEL R5, R7, R5, !P1 ;  /* 0x0000000507058208 */ /* 0x000fe40004800000 */
        /* <DEDUP_REMOVED lines=10> */
[----:B------:R-:W-:Y:S01]  /*1e80*/  IMAD.MOV.U32 R4, RZ, RZ, R2 ;  /* 0x000000ffff047224 */ /* 0x000fe200078e0002 */
[C---:B------:R-:W-:Y:S02]  /*1e90*/  ISETP.NE.AND P0, PT, R8.reuse, RZ, PT ;  /* 0x000000ff0800720c */ /* 0x040fe40003f05270 */
[----:B------:R-:W0:Y:S11]  /*1ea0*/  SHFL.DOWN PT, R7, R5, 0x8, R3 ;  /* 0x0900000005077989 */ /* 0x000e3600000e0003 */
[----:B------:R-:W1:Y:S01]  /*1eb0*/  @!P0 S2R R9, SR_CgaCtaId ;  /* 0x0000000000098919 */ /* 0x000e620000008800 */
[----:B0-----:R-:W-:Y:S01]  /*1ec0*/  DSETP.GEU.AND P2, PT, R4, R6, PT ;  /* 0x000000060400722a */ /* 0x001fe20003f4e000 */
[----:B------:R-:W-:Y:S01]  /*1ed0*/  VIADD R4, R8, 0x10 ;  /* 0x0000001008047836 */ /* 0x000fe20000000000 */
[----:B------:R-:W-:-:S04]  /*1ee0*/  @!P0 MOV R8, 0x400 ;  /* 0x0000040000088802 */ /* 0x000fc80000000f00 */
[----:B------:R-:W-:Y:S02]  /*1ef0*/  @!P1 FSEL R2, R6, R2, !P2 ;  /* 0x0000000206029208 */ /* 0x000fe40005000000 */
[----:B------:R-:W-:Y:S02]  /*1f00*/  @!P1 FSEL R5, R7, R5, !P2 ;  /* 0x0000000507059208 */ /* 0x000fe40005000000 */
[----:B------:R-:W-:Y:S01]  /*1f10*/  ISETP.GT.AND P1, PT, R4, R3, PT ;  /* 0x000000030400720c */ /* 0x000fe20003f24270 */
[----:B------:R-:W-:Y:S01]  /*1f20*/  SHFL.DOWN PT, R6, R2, 0x10, R3 ;  /* 0x0a00000002067989 */ /* 0x000fe200000e0003 */
[----:B------:R-:W-:-:S03]  /*1f30*/  @!P0 SHF.R.U32.HI R4, RZ, 0x2, R0 ;  /* 0x00000002ff048819 */ /* 0x000fc60000011600 */
[----:B------:R0:W2:Y:S01]  /*1f40*/  SHFL.DOWN PT, R7, R5, 0x10, R3 ;  /* 0x0a00000005077989 */ /* 0x0000a200000e0003 */
[----:B------:R-:W-:Y:S02]  /*1f50*/  @!P0 LOP3.LUT R4, R4, 0xf8, RZ, 0xc0, !PT ;  /* 0x000000f804048812 */ /* 0x000fe400078ec0ff */
[----:B-1----:R-:W-:-:S05]  /*1f60*/  @!P0 LEA R9, R9, R8, 0x18 ;  /* 0x0000000809098211 */ /* 0x002fca00078ec0ff */
[----:B------:R-:W-:Y:S02]  /*1f70*/  @!P0 IMAD.IADD R9, R4, 0x1, R9 ;  /* 0x0000000104098824 */ /* 0x000fe400078e0209 */
[----:B0-----:R-:W-:-:S06]  /*1f80*/  IMAD.MOV.U32 R3, RZ, RZ, R5 ;  /* 0x000000ffff037224 */ /* 0x001fcc00078e0005 */
[----:B--2---:R-:W-:-:S06]  /*1f90*/  DSETP.GEU.AND P2, PT, R2, R6, PT ;  /* 0x000000060200722a */ /* 0x004fcc0003f4e000 */
[----:B------:R-:W-:Y:S02]  /*1fa0*/  @!P1 FSEL R5, R7, R5, !P2 ;  /* 0x0000000507059208 */ /* 0x000fe40005000000 */
[----:B------:R-:W-:-:S03]  /*1fb0*/  @!P1 FSEL R2, R6, R2, !P2 ;  /* 0x0000000206029208 */ /* 0x000fc60005000000 */
[----:B------:R-:W-:-:S05]  /*1fc0*/  IMAD.MOV.U32 R3, RZ, RZ, R5 ;  /* 0x000000ffff037224 */ /* 0x000fca00078e0005 */
[----:B------:R0:W-:Y:S01]  /*1fd0*/  @!P0 STS.64 [R9+0x8], R2 ;  /* 0x0000080209008388 */ /* 0x0001e20000000a00 */
[----:B------:R-:W-:Y:S01]  /*1fe0*/  BAR.SYNC.DEFER_BLOCKING 0x0 ;  /* 0x0000000000007b1d */ /* 0x000fe20000010000 */
[----:B------:R-:W-:-:S13]  /*1ff0*/  ISETP.NE.AND P0, PT, R0, RZ, PT ;  /* 0x000000ff0000720c */ /* 0x000fda0003f05270 */
[----:B0-----:R-:W-:Y:S05]  /*2000*/  @P0 BRA `(.L_x_189) ;  /* 0x0000002400d80947 */ /* 0x001fea0003800000 */
[----:B------:R-:W0:Y:S01]  /*2010*/  S2UR UR5, SR_CgaCtaId ;  /* 0x00000000000579c3 */ /* 0x000e220000008800 */
[----:B------:R-:W-:Y:S01]  /*2020*/  UMOV UR4, 0x400 ;  /* 0x0000040000047882 */ /* 0x000fe20000000000 */
[----:B------:R-:W-:Y:S02]  /*2030*/  UISETP.GT.U32.AND UP0, UPT, UR9, 0x20, UPT ;  /* 0x000000200900788c */ /* 0x000fe4000bf04070 */
[----:B------:R-:W-:-:S04]  /*2040*/  UISETP.GT.U32.AND UP1, UPT, UR9, 0x40, UPT ;  /* 0x000000400900788c */ /* 0x000fc8000bf24070 */
[----:B------:R-:W-:Y:S01]  /*2050*/  PLOP3.LUT P3, PT, PT, PT, UP0, 0x80, 0x8 ;  /* 0x000000000008781c */ /* 0x000fe20003f6f008 */
[----:B------:R-:W-:Y:S01]  /*2060*/  UISETP.GT.U32.AND UP0, UPT, UR9, 0x60, UPT ;  /* 0x000000600900788c */ /* 0x000fe2000bf04070 */
[----:B------:R-:W-:Y:S01]  /*2070*/  PLOP3.LUT P2, PT, PT, PT, UP1, 0x80, 0x8 ;  /* 0x000000000008781c */ /* 0x000fe20003f4f018 */
        /* <DEDUP_REMOVED lines=8> */
[----:B------:R-:W-:Y:S01]  /*2100*/  PLOP3.LUT P1, PT, PT, PT, UP0, 0x80, 0x8 ;  /* 0x000000000008781c */ /* 0x000fe20003f2f008 */
[----:B------:R-:W-:Y:S01]  /*2110*/  IMAD.MOV.U32 R2, RZ, RZ, R13 ;  /* 0x000000ffff027224 */ /* 0x000fe200078e000d */
[----:B------:R-:W0:Y:S01]  /*2120*/  LDS.128 R8, [UR4+0x30] ;  /* 0x00003004ff087984 */ /* 0x000e220008000c00 */
[----:B------:R-:W-:Y:S01]  /*2130*/  IMAD.MOV.U32 R3, RZ, RZ, R0 ;  /* 0x000000ffff037224 */ /* 0x000fe200078e0000 */
[----:B------:R-:W-:-:S05]  /*2140*/  UISETP.GT.U32.AND UP0, UPT, UR9, 0x80, UPT ;  /* 0x000000800900788c */ /* 0x000fca000bf04070 */
[----:B------:R-:W-:-:S06]  /*2150*/  DSETP.GEU.AND P3, PT, R2, R14, PT ;  /* 0x0000000e0200722a */ /* 0x000fcc0003f6e000 */
[----:B------:R-:W-:Y:S02]  /*2160*/  @P2 FSEL R13, R14, R13, !P3 ;  /* 0x0000000d0e0d2208 */ /* 0x000fe40005800000 */
[----:B------:R-:W-:Y:S02]  /*2170*/  @P2 FSEL R0, R15, R0, !P3 ;  /* 0x000000000f002208 */ /* 0x000fe40005800000 */
[----:B------:R-:W-:Y:S01]  /*2180*/  PLOP3.LUT P2, PT, PT, PT, UP0, 0x80, 0x8 ;  /* 0x000000000008781c */ /* 0x000fe20003f4f008 */
[----:B------:R-:W-:Y:S01]  /*2190*/  IMAD.MOV.U32 R2, RZ, RZ, R13 ;  /* 0x000000ffff027224 */ /* 0x000fe200078e000d */
[----:B------:R-:W-:Y:S01]  /*21a0*/  UISETP.GT.U32.AND UP0, UPT, UR9, 0xa0, UPT ;  /* 0x000000a00900788c */ /* 0x000fe2000bf04070 */
[----:B------:R-:W-:-:S06]  /*21b0*/  IMAD.MOV.U32 R3, RZ, RZ, R0 ;  /* 0x000000ffff037224 */ /* 0x000fcc00078e0000 */
[----:B-1----:R-:W-:Y:S01]  /*21c0*/  DSETP.GEU.AND P3, PT, R2, R4, PT ;  /* 0x000000040200722a */ /* 0x002fe20003f6e000 */
[----:B------:R-:W1:Y:S05]  /*21d0*/  LDS.64 R2, [UR4+0x40] ;  /* 0x00004004ff027984 */ /* 0x000e6a0008000a00 */
[----:B------:R-:W-:Y:S02]  /*21e0*/  @P1 FSEL R13, R4, R13, !P3 ;  /* 0x0000000d040d1208 */ /* 0x000fe40005800000 */
[----:B------:R-:W-:Y:S02]  /*21f0*/  @P1 FSEL R0, R5, R0, !P3 ;  /* 0x0000000005001208 */ /* 0x000fe40005800000 */
[----:B------:R-:W-:Y:S01]  /*2200*/  PLOP3.LUT P1, PT, PT, PT, UP0, 0x80, 0x8 ;  /* 0x000000000008781c */ /* 0x000fe20003f2f008 */
[----:B------:R-:W-:Y:S01]  /*2210*/  IMAD.MOV.U32 R4, RZ, RZ, R13 ;  /* 0x000000ffff047224 */ /* 0x000fe200078e000d */
[----:B------:R-:W-:Y:S01]  /*2220*/  UISETP.GT.U32.AND UP0, UPT, UR9, 0xc0, UPT ;  /* 0x000000c00900788c */ /* 0x000fe2000bf04070 */
[----:B------:R-:W-:-:S06]  /*2230*/  IMAD.MOV.U32 R5, RZ, RZ, R0 ;  /* 0x000000ffff057224 */ /* 0x000fcc00078e0000 */
[----:B------:R-:W-:-:S06]  /*2240*/  DSETP.GEU.AND P3, PT, R4, R6, PT ;  /* 0x000000060400722a */ /* 0x000fcc0003f6e000 */
[----:B------:R-:W-:Y:S02]  /*2250*/  @P2 FSEL R13, R6, R13, !P3 ;  /* 0x0000000d060d2208 */ /* 0x000fe40005800000 */
[----:B------:R-:W-:Y:S02]  /*2260*/  @P2 FSEL R0, R7, R0, !P3 ;  /* 0x0000000007002208 */ /* 0x000fe40005800000 */
[----:B------:R-:W-:Y:S01]  /*2270*/  PLOP3.LUT P2, PT, PT, PT, UP0, 0x80, 0x8 ;  /* 0x000000000008781c */ /* 0x000fe20003f4f008 */
[----:B------:R-:W-:Y:S01]  /*2280*/  IMAD.MOV.U32 R4, RZ, RZ, R13 ;  /* 0x000000ffff047224 */ /* 0x000fe200078e000d */
[----:B------:R-:W-:Y:S01]  /*2290*/  UISETP.GT.U32.AND UP0, UPT, UR9, 0xe0, UPT ;  /* 0x000000e00900788c */ /* 0x000fe2000bf04070 */
        /* <DEDUP_REMOVED lines=18> */
.L_x_174:
[----:B------:R-:W0:Y:S01]  /*23c0*/  S2R R0, SR_TID.X ;  /* 0x0000000000007919 */ /* 0x000e220000002100 */
[----:B------:R-:W1:Y:S01]  /*23d0*/  LDCU.128 UR16, c[0x0][0x380] ;  /* 0x00007000ff1077ac */ /* 0x000e620008000c00 */
[----:B------:R-:W-:Y:S02]  /*23e0*/  IMAD.U32 R5, RZ, RZ, UR13 ;  /* 0x0000000dff057e24 */ /* 0x000fe4000f8e00ff */
[----:B-1----:R-:W-:Y:S02]  /*23f0*/  IMAD.U32 R6, RZ, RZ, UR16 ;  /* 0x00000010ff067e24 */ /* 0x002fe4000f8e00ff */
[----:B------:R-:W-:Y:S02]  /*2400*/  IMAD.U32 R7, RZ, RZ, UR17 ;  /* 0x00000011ff077e24 */ /* 0x000fe4000f8e00ff */
[----:B------:R-:W-:Y:S02]  /*2410*/  IMAD.U32 R8, RZ, RZ, UR18 ;  /* 0x00000012ff087e24 */ /* 0x000fe4000f8e00ff */
[----:B------:R-:W-:-:S02]  /*2420*/  IMAD.U32 R9, RZ, RZ, UR19 ;  /* 0x00000013ff097e24 */ /* 0x000fc4000f8e00ff */
[----:B0-----:R-:W-:-:S04]  /*2430*/  IMAD R5, R5, 0x800, R0 ;  /* 0x0000080005057824 */ /* 0x001fc800078e0200 */
[----:B------:R-:W-:-:S04]  /*2440*/  IMAD.WIDE.U32 R16, R5, 0x8, R6 ;  /* 0x0000000805107825 */ /* 0x000fc800078e0006 */
[----:B------:R-:W-:Y:S01]  /*2450*/  IMAD.WIDE.U32 R4, R5, 0x8, R8 ;  /* 0x0000000805047825 */ /* 0x000fe200078e0008 */
        /* <DEDUP_REMOVED lines=11> */
[----:B---3--:R-:W-:-:S06]  /*2510*/  DADD R14, R22, -R24 ;  /* 0x00000000160e7229 */ /* 0x008fcc0000000818 */
[----:B------:R-:W-:Y:S02]  /*2520*/  DADD R22, -RZ, |R12| ;  /* 0x00000000ff167229 */ /* 0x000fe4000000050c */
[--C-:B------:R-:W-:Y:S02]  /*2530*/  DADD R24, -RZ, |R14|.reuse ;  /* 0x00000000ff187229 */ /* 0x100fe4000000050e */
[----:B------:R-:W-:Y:S02]  /*2540*/  DSETP.GEU.AND P0, PT, |R12|, |R14|, PT ;  /* 0x4000000e0c00722a */ /* 0x000fe40003f0e200 */
[----:B----4-:R-:W-:Y:S01]  /*2550*/  DADD R10, R2, -R10 ;  /* 0x00000000020a7229 */ /* 0x010fe2000000080a */
[----:B------:R-:W2:Y:S04]  /*2560*/  LDG.E.64 R14, desc[UR14][R16.64+0x2000] ;  /* 0x0020000e100e7981 */ /* 0x000ea8000c1e1b00 */
[----:B------:R-:W2:Y:S01]  /*2570*/  LDG.E.64 R2, desc[UR14][R4.64+0x2000] ;  /* 0x0020000e04027981 */ /* 0x000ea2000c1e1b00 */
[----:B------:R-:W-:-:S02]  /*2580*/  FSEL R22, R24, R22, !P0 ;  /* 0x0000001618167208 */ /* 0x000fc40004000000 */
[----:B------:R-:W-:Y:S01]  /*2590*/  FSEL R23, R25, R23, !P0 ;  /* 0x0000001719177208 */ /* 0x000fe20004000000 */
[--C-:B------:R-:W-:Y:S01]  /*25a0*/  DADD R24, -RZ, |R10|.reuse ;  /* 0x00000000ff187229 */ /* 0x100fe2000000050a */
[----:B------:R-:W3:Y:S04]  /*25b0*/  LDG.E.64 R12, desc[UR14][R4.64+0x2800] ;  /* 0x0028000e040c7981 */ /* 0x000ee8000c1e1b00 */
[----:B------:R-:W-:Y:S01]  /*25c0*/  DSETP.GEU.AND P0, PT, R22, |R10|, PT ;  /* 0x4000000a1600722a */ /* 0x000fe20003f0e000 */
[----:B------:R-:W3:Y:S01]  /*25d0*/  LDG.E.64 R10, desc[UR14][R16.64+0x2800] ;  /* 0x0028000e100a7981 */ /* 0x000ee2000c1e1b00 */
[----:B-----5:R-:W-:-:S04]  /*25e0*/  DADD R18, R18, -R20 ;  /* 0x0000000012127229 */ /* 0x020fc80000000814 */
[----:B------:R-:W-:Y:S02]  /*25f0*/  FSEL R20, R24, R22, !P0 ;  /* 0x0000001618147208 */ /* 0x000fe40004000000 */
[----:B------:R-:W-:Y:S02]  /*2600*/  FSEL R21, R25, R23, !P0 ;  /* 0x0000001719157208 */ /* 0x000fe40004000000 */
[----:B------:R-:W4:Y:S04]  /*2610*/  LDG.E.64 R22, desc[UR14][R16.64+0x3000] ;  /* 0x0030000e10167981 */ /* 0x000f28000c1e1b00 */
[----:B------:R-:W4:Y:S01]  /*2620*/  LDG.E.64 R24, desc[UR14][R4.64+0x3000] ;  /* 0x0030000e04187981 */ /* 0x000f22000c1e1b00 */
[--C-:B------:R-:W-:Y:S02]  /*2630*/  DSETP.GEU.AND P0, PT, R20, |R18|.reuse, PT ;  /* 0x400000121400722a */ /* 0x100fe40003f0e000 */
[----:B------:R-:W-:-:S02]  /*2640*/  DADD R18, -RZ, |R18| ;  /* 0x00000000ff127229 */ /* 0x000fc40000000512 */
[----:B------:R-:W-:Y:S01]  /*2650*/  DADD R26, R26, -R28 ;  /* 0x000000001a1a7229 */ /* 0x000fe2000000081c */
[----:B------:R-:W-:Y:S01]  /*2660*/  UISETP.GE.U32.AND UP0, UPT, UR9, UR5, UPT ;  /* 0x000000050900728c */ /* 0x000fe2000bf06070 */
[----:B--2---:R-:W-:-:S06]  /*2670*/  DADD R2, R14, -R2 ;  /* 0x000000000e027229 */ /* 0x004fcc0000000802 */
[----:B------:R-:W-:Y:S02]  /*2680*/  FSEL R14, R18, R20, !P0 ;  /* 0x00000014120e7208 */ /* 0x000fe40004000000 */
[----:B------:R-:W-:Y:S01]  /*2690*/  FSEL R15, R19, R21, !P0 ;  /* 0x00000015130f7208 */ /* 0x000fe20004000000 */
[----:B------:R-:W-:-:S05]  /*26a0*/  DADD R18, -RZ, |R2| ;  /* 0x00000000ff127229 */ /* 0x000fca0000000502 */
[----:B------:R-:W-:Y:S02]  /*26b0*/  DSETP.GEU.AND P0, PT, R14, |R2|, PT ;  /* 0x400000020e00722a */ /* 0x000fe40003f0e000 */
[----:B---3--:R-:W-:-:S04]  /*26c0*/  DADD R10, R10, -R12 ;  /* 0x000000000a0a7229 */ /* 0x008fc8000000080c */
[----:B------:R-:W-:Y:S02]  /*26d0*/  FSEL R2, R18, R14, !P0 ;  /* 0x0000000e12027208 */ /* 0x000fe40004000000 */
[----:B------:R-:W-:Y:S02]  /*26e0*/  FSEL R3, R19, R15, !P0 ;  /* 0x0000000f13037208 */ /* 0x000fe40004000000 */
[----:B------:R-:W-:Y:S02]  /*26f0*/  DADD R12, -RZ, |R10| ;  /* 0x00000000ff0c7229 */ /* 0x000fe4000000050a */
[----:B----4-:R-:W-:Y:S02]  /*2700*/  DADD R22, R22, -R24 ;  /* 0x0000000016167229 */ /* 0x010fe40000000818 */
        /* <DEDUP_REMOVED lines=12> */
[----:B------:R-:W-:Y:S02]  /*27d0*/  ULEA UR6, UR13, UR5, 0xb ;  /* 0x000000050d067291 */ /* 0x000fe4000f8e58ff */
[----:B------:R-:W-:Y:S01]  /*27e0*/  IMAD.U32 R3, RZ, RZ, UR5 ;  /* 0x00000005ff037e24 */ /* 0x000fe2000f8e00ff */
[----:B------:R-:W-:Y:S01]  /*27f0*/  UIADD3 UR11, UPT, UPT, UR10, -0x800, URZ ;  /* 0xfffff8000a0b7890 */ /* 0x000fe2000fffe0ff */
[----:B------:R-:W-:Y:S01]  /*2800*/  LOP3.LUT R2, RZ, R0, RZ, 0x33, !PT ;  /* 0x00000000ff027212 */ /* 0x000fe200078e33ff */
[----:B------:R-:W-:Y:S02]  /*2810*/  UMOV UR4, URZ ;  /* 0x000000ff00047c82 */ /* 0x000fe40008000000 */
[----:B------:R-:W-:Y:S01]  /*2820*/  UISETP.GT.U32.AND UP0, UPT, UR6, UR11, UPT ;  /* 0x0000000b0600728c */ /* 0x000fe2000bf04070 */
[----:B------:R-:W-:Y:S01]  /*2830*/  IADD3 R2, PT, PT, -R3, UR10, R2 ;  /* 0x0000000a03027c10 */ /* 0x000fe2000fffe102 */
[----:B------:R-:W-:Y:S01]  /*2840*/  IMAD.U32 R11, RZ, RZ, UR6 ;  /* 0x00000006ff0b7e24 */ /* 0x000fe2000f8e00ff */
[----:B------:R-:W-:Y:S01]  /*2850*/  UMOV UR7, UR6 ;  /* 0x0000000600077c82 */ /* 0x000fe20008000000 */
[----:B------:R-:W-:Y:S01]  /*2860*/  IMAD.U32 R3, RZ, RZ, UR13 ;  /* 0x0000000dff037e24 */ /* 0x000fe2000f8e00ff */
[----:B------:R-:W-:-:S02]  /*2870*/  UMOV UR8, UR6 ;  /* 0x0000000600087c82 */ /* 0x000fc40008000000 */
[----:B------:R-:W-:Y:S01]  /*2880*/  IADD3 R11, PT, PT, R11, 0x800, R0 ;  /* 0x000008000b0b7810 */ /* 0x000fe20007ffe000 */
[----:B------:R-:W-:Y:S01]  /*2890*/  IMAD R3, R3, -0x800, R2 ;  /* 0xfffff80003037824 */ /* 0x000fe200078e0202 */
[----:B------:R-:W-:Y:S06]  /*28a0*/  BRA.U UP0, `(.L_x_191) ;  /* 0x0000000500207547 */ /* 0x000fec000b800000 */
[----:B------:R-:W0:Y:S01]  /*28b0*/  LDC.64 R6, c[0x0][0x380] ;  /* 0x0000e000ff067b82 */ /* 0x000e220000000a00 */
[----:B------:R-:W1:Y:S07]  /*28c0*/  LDCU UR10, c[0x0][0x3b0] ;  /* 0x00007600ff0a77ac */ /* 0x000e6e0008000800 */
[----:B------:R-:W2:Y:S02]  /*28d0*/  LDC.64 R8, c[0x0][0x388] ;  /* 0x0000e200ff087b82 */ /* 0x000ea40000000a00 */
.L_x_192:
[----:B------:R-:W-:-:S04]  /*28e0*/  VIADD R15, R0, UR8 ;  /* 0x00000008000f7c36 */ /* 0x000fc80008000000 */
[----:B0-----:R-:W-:-:S04]  /*28f0*/  IMAD.WIDE.U32 R4, R15, 0x8, R6 ;  /* 0x000000080f047825 */ /* 0x001fc800078e0006 */
[----:B--2---:R-:W-:Y:S01]  /*2900*/  IMAD.WIDE.U32 R14, R15, 0x8, R8 ;  /* 0x000000080f0e7825 */ /* 0x004fe200078e0008 */
[----:B------:R-:W2:Y:S04]  /*2910*/  LDG.E.64 R16, desc[UR14][R4.64] ;  /* 0x0000000e04107981 */ /* 0x000ea8000c1e1b00 */
[----:B------:R-:W2:Y:S04]  /*2920*/  LDG.E.64 R20, desc[UR14][R14.64] ;  /* 0x0000000e0e147981 */ /* 0x000ea8000c1e1b00 */
[----:B------:R-:W3:Y:S04]  /*2930*/  LDG.E.64 R24, desc[UR14][R4.64+0x800] ;  /* 0x0008000e04187981 */ /* 0x000ee8000c1e1b00 */
[----:B------:R-:W3:Y:S04]  /*2940*/  LDG.E.64 R18, desc[UR14][R14.64+0x800] ;  /* 0x0008000e0e127981 */ /* 0x000ee8000c1e1b00 */
[----:B------:R-:W4:Y:S04]  /*2950*/  LDG.E.64 R22, desc[UR14][R4.64+0x1000] ;  /* 0x0010000e04167981 */ /* 0x000f28000c1e1b00 */
[----:B------:R-:W5:Y:S01]  /*2960*/  LDG.E.64 R26, desc[UR14][R14.64+0x3800] ;  /* 0x0038000e0e1a7981 */ /* 0x000f62000c1e1b00 */
[----:B--2---:R-:W-:-:S08]  /*2970*/  DADD R16, R16, -R20 ;  /* 0x0000000010107229 */ /* 0x004fd00000000814 */
[--C-:B------:R-:W-:Y:S02]  /*2980*/  DADD R20, -RZ, |R16|.reuse ;  /* 0x00000000ff147229 */ /* 0x100fe40000000510 */
[----:B------:R-:W-:-:S08]  /*2990*/  DSETP.GEU.AND P0, PT, R12, |R16|, PT ;  /* 0x400000100c00722a */ /* 0x000fd00003f0e000 */
[----:B------:R-:W-:Y:S02]  /*29a0*/  FSEL R16, R20, R12, !P0 ;  /* 0x0000000c14107208 */ /* 0x000fe40004000000 */
[----:B------:R-:W-:Y:S02]  /*29b0*/  FSEL R17, R21, R13, !P0 ;  /* 0x0000000d15117208 */ /* 0x000fe40004000000 */
[----:B------:R-:W4:Y:S01]  /*29c0*/  LDG.E.64 R20, desc[UR14][R14.64+0x1000] ;  /* 0x0010000e0e147981 */ /* 0x000f22000c1e1b00 */
[----:B---3--:R-:W-:-:S03]  /*29d0*/  DADD R18, R24, -R18 ;  /* 0x0000000018127229 */ /* 0x008fc60000000812 */
[----:B------:R-:W2:Y:S04]  /*29e0*/  LDG.E.64 R24, desc[UR14][R4.64+0x1800] ;  /* 0x0018000e04187981 */ /* 0x000ea8000c1e1b00 */
[----:B------:R-:W2:Y:S01]  /*29f0*/  LDG.E.64 R12, desc[UR14][R14.64+0x1800] ;  /* 0x0018000e0e0c7981 */ /* 0x000ea2000c1e1b00 */
[--C-:B------:R-:W-:Y:S02]  /*2a00*/  DSETP.GEU.AND P0, PT, R16, |R18|.reuse, PT ;  /* 0x400000121000722a */ /* 0x100fe40003f0e000 */
[----:B------:R-:W-:-:S10]  /*2a10*/  DADD R18, -RZ, |R18| ;  /* 0x00000000ff127229 */ /* 0x000fd40000000512 */
[----:B------:R-:W-:Y:S02]  /*2a20*/  FSEL R18, R18, R16, !P0 ;  /* 0x0000001012127208 */ /* 0x000fe40004000000 */
[----:B------:R-:W-:Y:S02]  /*2a30*/  FSEL R19, R19, R17, !P0 ;  /* 0x0000001113137208 */ /* 0x000fe40004000000 */
[----:B------:R-:W3:Y:S01]  /*2a40*/  LDG.E.64 R16, desc[UR14][R14.64+0x2000] ;  /* 0x0020000e0e107981 */ /* 0x000ee2000c1e1b00 */
[----:B----4-:R-:W-:-:S03]  /*2a50*/  DADD R20, R22, -R20 ;  /* 0x0000000016147229 */ /* 0x010fc60000000814 */
[----:B------:R-:W4:Y:S05]  /*2a60*/  LDG.E.64 R22, desc[UR14][R14.64+0x2800] ;  /* 0x0028000e0e167981 */ /* 0x000f2a000c1e1b00 */
[--C-:B------:R-:W-:Y:S02]  /*2a70*/  DSETP.GEU.AND P0, PT, R18, |R20|.reuse, PT ;  /* 0x400000141200722a */ /* 0x100fe40003f0e000 */
[----:B------:R-:W-:Y:S02]  /*2a80*/  DADD R20, -RZ, |R20| ;  /* 0x00000000ff147229 */ /* 0x000fe40000000514 */
[----:B--2---:R-:W-:Y:S01]  /*2a90*/  DADD R24, R24, -R12 ;  /* 0x0000000018187229 */ /* 0x004fe2000000080c */
[----:B------:R-:W3:Y:S07]  /*2aa0*/  LDG.E.64 R12, desc[UR14][R4.64+0x2000] ;  /* 0x0020000e040c7981 */ /* 0x000eee000c1e1b00 */
[----:B------:R-:W-:-:S02]  /*2ab0*/  FSEL R18, R20, R18, !P0 ;  /* 0x0000001214127208 */ /* 0x000fc40004000000 */
[----:B------:R-:W-:Y:S02]  /*2ac0*/  FSEL R19, R21, R19, !P0 ;  /* 0x0000001315137208 */ /* 0x000fe40004000000 */
[----:B------:R-:W4:Y:S04]  /*2ad0*/  LDG.E.64 R20, desc[UR14][R4.64+0x2800] ;  /* 0x0028000e04147981 */ /* 0x000f28000c1e1b00 */
[--C-:B------:R-:W-:Y:S02]  /*2ae0*/  DSETP.GEU.AND P0, PT, R18, |R24|.reuse, PT ;  /* 0x400000181200722a */ /* 0x100fe40003f0e000 */
[----:B------:R-:W-:Y:S02]  /*2af0*/  DADD R24, -RZ, |R24| ;  /* 0x00000000ff187229 */ /* 0x000fe40000000518 */
[----:B---3--:R-:W-:-:S08]  /*2b00*/  DADD R12, R12, -R16 ;  /* 0x000000000c0c7229 */ /* 0x008fd00000000810 */
[----:B------:R-:W-:Y:S02]  /*2b10*/  FSEL R16, R24, R18, !P0 ;  /* 0x0000001218107208 */ /* 0x000fe40004000000 */
[----:B------:R-:W-:Y:S02]  /*2b20*/  FSEL R17, R25, R19, !P0 ;  /* 0x0000001319117208 */ /* 0x000fe40004000000 */
[----:B------:R-:W2:Y:S01]  /*2b30*/  LDG.E.64 R18, desc[UR14][R14.64+0x3000] ;  /* 0x0030000e0e127981 */ /* 0x000ea2000c1e1b00 */
[----:B----4-:R-:W-:-:S03]  /*2b40*/  DADD R22, R20, -R22 ;  /* 0x0000000014167229 */ /* 0x010fc60000000816 */
[----:B------:R-:W5:Y:S04]  /*2b50*/  LDG.E.64 R24, desc[UR14][R4.64+0x3800] ;  /* 0x0038000e04187981 */ /* 0x000f68000c1e1b00 */
[----:B------:R-:W2:Y:S01]  /*2b60*/  LDG.E.64 R20, desc[UR14][R4.64+0x3000] ;  /* 0x0030000e04147981 */ /* 0x000ea2000c1e1b00 */
[--C-:B------:R-:W-:Y:S02]  /*2b70*/  DSETP.GEU.AND P0, PT, R16, |R12|.reuse, PT ;  /* 0x4000000c1000722a */ /* 0x100fe40003f0e000 */
[----:B------:R-:W-:-:S10]  /*2b80*/  DADD R12, -RZ, |R12| ;  /* 0x00000000ff0c7229 */ /* 0x000fd4000000050c */
[----:B------:R-:W-:Y:S02]  /*2b90*/  FSEL R12, R12, R16, !P0 ;  /* 0x000000100c0c7208 */ /* 0x000fe40004000000 */
[----:B------:R-:W-:-:S06]  /*2ba0*/  FSEL R13, R13, R17, !P0 ;  /* 0x000000110d0d7208 */ /* 0x000fcc0004000000 */
[--C-:B------:R-:W-:Y:S02]  /*2bb0*/  DSETP.GEU.AND P0, PT, R12, |R22|.reuse, PT ;  /* 0x400000160c00722a */ /* 0x100fe40003f0e000 */
[----:B------:R-:W-:Y:S01]  /*2bc0*/  DADD R22, -RZ, |R22| ;  /* 0x00000000ff167229 */ /* 0x000fe20000000516 */
[----:B-1----:R-:W-:-:S09]  /*2bd0*/  UIADD3 UR12, UPT, UPT, -UR8, UR10, URZ ;  /* 0x0000000a080c7290 */ /* 0x002fd2000fffe1ff */
[----:B------:R-:W-:Y:S02]  /*2be0*/  FSEL R12, R22, R12, !P0 ;  /* 0x0000000c160c7208 */ /* 0x000fe40004000000 */
[----:B------:R-:W-:Y:S01]  /*2bf0*/  FSEL R13, R23, R13, !P0 ;  /* 0x0000000d170d7208 */ /* 0x000fe20004000000 */
[----:B------:R-:W-:Y:S01]  /*2c00*/  UISETP.GE.U32.AND UP0, UPT, UR12, UR5, UPT ;  /* 0x000000050c00728c */ /* 0x000fe2000bf06070 */
[----:B--2---:R-:W-:Y:S02]  /*2c10*/  DADD R18, R20, -R18 ;  /* 0x0000000014127229 */ /* 0x004fe40000000812 */
[----:B-----5:R-:W-:-:S06]  /*2c20*/  DADD R24, R24, -R26 ;  /* 0x0000000018187229 */ /* 0x020fcc000000081a */
[--C-:B------:R-:W-:Y:S02]  /*2c30*/  DADD R16, -RZ, |R18|.reuse ;  /* 0x00000000ff107229 */ /* 0x100fe40000000512 */
[----:B------:R-:W-:-:S08]  /*2c40*/  DSETP.GEU.AND P0, PT, R12, |R18|, PT ;  /* 0x400000120c00722a */ /* 0x000fd00003f0e000 */
[----:B------:R-:W-:Y:S02]  /*2c50*/  FSEL R4, R16, R12, !P0 ;  /* 0x0000000c10047208 */ /* 0x000fe40004000000 */
[----:B------:R-:W-:Y:S01]  /*2c60*/  FSEL R5, R17, R13, !P0 ;  /* 0x0000000d11057208 */ /* 0x000fe20004000000 */
[----:B------:R-:W-:-:S05]  /*2c70*/  DADD R12, -RZ, |R24| ;  /* 0x00000000ff0c7229 */ /* 0x000fca0000000518 */
[----:B------:R-:W-:-:S06]  /*2c80*/  DSETP.GEU.AND P0, PT, R4, |R24|, PT ;  /* 0x400000180400722a */ /* 0x000fcc0003f0e000 */
[----:B------:R-:W-:Y:S02]  /*2c90*/  FSEL R12, R12, R4, !P0 ;  /* 0x000000040c0c7208 */ /* 0x000fe40004000000 */
[----:B------:R-:W-:Y:S01]  /*2ca0*/  FSEL R13, R13, R5, !P0 ;  /* 0x000000050d0d7208 */ /* 0x000fe20004000000 */
[----:B------:R-:W-:Y:S06]  /*2cb0*/  BRA.U !UP0, `(.L_x_190) ;  /* 0x0000001508847547 */ /* 0x000fec000b800000 */
[----:B------:R-:W-:Y:S02]  /*2cc0*/  UIADD3 UR8, UPT, UPT, UR5, UR8, URZ ;  /* 0x0000000805087290 */ /* 0x000fe4000fffe0ff */
[----:B------:R-:W-:Y:S01]  /*2cd0*/  VIADD R3, R3, -UR5 ;  /* 0x8000000503037c36 */ /* 0x000fe20008000000 */
[----:B------:R-:W-:Y:S01]  /*2ce0*/  UIADD3 UR4, UPT, UPT, UR4, 0x1, URZ ;  /* 0x0000000104047890 */ /* 0x000fe2000fffe0ff */
[----:B------:R-:W-:Y:S01]  /*2cf0*/  VIADD R11, R11, UR5 ;  /* 0x000000050b0b7c36 */ /* 0x000fe20008000000 */
[----:B------:R-:W-:Y:S02]  /*2d00*/  UISETP.GT.U32.AND UP0, UPT, UR8, UR11, UPT ;  /* 0x0000000b0800728c */ /* 0x000fe4000bf04070 */
[----:B------:R-:W-:-:S07]  /*2d10*/  UIADD3 UR7, UPT, UPT, UR5, UR7, URZ ;  /* 0x0000000705077290 */ /* 0x000fce000fffe0ff */
[----:B------:R-:W-:Y:S05]  /*2d20*/  BRA.U !UP0, `(.L_x_192) ;  /* 0xfffffff908ec7547 */ /* 0x000fea000b83ffff */
.L_x_191:
[----:B------:R-:W-:Y:S02]  /*2d30*/  UIADD3 UR5, UPT, UPT, -UR8, UR10, URZ ;  /* 0x0000000a08057290 */ /* 0x000fe4000fffe1ff */
[----:B------:R-:W-:Y:S01]  /*2d40*/  IMAD.U32 R2, RZ, RZ, UR8 ;  /* 0x00000008ff027e24 */ /* 0x000fe2000f8e00ff */
[----:B------:R-:W-:Y:S03]  /*2d50*/  BSSY.RECONVERGENT B1, `(.L_x_190) ;  /* 0x0000157000017945 */ /* 0x000fe60003800200 */
[----:B------:R-:W-:-:S04]  /*2d60*/  ISETP.GE.AND P0, PT, R0, UR5, PT ;  /* 0x0000000500007c0c */ /* 0x000fc8000bf06270 */
[----:B------:R-:W-:-:S13]  /*2d70*/  ISETP.GE.U32.OR P0, PT, R2, UR10, P0 ;  /* 0x0000000a02007c0c */ /* 0x000fda0008706470 */
[----:B------:R-:W-:Y:S05]  /*2d80*/  @P0 BRA `(.L_x_193) ;  /* 0x00000014004c0947 */ /* 0x000fea0003800000 */
[----:B------:R-:W0:Y:S01]  /*2d90*/  LDC R5, c[0x0][0x3b4] ;  /* 0x0000ed00ff057b82 */ /* 0x000e220000000800 */
[----:B------:R-:W-:Y:S01]  /*2da0*/  IMAD.U32 R15, RZ, RZ, UR6 ;  /* 0x00000006ff0f7e24 */ /* 0x000fe2000f8e00ff */
[----:B------:R-:W-:Y:S01]  /*2db0*/  LOP3.LUT R2, RZ, R0, RZ, 0x33, !PT ;  /* 0x00000000ff027212 */ /* 0x000fe200078e33ff */
[----:B------:R-:W-:Y:S03]  /*2dc0*/  BSSY.RECONVERGENT B2, `(.L_x_194) ;  /* 0x00000b4000027945 */ /* 0x000fe60003800200 */
[----:B------:R-:W-:Y:S01]  /*2dd0*/  IADD3 R2, PT, PT, -R15, UR10, R2 ;  /* 0x0000000a0f027c10 */ /* 0x000fe2000fffe102 */
[----:B0-----:R-:W-:-:S04]  /*2de0*/  IMAD R5, R5, UR4, RZ ;  /* 0x0000000405057c24 */ /* 0x001fc8000f8e02ff */
[----:B------:R-:W-:Y:S02]  /*2df0*/  IMAD R2, R5, -0x800, R2 ;  /* 0xfffff80005027824 */ /* 0x000fe400078e0202 */
[----:B------:R-:W-:-:S03]  /*2e00*/  IMAD.MOV.U32 R5, RZ, RZ, R0 ;  /* 0x000000ffff057224 */ /* 0x000fc600078e0000 */
[C---:B------:R-:W-:Y:S02]  /*2e10*/  ISETP.GE.U32.AND P0, PT, R2.reuse, 0xf00, PT ;  /* 0x00000f000200780c */ /* 0x040fe40003f06070 */
[----:B------:R-:W-:-:S04]  /*2e20*/  LEA.HI R4, R2, 0x1, RZ, 0x18 ;  /* 0x0000000102047811 */ /* 0x000fc800078fc0ff */
[----:B------:R-:W-:-:S07]  /*2e30*/  LOP3.LUT R10, R4, 0xf, RZ, 0xc0, !PT ;  /* 0x0000000f040a7812 */ /* 0x000fce00078ec0ff */
[----:B------:R-:W-:Y:S05]  /*2e40*/  @!P0 BRA `(.L_x_195) ;  /* 0x0000000800ac8947 */ /* 0x000fea0003800000 */
[----:B------:R-:W-:Y:S01]  /*2e50*/  LEA.HI R2, R3, 0x1, RZ, 0x18 ;  /* 0x0000000103027811 */ /* 0x000fe200078fc0ff */
[----:B------:R-:W-:Y:S01]  /*2e60*/  BSSY.RECONVERGENT B3, `(.L_x_196) ;  /* 0x00000a8000037945 */ /* 0x000fe20003800200 */
[----:B------:R-:W-:Y:S02]  /*2e70*/  LOP3.LUT R5, R0, 0x800, RZ, 0xfc, !PT ;  /* 0x0000080000057812 */ /* 0x000fe400078efcff */
[----:B------:R-:W-:-:S05]  /*2e80*/  LOP3.LUT R2, R2, 0x1fffff0, RZ, 0xc0, !PT ;  /* 0x01fffff002027812 */ /* 0x000fca00078ec0ff */
[----:B------:R-:W-:-:S07]  /*2e90*/  IMAD.MOV R2, RZ, RZ, -R2 ;  /* 0x000000ffff027224 */ /* 0x000fce00078e0a02 */
.L_x_197:
[C---:B------:R-:W-:Y:S02]  /*2ea0*/  VIADD R21, R11.reuse, 0xfffff800 ;  /* 0xfffff8000b157836 */ /* 0x040fe40000000000 */
[----:B------:R-:W-:Y:S02]  /*2eb0*/  VIADD R27, R11, 0xfffff900 ;  /* 0xfffff9000b1b7836 */ /* 0x000fe40000000000 */
[----:B------:R-:W-:-:S04]  /*2ec0*/  IMAD.WIDE.U32 R22, R21, 0x8, R6 ;  /* 0x0000000815167825 */ /* 0x000fc800078e0006 */
[----:B------:R-:W-:Y:S02]  /*2ed0*/  IMAD.WIDE.U32 R20, R21, 0x8, R8 ;  /* 0x0000000815147825 */ /* 0x000fe400078e0008 */
[----:B------:R-:W2:Y:S02]  /*2ee0*/  LDG.E.64 R22, desc[UR14][R22.64] ;  /* 0x0000000e16167981 */ /* 0x000ea4000c1e1b00 */
[C---:B------:R-:W-:Y:S02]  /*2ef0*/  IMAD.WIDE.U32 R28, R27.reuse, 0x8, R6 ;  /* 0x000000081b1c7825 */ /* 0x040fe400078e0006 */
[----:B------:R-:W2:Y:S02]  /*2f00*/  LDG.E.64 R20, desc[UR14][R20.64] ;  /* 0x0000000e14147981 */ /* 0x000ea4000c1e1b00 */
        /* <DEDUP_REMOVED lines=8> */
[----:B--2---:R-:W-:Y:S01]  /*2f90*/  DADD R20, R22, -R20 ;  /* 0x0000000016147229 */ /* 0x004fe20000000814 */
[----:B------:R-:W-:Y:S01]  /*2fa0*/  VIADD R23, R11, 0xfffffb00 ;  /* 0xfffffb000b177836 */ /* 0x000fe20000000000 */
[----:B---3--:R-:W-:-:S03]  /*2fb0*/  DADD R24, R16, -R24 ;  /* 0x0000000010187229 */ /* 0x008fc60000000818 */
[----:B------:R-:W-:-:S04]  /*2fc0*/  IMAD.WIDE.U32 R16, R23, 0x8, R6 ;  /* 0x0000000817107825 */ /* 0x000fc800078e0006 */
[----:B------:R-:W-:Y:S02]  /*2fd0*/  IMAD.WIDE.U32 R22, R23, 0x8, R8 ;  /* 0x0000000817167825 */ /* 0x000fe400078e0008 */
[----:B------:R-:W2:Y:S04]  /*2fe0*/  LDG.E.64 R16, desc[UR14][R16.64] ;  /* 0x0000000e10107981 */ /* 0x000ea8000c1e1b00 */
[----:B------:R-:W2:Y:S01]  /*2ff0*/  LDG.E.64 R22, desc[UR14][R22.64] ;  /* 0x0000000e16167981 */ /* 0x000ea2000c1e1b00 */
[--C-:B------:R-:W-:Y:S02]  /*3000*/  DSETP.GEU.AND P0, PT, R12, |R20|.reuse, PT ;  /* 0x400000140c00722a */ /* 0x100fe40003f0e000 */
[----:B------:R-:W-:-:S10]  /*3010*/  DADD R20, -RZ, |R20| ;  /* 0x00000000ff147229 */ /* 0x000fd40000000514 */
[----:B------:R-:W-:Y:S02]  /*3020*/  FSEL R12, R20, R12, !P0 ;  /* 0x0000000c140c7208 */ /* 0x000fe40004000000 */
[----:B------:R-:W-:-:S06]  /*3030*/  FSEL R13, R21, R13, !P0 ;  /* 0x0000000d150d7208 */ /* 0x000fcc0004000000 */
[--C-:B------:R-:W-:Y:S02]  /*3040*/  DSETP.GEU.AND P0, PT, R12, |R24|.reuse, PT ;  /* 0x400000180c00722a */ /* 0x100fe40003f0e000 */
[----:B------:R-:W-:Y:S01]  /*3050*/  DADD R24, -RZ, |R24| ;  /* 0x00000000ff187229 */ /* 0x000fe20000000518 */
[----:B------:R-:W-:Y:S01]  /*3060*/  VIADD R27, R11, 0xfffffc00 ;  /* 0xfffffc000b1b7836 */ /* 0x000fe20000000000 */
[----:B----4-:R-:W-:-:S03]  /*3070*/  DADD R14, R18, -R14 ;  /* 0x00000000120e7229 */ /* 0x010fc6000000080e */
[----:B------:R-:W-:-:S05]  /*3080*/  IMAD.WIDE.U32 R18, R27, 0x8, R8 ;  /* 0x000000081b127825 */ /* 0x000fca00078e0008 */
[----:B------:R-:W-:Y:S01]  /*3090*/  FSEL R20, R24, R12, !P0 ;  /* 0x0000000c18147208 */ /* 0x000fe20004000000 */
[----:B------:R-:W3:Y:S01]  /*30a0*/  LDG.E.64 R18, desc[UR14][R18.64] ;  /* 0x0000000e12127981 */ /* 0x000ee2000c1e1b00 */
[----:B------:R-:W-:Y:S01]  /*30b0*/  FSEL R21, R25, R13, !P0 ;  /* 0x0000000d19157208 */ /* 0x000fe20004000000 */
[----:B------:R-:W-:-:S04]  /*30c0*/  IMAD.WIDE.U32 R12, R27, 0x8, R6 ;  /* 0x000000081b0c7825 */ /* 0x000fc800078e0006 */
[----:B------:R-:W-:Y:S02]  /*30d0*/  VIADD R25, R11, 0xfffffd00 ;  /* 0xfffffd000b197836 */ /* 0x000fe40000000000 */
[----:B------:R-:W3:Y:S01]  /*30e0*/  LDG.E.64 R12, desc[UR14][R12.64] ;  /* 0x0000000e0c0c7981 */ /* 0x000ee2000c1e1b00 */
[----:B--2---:R-:W-:Y:S01]  /*30f0*/  DADD R22, R16, -R22 ;  /* 0x0000000010167229 */ /* 0x004fe20000000816 */
        /* <DEDUP_REMOVED lines=11> */
[----:B---3--:R-:W-:-:S03]  /*31b0*/  DADD R18, R12, -R18 ;  /* 0x000000000c127229 */ /* 0x008fc60000000812 */
[----:B------:R-:W-:-:S05]  /*31c0*/  IMAD.WIDE.U32 R12, R27, 0x8, R8 ;  /* 0x000000081b0c7825 */ /* 0x000fca00078e0008 */
[----:B------:R-:W-:Y:S02]  /*31d0*/  FSEL R20, R22, R14, !P0 ;  /* 0x0000000e16147208 */ /* 0x000fe40004000000 */
[----:B------:R-:W-:Y:S01]  /*31e0*/  FSEL R21, R23, R15, !P0 ;  /* 0x0000000f17157208 */ /* 0x000fe20004000000 */
[--C-:B------:R-:W-:Y:S01]  /*31f0*/  IMAD.WIDE.U32 R14, R27, 0x8, R6.reuse ;  /* 0x000000081b0e7825 */ /* 0x100fe200078e0006 */
[----:B------:R-:W3:Y:S03]  /*3200*/  LDG.E.64 R12, desc[UR14][R12.64] ;  /* 0x0000000e0c0c7981 */ /* 0x000ee6000c1e1b00 */
        /* <DEDUP_REMOVED lines=12> */
[----:B------:R-:W-:Y:S02]  /*32d0*/  DADD R24, -RZ, |R24| ;  /* 0x00000000ff187229 */ /* 0x000fe40000000518 */
[----:B---3--:R-:W-:Y:S01]  /*32e0*/  DADD R14, R14, -R12 ;  /* 0x000000000e0e7229 */ /* 0x008fe2000000080c */
[----:B------:R-:W-:-:S07]  /*32f0*/  IMAD.WIDE.U32 R12, R11, 0x8, R6 ;  /* 0x000000080b0c7825 */ /* 0x000fce00078e0006 */
[----:B------:R-:W-:Y:S02]  /*3300*/  FSEL R20, R24, R18, !P0 ;  /* 0x0000001218147208 */ /* 0x000fe40004000000 */
[----:B------:R-:W-:Y:S01]  /*3310*/  FSEL R21, R25, R19, !P0 ;  /* 0x0000001319157208 */ /* 0x000fe20004000000 */
[C---:B------:R-:W-:Y:S01]  /*3320*/  IMAD.WIDE.U32 R18, R11.reuse, 0x8, R8 ;  /* 0x000000080b127825 */ /* 0x040fe200078e0008 */
        /* <DEDUP_REMOVED lines=19> */
[----:B------:R-:W-:Y:S01]  /*3460*/  IMAD.WIDE.U32 R14, R21, 0x8, R8 ;  /* 0x00000008150e7825 */ /* 0x000fe200078e0008 */
        /* <DEDUP_REMOVED lines=54> */
[----:B---3--:R-:W-:-:S08]  /*37d0*/  DADD R12, R20, -R12 ;  /* 0x00000000140c7229 */ /* 0x008fd0000000080c */
[----:B------:R-:W-:Y:S02]  /*37e0*/  FSEL R14, R22, R14, !P0 ;  /* 0x0000000e160e7208 */ /* 0x000fe40004000000 */
[----:B------:R-:W-:Y:S01]  /*37f0*/  FSEL R15, R23, R15, !P0 ;  /* 0x0000000f170f7208 */ /* 0x000fe20004000000 */
[----:B------:R-:W-:Y:S01]  /*3800*/  VIADD R2, R2, 0x10 ;  /* 0x0000001002027836 */ /* 0x000fe20000000000 */
[----:B------:R-:W-:-:S04]  /*3810*/  DADD R20, -RZ, |R12| ;  /* 0x00000000ff147229 */ /* 0x000fc8000000050c */
[----:B------:R-:W-:Y:S01]  /*3820*/  DSETP.GEU.AND P0, PT, R14, |R12|, PT ;  /* 0x4000000c0e00722a */ /* 0x000fe20003f0e000 */
[----:B------:R-:W-:-:S05]  /*3830*/  ISETP.NE.AND P1, PT, R2, RZ, PT ;  /* 0x000000ff0200720c */ /* 0x000fca0003f25270 */
[----:B------:R-:W-:Y:S02]  /*3840*/  FSEL R12, R20, R14, !P0 ;  /* 0x0000000e140c7208 */ /* 0x000fe40004000000 */
[----:B------:R-:W-:Y:S01]  /*3850*/  FSEL R13, R21, R15, !P0 ;  /* 0x0000000f150d7208 */ /* 0x000fe20004000000 */
[----:B------:R-:W-:Y:S02]  /*3860*/  VIADD R5, R5, 0x1000 ;  /* 0x0000100005057836 */ /* 0x000fe40000000000 */
[----:B------:R-:W-:Y:S01]  /*3870*/  VIADD R11, R11, 0x1000 ;  /* 0x000010000b0b7836 */ /* 0x000fe20000000000 */
[----:B--2---:R-:W-:-:S08]  /*3880*/  DADD R16, R16, -R18 ;  /* 0x0000000010107229 */ /* 0x004fd00000000812 */
[--C-:B------:R-:W-:Y:S02]  /*3890*/  DADD R14, -RZ, |R16|.reuse ;  /* 0x00000000ff0e7229 */ /* 0x100fe40000000510 */
[----:B------:R-:W-:-:S08]  /*38a0*/  DSETP.GEU.AND P0, PT, R12, |R16|, PT ;  /* 0x400000100c00722a */ /* 0x000fd00003f0e000 */
[----:B------:R-:W-:Y:S02]  /*38b0*/  FSEL R12, R14, R12, !P0 ;  /* 0x0000000c0e0c7208 */ /* 0x000fe40004000000 */
[----:B------:R-:W-:Y:S01]  /*38c0*/  FSEL R13, R15, R13, !P0 ;  /* 0x0000000d0f0d7208 */ /* 0x000fe20004000000 */
[----:B------:R-:W-:Y:S06]  /*38d0*/  @P1 BRA `(.L_x_197) ;  /* 0xfffffff400701947 */ /* 0x000fec000383ffff */
[----:B------:R-:W-:Y:S05]  /*38e0*/  BSYNC.RECONVERGENT B3 ;  /* 0x0000000000037941 */ /* 0x000fea0003800200 */
.L_x_196:
[----:B------:R-:W-:-:S07]  /*38f0*/  VIADD R5, R5, 0xfffff800 ;  /* 0xfffff80005057836 */ /* 0x000fce0000000000 */
.L_x_195:
[----:B------:R-:W-:Y:S05]  /*3900*/  BSYNC.RECONVERGENT B2 ;  /* 0x0000000000027941 */ /* 0x000fea0003800200 */
.L_x_194:
[----:B------:R-:W-:-:S13]  /*3910*/  ISETP.NE.AND P0, PT, R10, RZ, PT ;  /* 0x000000ff0a00720c */ /* 0x000fda0003f05270 */
[----:B------:R-:W-:Y:S05]  /*3920*/  @!P0 BRA `(.L_x_193) ;  /* 0x0000000800648947 */ /* 0x000fea0003800000 */
[----:B------:R-:W-:Y:S01]  /*3930*/  ISETP.GE.U32.AND P1, PT, R10, 0x8, PT ;  /* 0x000000080a00780c */ /* 0x000fe20003f26070 */
[----:B------:R-:W-:Y:S01]  /*3940*/  BSSY.RECONVERGENT B2, `(.L_x_198) ;  /* 0x0000055000027945 */ /* 0x000fe20003800200 */
[----:B------:R-:W-:-:S04]  /*3950*/  LOP3.LUT R2, R4, 0x7, RZ, 0xc0, !PT ;  /* 0x0000000704027812 */ /* 0x000fc800078ec0ff */
[----:B------:R-:W-:-:S07]  /*3960*/  ISETP.NE.AND P0, PT, R2, RZ, PT ;  /* 0x000000ff0200720c */ /* 0x000fce0003f05270 */
[----:B------:R-:W-:Y:S06]  /*3970*/  @!P1 BRA `(.L_x_199) ;  /* 0x0000000400449947 */ /* 0x000fec0003800000 */
[----:B------:R-:W-:-:S04]  /*3980*/  VIADD R27, R5, UR8 ;  /* 0x00000008051b7c36 */ /* 0x000fc80008000000 */
[----:B------:R-:W-:-:S04]  /*3990*/  IMAD.WIDE.U32 R16, R27, 0x8, R6 ;  /* 0x000000081b107825 */ /* 0x000fc800078e0006 */
[C---:B------:R-:W-:Y:S02]  /*39a0*/  IMAD.WIDE.U32 R10, R27.reuse, 0x8, R8 ;  /* 0x000000081b0a7825 */ /* 0x040fe400078e0008 */
[----:B------:R-:W2:Y:S04]  /*39b0*/  LDG.E.64 R16, desc[UR14][R16.64] ;  /* 0x0000000e10107981 */ /* 0x000ea8000c1e1b00 */
        /* <DEDUP_REMOVED lines=26> */
[----:B------:R-:W3:Y:S04]  /*3b60*/  LDG.E.64 R10, desc[UR14][R10.64] ;  /* 0x0000000e0a0a7981 */ /* 0x000ee8000c1e1b00 */
[----:B------:R-:W3:Y:S01]  /*3b70*/  LDG.E.64 R14, desc[UR14][R14.64] ;  /* 0x0000000e0e0e7981 */ /* 0x000ee2000c1e1b00 */
[----:B------:R-:W-:Y:S02]  /*3b80*/  DADD R24, -RZ, |R24| ;  /* 0x00000000ff187229 */ /* 0x000fe40000000518 */
[----:B----4-:R-:W-:-:S08]  /*3b90*/  DADD R20, R20, -R22 ;  /* 0x0000000014147229 */ /* 0x010fd00000000816 */
[----:B------:R-:W-:Y:S02]  /*3ba0*/  FSEL R22, R24, R12, !P1 ;  /* 0x0000000c18167208 */ /* 0x000fe40004800000 */
[----:B------:R-:W-:Y:S01]  /*3bb0*/  FSEL R23, R25, R13, !P1 ;  /* 0x0000000d19177208 */ /* 0x000fe20004800000 */
[----:B------:R-:W-:-:S05]  /*3bc0*/  DADD R12, -RZ, |R20| ;  /* 0x00000000ff0c7229 */ /* 0x000fca0000000514 */
[----:B------:R-:W-:Y:S01]  /*3bd0*/  DSETP.GEU.AND P1, PT, R22, |R20|, PT ;  /* 0x400000141600722a */ /* 0x000fe20003f2e000 */
[----:B------:R-:W-:Y:S01]  /*3be0*/  VIADD R21, R27, 0x600 ;  /* 0x000006001b157836 */ /* 0x000fe20000000000 */
[----:B--2---:R-:W-:-:S04]  /*3bf0*/  DADD R18, R16, -R18 ;  /* 0x0000000010127229 */ /* 0x004fc80000000812 */
[----:B------:R-:W-:Y:S02]  /*3c00*/  FSEL R16, R12, R22, !P1 ;  /* 0x000000160c107208 */ /* 0x000fe40004800000 */
[----:B------:R-:W-:Y:S01]  /*3c10*/  FSEL R17, R13, R23, !P1 ;  /* 0x000000170d117208 */ /* 0x000fe20004800000 */
[----:B------:R-:W-:-:S04]  /*3c20*/  VIADD R13, R27, 0x500 ;  /* 0x000005001b0d7836 */ /* 0x000fc80000000000 */
[C---:B------:R-:W-:Y:S01]  /*3c30*/  IMAD.WIDE.U32 R22, R13.reuse, 0x8, R6 ;  /* 0x000000080d167825 */ /* 0x040fe200078e0006 */
[--C-:B------:R-:W-:Y:S02]  /*3c40*/  DSETP.GEU.AND P1, PT, R16, |R18|.reuse, PT ;  /* 0x400000121000722a */ /* 0x100fe40003f2e000 */
[----:B------:R-:W-:Y:S01]  /*3c50*/  DADD R18, -RZ, |R18| ;  /* 0x00000000ff127229 */ /* 0x000fe20000000512 */
[----:B------:R-:W-:Y:S02]  /*3c60*/  IMAD.WIDE.U32 R12, R13, 0x8, R8 ;  /* 0x000000080d0c7825 */ /* 0x000fe400078e0008 */
[----:B------:R-:W2:Y:S04]  /*3c70*/  LDG.E.64 R22, desc[UR14][R22.64] ;  /* 0x0000000e16167981 */ /* 0x000ea8000c1e1b00 */
[----:B------:R-:W2:Y:S03]  /*3c80*/  LDG.E.64 R12, desc[UR14][R12.64] ;  /* 0x0000000e0c0c7981 */ /* 0x000ea6000c1e1b00 */
[----:B------:R-:W-:-:S02]  /*3c90*/  FSEL R16, R18, R16, !P1 ;  /* 0x0000001012107208 */ /* 0x000fc40004800000 */
[----:B------:R-:W-:Y:S01]  /*3ca0*/  FSEL R17, R19, R17, !P1 ;  /* 0x0000001113117208 */ /* 0x000fe20004800000 */
[----:B------:R-:W-:Y:S01]  /*3cb0*/  IMAD.WIDE.U32 R18, R21, 0x8, R6 ;  /* 0x0000000815127825 */ /* 0x000fe200078e0006 */
[----:B---3--:R-:W-:-:S03]  /*3cc0*/  DADD R10, R10, -R14 ;  /* 0x000000000a0a7229 */ /* 0x008fc6000000080e */
[----:B------:R-:W-:Y:S02]  /*3cd0*/  IMAD.WIDE.U32 R20, R21, 0x8, R8 ;  /* 0x0000000815147825 */ /* 0x000fe400078e0008 */
[----:B------:R-:W3:Y:S02]  /*3ce0*/  LDG.E.64 R18, desc[UR14][R18.64] ;  /* 0x0000000e12127981 */ /* 0x000ee4000c1e1b00 */
[----:B------:R-:W-:Y:S02]  /*3cf0*/  VIADD R15, R27, 0x700 ;  /* 0x000007001b0f7836 */ /* 0x000fe40000000000 */
[----:B------:R-:W3:Y:S01]  /*3d00*/  LDG.E.64 R20, desc[UR14][R20.64] ;  /* 0x0000000e14147981 */ /* 0x000ee2000c1e1b00 */
[----:B------:R-:W-:Y:S01]  /*3d10*/  DSETP.GEU.AND P1, PT, R16, |R10|, PT ;  /* 0x4000000a1000722a */ /* 0x000fe20003f2e000 */
[----:B------:R-:W-:-:S04]  /*3d20*/  IMAD.WIDE.U32 R24, R15, 0x8, R6 ;  /* 0x000000080f187825 */ /* 0x000fc800078e0006 */
[----:B------:R-:W-:Y:S02]  /*3d30*/  IMAD.WIDE.U32 R14, R15, 0x8, R8 ;  /* 0x000000080f0e7825 */ /* 0x000fe400078e0008 */
[----:B------:R-:W4:Y:S04]  /*3d40*/  LDG.E.64 R24, desc[UR14][R24.64] ;  /* 0x0000000e18187981 */ /* 0x000f28000c1e1b00 */
[----:B------:R-:W4:Y:S01]  /*3d50*/  LDG.E.64 R14, desc[UR14][R14.64] ;  /* 0x0000000e0e0e7981 */ /* 0x000f22000c1e1b00 */
[----:B------:R-:W-:Y:S01]  /*3d60*/  DADD R10, -RZ, |R10| ;  /* 0x00000000ff0a7229 */ /* 0x000fe2000000050a */
[----:B------:R-:W-:-:S09]  /*3d70*/  VIADD R5, R5, 0x800 ;  /* 0x0000080005057836 */ /* 0x000fd20000000000 */
[----:B------:R-:W-:Y:S02]  /*3d80*/  FSEL R10, R10, R16, !P1 ;  /* 0x000000100a0a7208 */ /* 0x000fe40004800000 */
[----:B------:R-:W-:Y:S01]  /*3d90*/  FSEL R11, R11, R17, !P1 ;  /* 0x000000110b0b7208 */ /* 0x000fe20004800000 */
[----:B--2---:R-:W-:-:S08]  /*3da0*/  DADD R12, R22, -R12 ;  /* 0x00000000160c7229 */ /* 0x004fd0000000080c */
[--C-:B------:R-:W-:Y:S02]  /*3db0*/  DADD R16, -RZ, |R12|.reuse ;  /* 0x00000000ff107229 */ /* 0x100fe4000000050c */
[----:B------:R-:W-:Y:S02]  /*3dc0*/  DSETP.GEU.AND P1, PT, R10, |R12|, PT ;  /* 0x4000000c0a00722a */ /* 0x000fe40003f2e000 */
[----:B---3--:R-:W-:-:S06]  /*3dd0*/  DADD R18, R18, -R20 ;  /* 0x0000000012127229 */ /* 0x008fcc0000000814 */
        /* <DEDUP_REMOVED lines=10> */
[----:B------:R-:W-:-:S07]  /*3e80*/  FSEL R13, R13, R11, !P1 ;  /* 0x0000000b0d0d7208 */ /* 0x000fce0004800000 */
.L_x_199:
[----:B------:R-:W-:Y:S05]  /*3e90*/  BSYNC.RECONVERGENT B2 ;  /* 0x0000000000027941 */ /* 0x000fea0003800200 */
.L_x_198:
[----:B------:R-:W-:Y:S05]  /*3ea0*/  @!P0 BRA `(.L_x_193) ;  /* 0x0000000400048947 */ /* 0x000fea0003800000 */
[----:B------:R-:W-:Y:S01]  /*3eb0*/  ISETP.GE.U32.AND P1, PT, R2, 0x4, PT ;  /* 0x000000040200780c */ /* 0x000fe20003f26070 */
[----:B------:R-:W-:Y:S01]  /*3ec0*/  BSSY.RECONVERGENT B2, `(.L_x_200) ;  /* 0x000002c000027945 */ /* 0x000fe20003800200 */
[----:B------:R-:W-:-:S11]  /*3ed0*/  LOP3.LUT P0, RZ, R4, 0x3, RZ, 0xc0, !PT ;  /* 0x0000000304ff7812 */ /* 0x000fd6000780c0ff */
[----:B------:R-:W-:Y:S05]  /*3ee0*/  @!P1 BRA `(.L_x_201) ;  /* 0x0000000000a49947 */ /* 0x000fea0003800000 */
[----:B------:R-:W-:-:S04]  /*3ef0*/  VIADD R25, R5, UR8 ;  /* 0x0000000805197c36 */ /* 0x000fc80008000000 */
[----:B------:R-:W-:-:S04]  /*3f00*/  IMAD.WIDE.U32 R22, R25, 0x8, R6 ;  /* 0x0000000819167825 */ /* 0x000fc800078e0006 */
[C---:B------:R-:W-:Y:S02]  /*3f10*/  IMAD.WIDE.U32 R14, R25.reuse, 0x8, R8 ;  /* 0x00000008190e7825 */ /* 0x040fe400078e0008 */
[----:B------:R-:W2:Y:S02]  /*3f20*/  LDG.E.64 R22, desc[UR14][R22.64] ;  /* 0x0000000e16167981 */ /* 0x000ea4000c1e1b00 */
[----:B------:R-:W-:Y:S02]  /*3f30*/  VIADD R11, R25, 0x100 ;  /* 0x00000100190b7836 */ /* 0x000fe40000000000 */
[----:B------:R-:W2:Y:S02]  /*3f40*/  LDG.E.64 R14, desc[UR14][R14.64] ;  /* 0x0000000e0e0e7981 */ /* 0x000ea4000c1e1b00 */
        /* <DEDUP_REMOVED lines=35> */
.L_x_201:
[----:B------:R-:W-:Y:S05]  /*4180*/  BSYNC.RECONVERGENT B2 ;  /* 0x0000000000027941 */ /* 0x000fea0003800200 */
.L_x_200:
[----:B------:R-:W-:Y:S05]  /*4190*/  @!P0 BRA `(.L_x_193) ;  /* 0x0000000000488947 */ /* 0x000fea0003800000 */
[----:B------:R-:W-:Y:S01]  /*41a0*/  LOP3.LUT R2, R3, 0xffff, RZ, 0xc0, !PT ;  /* 0x0000ffff03027812 */ /* 0x000fe200078ec0ff */
[----:B------:R-:W-:-:S03]  /*41b0*/  VIADD R17, R5, UR7 ;  /* 0x0000000705117c36 */ /* 0x000fc60008000000 */
[----:B------:R-:W-:-:S04]  /*41c0*/  LEA.HI R2, R2, 0x1, RZ, 0x18 ;  /* 0x0000000102027811 */ /* 0x000fc800078fc0ff */
[----:B------:R-:W-:-:S05]  /*41d0*/  LOP3.LUT R2, R2, 0x3, RZ, 0xc0, !PT ;  /* 0x0000000302027812 */ /* 0x000fca00078ec0ff */
[----:B------:R-:W-:-:S07]  /*41e0*/  IMAD.MOV R16, RZ, RZ, -R2 ;  /* 0x000000ffff107224 */ /* 0x000fce00078e0a02 */
.L_x_202:
[----:B------:R-:W-:-:S04]  /*41f0*/  IMAD.WIDE.U32 R2, R17, 0x8, R6 ;  /* 0x0000000811027825 */ /* 0x000fc800078e0006 */
[C---:B------:R-:W-:Y:S02]  /*4200*/  IMAD.WIDE.U32 R4, R17.reuse, 0x8, R8 ;  /* 0x0000000811047825 */ /* 0x040fe400078e0008 */
[----:B------:R-:W2:Y:S04]  /*4210*/  LDG.E.64 R2, desc[UR14][R2.64] ;  /* 0x0000000e02027981 */ /* 0x000ea8000c1e1b00 */
[----:B------:R-:W2:Y:S01]  /*4220*/  LDG.E.64 R4, desc[UR14][R4.64] ;  /* 0x0000000e04047981 */ /* 0x000ea2000c1e1b00 */
[----:B------:R-:W-:Y:S02]  /*4230*/  VIADD R16, R16, 0x1 ;  /* 0x0000000110107836 */ /* 0x000fe40000000000 */
[----:B------:R-:W-:Y:S01]  /*4240*/  VIADD R17, R17, 0x100 ;  /* 0x0000010011117836 */ /* 0x000fe20000000000 */
[----:B--2---:R-:W-:-:S08]  /*4250*/  DADD R10, R2, -R4 ;  /* 0x00000000020a7229 */ /* 0x004fd00000000804 */
[--C-:B------:R-:W-:Y:S02]  /*4260*/  DADD R14, -RZ, |R10|.reuse ;  /* 0x00000000ff0e7229 */ /* 0x100fe4000000050a */
[----:B------:R-:W-:-:S08]  /*4270*/  DSETP.GEU.AND P0, PT, R12, |R10|, PT ;  /* 0x4000000a0c00722a */ /* 0x000fd00003f0e000 */
[----:B------:R-:W-:Y:S02]  /*4280*/  FSEL R12, R14, R12, !P0 ;  /* 0x0000000c0e0c7208 */ /* 0x000fe40004000000 */
[----:B------:R-:W-:Y:S02]  /*4290*/  FSEL R13, R15, R13, !P0 ;  /* 0x0000000d0f0d7208 */ /* 0x000fe40004000000 */
[----:B------:R-:W-:-:S13]  /*42a0*/  ISETP.NE.AND P0, PT, R16, RZ, PT ;  /* 0x000000ff1000720c */ /* 0x000fda0003f05270 */
[----:B------:R-:W-:Y:S05]  /*42b0*/  @P0 BRA `(.L_x_202) ;  /* 0xfffffffc00cc0947 */ /* 0x000fea000383ffff */
.L_x_193:
[----:B------:R-:W-:Y:S05]  /*42c0*/  BSYNC.RECONVERGENT B1 ;  /* 0x0000000000017941 */ /* 0x000fea0003800200 */
.L_x_190:
        /* <DEDUP_REMOVED lines=50> */
[----:B-1----:R-:W1:Y:S04]  /*45f0*/  LDS.128 R4, [UR4+0x20] ;  /* 0x00002004ff047984 */ /* 0x002e680008000c00 */
        /* <DEDUP_REMOVED lines=23> */
.L_x_189:
[----:B------:R-:W-:Y:S05]  /*4770*/  BSYNC.RECONVERGENT B0 ;  /* 0x0000000000007941 */ /* 0x000fea0003800200 */
.L_x_173:
[----:B------:R-:W-:Y:S05]  /*4780*/  @P0 EXIT ;  /* 0x000000000000094d */ /* 0x000fea0003800000 */
[----:B------:R-:W2:Y:S02]  /*4790*/  LDCU.64 UR4, c[0x0][0x390] ;  /* 0x00007200ff0477ac */ /* 0x000ea40008000a00 */
[----:B--2---:R-:W-:-:S06]  /*47a0*/  UIMAD.WIDE.U32 UR4, UR13, 0x8, UR4 ;  /* 0x000000080d0478a5 */ /* 0x004fcc000f8e0004 */
[----:B01----:R-:W-:Y:S02]  /*47b0*/  IMAD.U32 R4, RZ, RZ, UR4 ;  /* 0x00000004ff047e24 */ /* 0x003fe4000f8e00ff */
[----:B------:R-:W-:-:S05]  /*47c0*/  IMAD.U32 R5, RZ, RZ, UR5 ;  /* 0x00000005ff057e24 */ /* 0x000fca000f8e00ff */
[----:B------:R-:W-:Y:S01]  /*47d0*/  STG.E.64 desc[UR14][R4.64], R2 ;  /* 0x0000000204007986 */ /* 0x000fe2000c101b0e */
[----:B------:R-:W-:Y:S05]  /*47e0*/  EXIT ;  /* 0x000000000000794d */ /* 0x000fea0003800000 */
.L_x_203:
        /* <DEDUP_REMOVED lines=9> */
.L_x_242:


//--------------------- .text._ZN3cub18CUB_300001_SM_10006detail6reduce28DeviceReduceSingleTileKernelINS2_10policy_hubIdjN4cuda3__47maximumIdEEE10Policy1000EN6thrust24THRUST_300001_SM_1000_NS12zip_iteratorINS5_3std3__45tupleIJNSC_10device_ptrIdEESI_EEEEEPdjS8_dd12max_abs_diffEEvT0_T1_T2_T3_T4_T6_ --------------------------
	.section	.text._ZN3cub18CUB_300001_SM_10006detail6reduce28DeviceReduceSingleTileKernelINS2_10policy_hubIdjN4cuda3__47maximumIdEEE10Policy1000EN6thrust24THRUST_300001_SM_1000_NS12zip_iteratorINS5_3std3__45tupleIJNSC_10device_ptrIdEESI_EEEEEPdjS8_dd12max_abs_diffEEvT0_T1_T2_T3_T4_T6_,"ax",@progbits
	.align	128
        .global         _ZN3cub18CUB_300001_SM_10006detail6reduce28DeviceReduceSingleTileKernelINS2_10policy_hubIdjN4cuda3__47maximumIdEEE10Policy1000EN6thrust24THRUST_300001_SM_1000_NS12zip_iteratorINS5_3std3__45tupleIJNSC_10device_ptrIdEESI_EEEEEPdjS8_dd12max_abs_diffEEvT0_T1_T2_T3_T4_T6_
        .type           _ZN3cub18CUB_300001_SM_10006detail6reduce28DeviceReduceSingleTileKernelINS2_10policy_hubIdjN4cuda3__47maximumIdEEE10Policy1000EN6thrust24THRUST_300001_SM_1000_NS12zip_iteratorINS5_3std3__45tupleIJNSC_10device_ptrIdEESI_EEEEEPdjS8_dd12max_abs_diffEEvT0_T1_T2_T3_T4_T6_,@function
        .size           _ZN3cub18CUB_300001_SM_10006detail6reduce28DeviceReduceSingleTileKernelINS2_10policy_hubIdjN4cuda3__47maximumIdEEE10Policy1000EN6thrust24THRUST_300001_SM_1000_NS12zip_iteratorINS5_3std3__45tupleIJNSC_10device_ptrIdEESI_EEEEEPdjS8_dd12max_abs_diffEEvT0_T1_T2_T3_T4_T6_,(.L_x_243 - _ZN3cub18CUB_300001_SM_10006detail6reduce28DeviceReduceSingleTileKernelINS2_10policy_hubIdjN4cuda3__47maximumIdEEE10Policy1000EN6thrust24THRUST_300001_SM_1000_NS12zip_iteratorINS5_3std3__45tupleIJNSC_10device_ptrIdEESI_EEEEEPdjS8_dd12max_abs_diffEEvT0_T1_T2_T3_T4_T6_)
        .other          _ZN3cub18CUB_300001_SM_10006detail6reduce28DeviceReduceSingleTileKernelINS2_10policy_hubIdjN4cuda3__47maximumIdEEE10Policy1000EN6thrust24THRUST_300001_SM_1000_NS12zip_iteratorINS5_3std3__45tupleIJNSC_10device_ptrIdEESI_EEEEEPdjS8_dd12max_abs_diffEEvT0_T1_T2_T3_T4_T6_,@"STO_CUDA_ENTRY STV_DEFAULT"
_ZN3cub18CUB_300001_SM_10006detail6reduce28DeviceReduceSingleTileKernelINS2_10policy_hubIdjN4cuda3__47maximumIdEEE10Policy1000EN6thrust24THRUST_300001_SM_1000_NS12zip_iteratorINS5_3std3__45tupleIJNSC_10device_ptrIdEESI_EEEEEPdjS8_dd12max_abs_diffEEvT0_T1_T2_T3_T4_T6_:
.text._ZN3cub18CUB_300001_SM_10006detail6reduce28DeviceReduceSingleTileKernelINS2_10policy_hubIdjN4cuda3__47maximumIdEEE10Policy1000EN6thrust24THRUST_300001_SM_1000_NS12zip_iteratorINS5_3std3__45tupleIJNSC_10device_ptrIdEESI_EEEEEPdjS8_dd12max_abs_diffEEvT0_T1_T2_T3_T4_T6_:
        /* <DEDUP_REMOVED lines=13> */
.L_x_204:
[----:B------:R-:W-:Y:S01]  /*00d0*/  ISETP.GT.U32.AND P0, PT, R2, 0x7ff, PT ;  /* 0x000007ff0200780c */ /* 0x000fe20003f04070 */
[----:B------:R-:W-:-:S12]  /*00e0*/  BSSY.RECONVERGENT B0, `(.L_x_205) ;  /* 0x000040c000007945 */ /* 0x000fd80003800200 */
        /* <DEDUP_REMOVED lines=16> */
.L_x_208:
[----:B------:R-:W-:Y:S05]  /*01f0*/  BSYNC.RECONVERGENT B1 ;  /* 0x0000000000017941 */ /* 0x000fea0003800200 */
.L_x_207:
        /* <DEDUP_REMOVED lines=20> */
.L_x_213:
        /* <DEDUP_REMOVED lines=121> */
.L_x_212:
[----:B------:R-:W-:Y:S05]  /*0ad0*/  BSYNC.RECONVERGENT B2 ;  /* 0x0000000000027941 */ /* 0x000fea0003800200 */
.L_x_211:
        /* <DEDUP_REMOVED lines=8> */
[----:B0-----:R-:W-:-:S05]  /*0b60*/  IMAD.WIDE.U32 R16, R5, 0x8, R16 ;  /* 0x0000000805107825 */ /* 0x001fca00078e0010 */
[----:B------:R-:W2:Y:S01]  /*0b70*/  LDG.E.64 R20, desc[UR6][R16.64] ;  /* 0x0000000610147981 */ /* 0x000ea2000c1e1b00 */
[----:B-1----:R-:W-:-:S03]  /*0b80*/  IMAD.WIDE.U32 R18, R5, 0x8, R18 ;  /* 0x0000000805127825 */ /* 0x002fc600078e0012 */
        /* <DEDUP_REMOVED lines=56> */
.L_x_215:
[----:B------:R-:W-:Y:S05]  /*0f10*/  BSYNC.RECONVERGENT B2 ;  /* 0x0000000000027941 */ /* 0x000fea0003800200 */
.L_x_214:
        /* <DEDUP_REMOVED lines=39> */
.L_x_217:
[----:B------:R-:W-:Y:S05]  /*1190*/  BSYNC.RECONVERGENT B2 ;  /* 0x0000000000027941 */ /* 0x000fea0003800200 */
.L_x_216:
[----:B------:R-:W-:Y:S05]  /*11a0*/  @!P0 BRA `(.L_x_210) ;  /* 0x0000000000648947 */ /* 0x000fea0003800000 */
[----:B------:R-:W0:Y:S01]  /*11b0*/  LDC.64 R8, c[0x0][0x388] ;  /* 0x0000e200ff087b82 */ /* 0x000e220000000a00 */
[----:B------:R-:W-:-:S07]  /*11c0*/  IMAD.MOV R0, RZ, RZ, -R0 ;  /* 0x000000ffff007224 */ /* 0x000fce00078e0a00 */
[----:B------:R-:W1:Y:S01]  /*11d0*/  LDC.64 R10, c[0x0][0x380] ;  /* 0x0000e000ff0a7b82 */ /* 0x000e620000000a00 */
[----:B0-----:R-:W-:-:S04]  /*11e0*/  IMAD.WIDE.U32 R8, R5, 0x8, R8 ;  /* 0x0000000805087825 */ /* 0x001fc800078e0008 */
[----:B------:R-:W-:Y:S02]  /*11f0*/  IMAD.MOV.U32 R14, RZ, RZ, R8 ;  /* 0x000000ffff0e7224 */ /* 0x000fe400078e0008 */
[----:B------:R-:W-:Y:S02]  /*1200*/  IMAD.MOV.U32 R15, RZ, RZ, R9 ;  /* 0x000000ffff0f7224 */ /* 0x000fe400078e0009 */
[----:B-1----:R-:W-:-:S04]  /*1210*/  IMAD.WIDE.U32 R4, R5, 0x8, R10 ;  /* 0x0000000805047825 */ /* 0x002fc800078e000a */
[----:B------:R-:W-:Y:S02]  /*1220*/  IMAD.MOV.U32 R10, RZ, RZ, R4 ;  /* 0x000000ffff0a7224 */ /* 0x000fe400078e0004 */
[----:B------:R-:W-:-:S07]  /*1230*/  IMAD.MOV.U32 R11, RZ, RZ, R5 ;  /* 0x000000ffff0b7224 */ /* 0x000fce00078e0005 */
.L_x_218:
        /* <DEDUP_REMOVED lines=16> */
.L_x_210:
[----:B------:R-:W-:Y:S05]  /*1340*/  BSYNC.RECONVERGENT B1 ;  /* 0x0000000000017941 */ /* 0x000fea0003800200 */
.L_x_209:
[----:B------:R-:W-:-:S13]  /*1350*/  ISETP.GE.U32.AND P0, PT, R2, 0x100, PT ;  /* 0x000001000200780c */ /* 0x000fda0003f06070 */
        /* <DEDUP_REMOVED lines=58> */
[----:B-1----:R-:W0:Y:S04]  /*1700*/  LDS.128 R8, [UR4+0x10] ;  /* 0x00001004ff087984 */ /* 0x002e280008000c00 */
        /* <DEDUP_REMOVED lines=25> */
.L_x_219:
        /* <DEDUP_REMOVED lines=16> */
[----:B------:R-:W-:Y:S01]  /*19a0*/  FSEL R7, R5, R7, !P0 ;  /* 0x0000000705077208 */ /* 0x000fe20004000000 */
[----:B------:R-:W0:Y:S01]  /*19b0*/  @!P2 S2R R11, SR_CgaCtaId ;  /* 0x00000000000ba919 */ /* 0x000e220000008800 */
[----:B------:R-:W-:Y:S01]  /*19c0*/  ISETP.GT.AND P0, PT, R0, R9, PT ;  /* 0x000000090000720c */ /* 0x000fe20003f04270 */
[----:B------:R-:W-:Y:S01]  /*19d0*/  VIADD R0, R8, 0x4 ;  /* 0x0000000408007836 */ /* 0x000fe20000000000 */
[----:B------:R-:W-:Y:S04]  /*19e0*/  SHFL.DOWN PT, R4, R6, 0x2, R9 ;  /* 0x0840000006047989 */ /* 0x000fe800000e0009 */
[----:B------:R-:W1:Y:S02]  /*19f0*/  SHFL.DOWN PT, R5, R7, 0x2, R9 ;  /* 0x0840000007057989 */ /* 0x000e6400000e0009 */
[----:B-1----:R-:W-:-:S06]  /*1a00*/  DSETP.GEU.AND P1, PT, R6, R4, PT ;  /* 0x000000040600722a */ /* 0x002fcc0003f2e000 */
[----:B------:R-:W-:Y:S02]  /*1a10*/  @!P0 FSEL R6, R4, R6, !P1 ;  /* 0x0000000604068208 */ /* 0x000fe40004800000 */
[----:B------:R-:W-:Y:S02]  /*1a20*/  @!P0 FSEL R7, R5, R7, !P1 ;  /* 0x0000000705078208 */ /* 0x000fe40004800000 */
[----:B------:R-:W-:Y:S01]  /*1a30*/  ISETP.GT.AND P0, PT, R0, R9, PT ;  /* 0x000000090000720c */ /* 0x000fe20003f04270 */
[----:B------:R-:W-:Y:S01]  /*1a40*/  SHFL.DOWN PT, R4, R6, 0x4, R9 ;  /* 0x0880000006047989 */ /* 0x000fe200000e0009 */
[----:B------:R-:W-:-:S03]  /*1a50*/  VIADD R0, R8, 0x8 ;  /* 0x0000000808007836 */ /* 0x000fc60000000000 */
[----:B------:R-:W1:Y:S02]  /*1a60*/  SHFL.DOWN PT, R5, R7, 0x4, R9 ;  /* 0x0880000007057989 */ /* 0x000e6400000e0009 */
[----:B-1----:R-:W-:-:S06]  /*1a70*/  DSETP.GEU.AND P1, PT, R6, R4, PT ;  /* 0x000000040600722a */ /* 0x002fcc0003f2e000 */
[----:B------:R-:W-:Y:S02]  /*1a80*/  @!P0 FSEL R6, R4, R6, !P1 ;  /* 0x0000000604068208 */ /* 0x000fe40004800000 */
[----:B------:R-:W-:Y:S02]  /*1a90*/  @!P0 FSEL R7, R5, R7, !P1 ;  /* 0x0000000705078208 */ /* 0x000fe40004800000 */
[----:B------:R-:W-:Y:S01]  /*1aa0*/  ISETP.GT.AND P0, PT, R0, R9, PT ;  /* 0x000000090000720c */ /* 0x000fe20003f04270 */
[----:B------:R-:W-:Y:S01]  /*1ab0*/  SHFL.DOWN PT, R4, R6, 0x8, R9 ;  /* 0x0900000006047989 */ /* 0x000fe200000e0009 */
[----:B------:R-:W-:Y:S01]  /*1ac0*/  VIADD R0, R8, 0x10 ;  /* 0x0000001008007836 */ /* 0x000fe20000000000 */
[----:B------:R-:W-:Y:S02]  /*1ad0*/  @!P2 MOV R8, 0x400 ;  /* 0x000004000008a802 */ /* 0x000fe40000000f00 */
[----:B------:R-:W1:Y:S02]  /*1ae0*/  SHFL.DOWN PT, R5, R7, 0x8, R9 ;  /* 0x0900000007057989 */ /* 0x000e6400000e0009 */
[----:B0-----:R-:W-:Y:S01]  /*1af0*/  @!P2 LEA R11, R11, R8, 0x18 ;  /* 0x000000080b0ba211 */ /* 0x001fe200078ec0ff */
[----:B-1----:R-:W-:-:S06]  /*1b00*/  DSETP.GEU.AND P1, PT, R6, R4, PT ;  /* 0x000000040600722a */ /* 0x002fcc0003f2e000 */
[----:B------:R-:W-:Y:S02]  /*1b10*/  @!P0 FSEL R6, R4, R6, !P1 ;  /* 0x0000000604068208 */ /* 0x000fe40004800000 */
[----:B------:R-:W-:Y:S02]  /*1b20*/  @!P0 FSEL R7, R5, R7, !P1 ;  /* 0x0000000705078208 */ /* 0x000fe40004800000 */
[----:B------:R-:W-:Y:S01]  /*1b30*/  ISETP.GT.AND P0, PT, R0, R9, PT ;  /* 0x000000090000720c */ /* 0x000fe20003f04270 */
[----:B------:R-:W-:Y:S01]  /*1b40*/  SHFL.DOWN PT, R4, R6, 0x10, R9 ;  /* 0x0a00000006047989 */ /* 0x000fe200000e0009 */
[----:B------:R-:W-:-:S03]  /*1b50*/  @!P2 SHF.R.U32.HI R0, RZ, 0x2, R3 ;  /* 0x00000002ff00a819 */ /* 0x000fc60000011603 */
[----:B------:R-:W0:Y:S01]  /*1b60*/  SHFL.DOWN PT, R5, R7, 0x10, R9 ;  /* 0x0a00000007057989 */ /* 0x000e2200000e0009 */
[----:B------:R-:W-:-:S05]  /*1b70*/  @!P2 LOP3.LUT R0, R0, 0xf8, RZ, 0xc0, !PT ;  /* 0x000000f80000a812 */ /* 0x000fca00078ec0ff */
[----:B------:R-:W-:Y:S01]  /*1b80*/  @!P2 IMAD.IADD R11, R0, 0x1, R11 ;  /* 0x00000001000ba824 */ /* 0x000fe200078e020b */
[----:B0-----:R-:W-:-:S06]  /*1b90*/  DSETP.GEU.AND P1, PT, R6, R4, PT ;  /* 0x000000040600722a */ /* 0x001fcc0003f2e000 */
[----:B------:R-:W-:Y:S02]  /*1ba0*/  @!P0 FSEL R6, R4, R6, !P1 ;  /* 0x0000000604068208 */ /* 0x000fe40004800000 */
[----:B------:R-:W-:Y:S02]  /*1bb0*/  @!P0 FSEL R7, R5, R7, !P1 ;  /* 0x0000000705078208 */ /* 0x000fe40004800000 */
[----:B------:R-:W-:Y:S01]  /*1bc0*/  ISETP.NE.AND P0, PT, R3, RZ, PT ;  /* 0x000000ff0300720c */ /* 0x000fe20003f05270 */
[----:B------:R-:W-:Y:S02]  /*1bd0*/  IMAD.MOV.U32 R4, RZ, RZ, R6 ;  /* 0x000000ffff047224 */ /* 0x000fe400078e0006 */
[----:B------:R-:W-:-:S05]  /*1be0*/  IMAD.MOV.U32 R5, RZ, RZ, R7 ;  /* 0x000000ffff057224 */ /* 0x000fca00078e0007 */
[----:B------:R0:W-:Y:S01]  /*1bf0*/  @!P2 STS.64 [R11+0x8], R4 ;  /* 0x000008040b00a388 */ /* 0x0001e20000000a00 */
[----:B------:R-:W-:Y:S06]  /*1c00*/  BAR.SYNC.DEFER_BLOCKING 0x0 ;  /* 0x0000000000007b1d */ /* 0x000fec0000010000 */
[----:B------:R-:W-:Y:S05]  /*1c10*/  @P0 BRA `(.L_x_220) ;  /* 0x0000002400600947 */ /* 0x000fea0003800000 */
[----:B------:R-:W1:Y:S01]  /*1c20*/  S2UR UR5, SR_CgaCtaId ;  /* 0x00000000000579c3 */ /* 0x000e620000008800 */
[----:B------:R-:W-:Y:S01]  /*1c30*/  UMOV UR4, 0x400 ;  /* 0x0000040000047882 */ /* 0x000fe20000000000 */
[----:B------:R-:W-:Y:S01]  /*1c40*/  ISETP.GT.U32.AND P1, PT, R2, 0x20, PT ;  /* 0x000000200200780c */ /* 0x000fe20003f24070 */
[----:B-1----:R-:W-:-:S09]  /*1c50*/  ULEA UR4, UR5, UR4, 0x18 ;  /* 0x0000000405047291 */ /* 0x002fd2000f8ec0ff */
[----:B0-----:R-:W0:Y:S04]  /*1c60*/  LDS.128 R8, [UR4+0x10] ;  /* 0x00001004ff087984 */ /* 0x001e280008000c00 */
[----:B------:R-:W1:Y:S01]  /*1c70*/  LDS.128 R12, [UR4+0x20] ;  /* 0x00002004ff0c7984 */ /* 0x000e620008000c00 */
[----:B0-----:R-:W-:-:S06]  /*1c80*/  DSETP.GEU.AND P2, PT, R4, R8, PT ;  /* 0x000000080400722a */ /* 0x001fcc0003f4e000 */
[-C--:B------:R-:W-:Y:S02]  /*1c90*/  FSEL R17, R8, R4.reuse, !P2 ;  /* 0x0000000408117208 */ /* 0x080fe40005000000 */
[-C--:B------:R-:W-:Y:S02]  /*1ca0*/  FSEL R3, R9, R5.reuse, !P2 ;  /* 0x0000000509037208 */ /* 0x080fe40005000000 */
[----:B------:R-:W-:Y:S02]  /*1cb0*/  FSEL R17, R17, R4, P1 ;  /* 0x0000000411117208 */ /* 0x000fe40000800000 */
[----:B------:R-:W-:Y:S02]  /*1cc0*/  FSEL R3, R3, R5, P1 ;  /* 0x0000000503037208 */ /* 0x000fe40000800000 */
[C---:B------:R-:W-:Y:S01]  /*1cd0*/  ISETP.GT.U32.AND P2, PT, R2.reuse, 0x40, PT ;  /* 0x000000400200780c */ /* 0x040fe20003f44070 */
[----:B------:R-:W-:Y:S01]  /*1ce0*/  IMAD.MOV.U32 R8, RZ, RZ, R17 ;  /* 0x000000ffff087224 */ /* 0x000fe200078e0011 */
[----:B------:R-:W-:Y:S01]  /*1cf0*/  ISETP.GT.U32.AND P1, PT, R2, 0x60, PT ;  /* 0x000000600200780c */ /* 0x000fe20003f24070 */
[----:B------:R-:W-:Y:S01]  /*1d00*/  IMAD.MOV.U32 R9, RZ, RZ, R3 ;  /* 0x000000ffff097224 */ /* 0x000fe200078e0003 */
[----:B------:R-:W0:Y:S05]  /*1d10*/  LDS.128 R4, [UR4+0x30] ;  /* 0x00003004ff047984 */ /* 0x000e2a0008000c00 */
[----:B------:R-:W-:-:S06]  /*1d20*/  DSETP.GEU.AND P3, PT, R8, R10, PT ;  /* 0x0000000a0800722a */ /* 0x000fcc0003f6e000 */
[----:B------:R-:W-:Y:S02]  /*1d30*/  @P2 FSEL R17, R10, R17, !P3 ;  /* 0x000000110a112208 */ /* 0x000fe40005800000 */
[----:B------:R-:W-:Y:S02]  /*1d40*/  @P2 FSEL R3, R11, R3, !P3 ;  /* 0x000000030b032208 */ /* 0x000fe40005800000 */
[----:B------:R-:W-:Y:S01]  /*1d50*/  ISETP.GT.U32.AND P2, PT, R2, 0x80, PT ;  /* 0x000000800200780c */ /* 0x000fe20003f44070 */
[----:B------:R-:W-:Y:S02]  /*1d60*/  IMAD.MOV.U32 R8, RZ, RZ, R17 ;  /* 0x000000ffff087224 */ /* 0x000fe400078e0011 */
[----:B------:R-:W-:-:S06]  /*1d70*/  IMAD.MOV.U32 R9, RZ, RZ, R3 ;  /* 0x000000ffff097224 */ /* 0x000fcc00078e0003 */
[----:B-1----:R-:W-:Y:S01]  /*1d80*/  DSETP.GEU.AND P3, PT, R8, R12, PT ;  /* 0x0000000c0800722a */ /* 0x002fe20003f6e000 */
[----:B------:R-:W1:Y:S05]  /*1d90*/  LDS.64 R8, [UR4+0x40] ;  /* 0x00004004ff087984 */ /* 0x000e6a0008000a00 */
[----:B------:R-:W-:Y:S02]  /*1da0*/  @P1 FSEL R17, R12, R17, !P3 ;  /* 0x000000110c111208 */ /* 0x000fe40005800000 */
[----:B------:R-:W-:Y:S02]  /*1db0*/  @P1 FSEL R3, R13, R3, !P3 ;  /* 0x000000030d031208 */ /* 0x000fe40005800000 */
[----:B------:R-:W-:Y:S01]  /*1dc0*/  ISETP.GT.U32.AND P1, PT, R2, 0xa0, PT ;  /* 0x000000a00200780c */ /* 0x000fe20003f24070 */
[----:B------:R-:W-:-:S02]  /*1dd0*/  IMAD.MOV.U32 R10, RZ, RZ, R17 ;  /* 0x000000ffff0a7224 */ /* 0x000fc400078e0011 */
[----:B------:R-:W-:-:S06]  /*1de0*/  IMAD.MOV.U32 R11, RZ, RZ, R3 ;  /* 0x000000ffff0b7224 */ /* 0x000fcc00078e0003 */
[----:B------:R-:W-:-:S06]  /*1df0*/  DSETP.GEU.AND P3, PT, R10, R14, PT ;  /* 0x0000000e0a00722a */ /* 0x000fcc0003f6e000 */
[----:B------:R-:W-:Y:S02]  /*1e00*/  @P2 FSEL R17, R14, R17, !P3 ;  /* 0x000000110e112208 */ /* 0x000fe40005800000 */
[----:B------:R-:W-:Y:S02]  /*1e10*/  @P2 FSEL R3, R15, R3, !P3 ;  /* 0x000000030f032208 */ /* 0x000fe40005800000 */
[----:B------:R-:W-:Y:S01]  /*1e20*/  ISETP.GT.U32.AND P2, PT, R2, 0xc0, PT ;  /* 0x000000c00200780c */ /* 0x000fe20003f44070 */
[----:B------:R-:W-:Y:S02]  /*1e30*/  IMAD.MOV.U32 R10, RZ, RZ, R17 ;  /* 0x000000ffff0a7224 */ /* 0x000fe400078e0011 */
[----:B------:R-:W-:-:S06]  /*1e40*/  IMAD.MOV.U32 R11, RZ, RZ, R3 ;  /* 0x000000ffff0b7224 */ /* 0x000fcc00078e0003 */
[----:B0-----:R-:W-:-:S06]  /*1e50*/  DSETP.GEU.AND P3, PT, R10, R4, PT ;  /* 0x000000040a00722a */ /* 0x001fcc0003f6e000 */
[----:B------:R-:W-:Y:S02]  /*1e60*/  @P1 FSEL R17, R4, R17, !P3 ;  /* 0x0000001104111208 */ /* 0x000fe40005800000 */
[----:B------:R-:W-:Y:S02]  /*1e70*/  @P1 FSEL R3, R5, R3, !P3 ;  /* 0x0000000305031208 */ /* 0x000fe40005800000 */
[----:B------:R-:W-:Y:S01]  /*1e80*/  ISETP.GT.U32.AND P1, PT, R2, 0xe0, PT ;  /* 0x000000e00200780c */ /* 0x000fe20003f24070 */
[----:B------:R-:W-:Y:S02]  /*1e90*/  IMAD.MOV.U32 R4, RZ, RZ, R17 ;  /* 0x000000ffff047224 */ /* 0x000fe400078e0011 */
[----:B------:R-:W-:-:S06]  /*1ea0*/  IMAD.MOV.U32 R5, RZ, RZ, R3 ;  /* 0x000000ffff057224 */ /* 0x000fcc00078e0003 */
        /* <DEDUP_REMOVED lines=10> */
.L_x_206:
        /* <DEDUP_REMOVED lines=21> */
[----:B------:R-:W-:Y:S01]  /*20a0*/  IMAD.MOV.U32 R3, RZ, RZ, 0x800 ;  /* 0x00000800ff037424 */ /* 0x000fe200078e00ff */
[----:B--2---:R-:W-:-:S02]  /*20b0*/  DADD R12, R12, -R14 ;  /* 0x000000000c0c7229 */ /* 0x004fc4000000080e */
        /* <DEDUP_REMOVED lines=20> */
[----:B------:R-:W-:Y:S01]  /*2200*/  DADD R4, R4, -R10 ;  /* 0x0000000004047229 */ /* 0x000fe2000000080a */
[----:B------:R-:W-:Y:S02]  /*2210*/  VIADD R10, R2, 0xfffff800 ;  /* 0xfffff800020a7836 */ /* 0x000fe40000000000 */
[----:B------:R-:W-:-:S03]  /*2220*/  DSETP.GEU.AND P0, PT, R12, |R28|, PT ;  /* 0x4000001c0c00722a */ /* 0x000fc60003f0e000 */
[----:B------:R-:W-:-:S03]  /*2230*/  ISETP.GE.U32.AND P1, PT, R10, 0x800, PT ;  /* 0x000008000a00780c */ /* 0x000fc60003f26070 */
        /* <DEDUP_REMOVED lines=14> */
[----:B------:R-:W-:Y:S06]  /*2320*/  @!P1 BRA `(.L_x_221) ;  /* 0x0000000400089947 */ /* 0x000fec0003800000 */
[----:B------:R-:W0:Y:S01]  /*2330*/  LDC R2, c[0x0][0x398] ;  /* 0x0000e600ff027b82 */ /* 0x000e220000000800 */
[----:B------:R-:W-:-:S07]  /*2340*/  IMAD.MOV.U32 R3, RZ, RZ, 0x800 ;  /* 0x00000800ff037424 */ /* 0x000fce00078e00ff */
.L_x_223:
        /* <DEDUP_REMOVED lines=18> */
[----:B0-----:R-:W-:-:S05]  /*2470*/  IMAD.IADD R11, R2, 0x1, -R3 ;  /* 0x00000001020b7824 */ /* 0x001fca00078e0a03 */
[----:B------:R-:W-:Y:S01]  /*2480*/  ISETP.GE.U32.AND P1, PT, R11, 0x800, PT ;  /* 0x000008000b00780c */ /* 0x000fe20003f26070 */
        /* <DEDUP_REMOVED lines=39> */
[----:B------:R-:W-:Y:S01]  /*2700*/  FSEL R5, R15, R5, !P0 ;  /* 0x000000050f057208 */ /* 0x000fe20004000000 */
[----:B------:R-:W-:Y:S06]  /*2710*/  @!P1 BRA `(.L_x_222) ;  /* 0x0000001400789947 */ /* 0x000fec0003800000 */
[----:B------:R-:W-:-:S05]  /*2720*/  VIADD R3, R3, 0x800 ;  /* 0x0000080003037836 */ /* 0x000fca0000000000 */
[----:B------:R-:W-:-:S13]  /*2730*/  ISETP.GT.U32.AND P0, PT, R3, R10, PT ;  /* 0x0000000a0300720c */ /* 0x000fda0003f04070 */
[----:B------:R-:W-:Y:S05]  /*2740*/  @!P0 BRA `(.L_x_223) ;  /* 0xfffffffc00008947 */ /* 0x000fea000383ffff */
.L_x_221:
[----:B------:R-:W-:Y:S01]  /*2750*/  IMAD.IADD R7, R2, 0x1, -R3 ;  /* 0x0000000102077824 */ /* 0x000fe200078e0a03 */
[----:B------:R-:W-:Y:S04]  /*2760*/  BSSY.RECONVERGENT B1, `(.L_x_222) ;  /* 0x0000159000017945 */ /* 0x000fe80003800200 */
[----:B------:R-:W-:-:S04]  /*2770*/  ISETP.GE.AND P0, PT, R0, R7, PT ;  /* 0x000000070000720c */ /* 0x000fc80003f06270 */
[----:B------:R-:W-:-:S13]  /*2780*/  ISETP.GE.U32.OR P0, PT, R3, R2, P0 ;  /* 0x000000020300720c */ /* 0x000fda0000706470 */
[----:B------:R-:W-:Y:S05]  /*2790*/  @P0 BRA `(.L_x_224) ;  /* 0x0000001400540947 */ /* 0x000fea0003800000 */
[----:B------:R-:W-:Y:S01]  /*27a0*/  LOP3.LUT R6, RZ, R0, RZ, 0x33, !PT ;  /* 0x00000000ff067212 */ /* 0x000fe200078e33ff */
[----:B------:R-:W-:Y:S01]  /*27b0*/  BSSY.RECONVERGENT B2, `(.L_x_225) ;  /* 0x00000b4000027945 */ /* 0x000fe20003800200 */
[----:B------:R-:W-:Y:S02]  /*27c0*/  IMAD.MOV.U32 R76, RZ, RZ, R0 ;  /* 0x000000ffff4c7224 */ /* 0x000fe400078e0000 */
[----:B------:R-:W-:-:S04]  /*27d0*/  IADD3 R2, PT, PT, -R3, R2, R6 ;  /* 0x0000000203027210 */ /* 0x000fc80007ffe106 */
[C---:B------:R-:W-:Y:S02]  /*27e0*/  ISETP.GE.U32.AND P0, PT, R2.reuse, 0xf00, PT ;  /* 0x00000f000200780c */ /* 0x040fe40003f06070 */
[----:B------:R-:W-:-:S04]  /*27f0*/  LEA.HI R2, R2, 0x1, RZ, 0x18 ;  /* 0x0000000102027811 */ /* 0x000fc800078fc0ff */
[----:B------:R-:W-:-:S07]  /*2800*/  LOP3.LUT R74, R2, 0xf, RZ, 0xc0, !PT ;  /* 0x0000000f024a7812 */ /* 0x000fce00078ec0ff */
[----:B------:R-:W-:Y:S05]  /*2810*/  @!P0 BRA `(.L_x_226) ;  /* 0x0000000800b48947 */ /* 0x000fea0003800000 */
[----:B------:R-:W0:Y:S01]  /*2820*/  LDC.64 R6, c[0x0][0x380] ;  /* 0x0000e000ff067b82 */ /* 0x000e220000000a00 */
[----:B------:R-:W-:Y:S01]  /*2830*/  LOP3.LUT R77, R2, 0x1fffff0, RZ, 0xc0, !PT ;  /* 0x01fffff0024d7812 */ /* 0x000fe200078ec0ff */
[----:B------:R-:W-:Y:S01]  /*2840*/  BSSY.RECONVERGENT B3, `(.L_x_227) ;  /* 0x00000a9000037945 */ /* 0x000fe20003800200 */
[C---:B------:R-:W-:Y:S01]  /*2850*/  LOP3.LUT R76, R0.reuse, 0x800, RZ, 0xfc, !PT ;  /* 0x00000800004c7812 */ /* 0x040fe200078efcff */
[----:B------:R-:W-:Y:S02]  /*2860*/  IMAD.IADD R75, R0, 0x1, R3 ;  /* 0x00000001004b7824 */ /* 0x000fe400078e0203 */
[----:B------:R-:W-:Y:S02]  /*2870*/  IMAD.MOV R77, RZ, RZ, -R77 ;  /* 0x000000ffff4d7224 */ /* 0x000fe400078e0a4d */
[----:B------:R-:W1:Y:S05]  /*2880*/  LDC.64 R8, c[0x0][0x388] ;  /* 0x0000e200ff087b82 */ /* 0x000e6a0000000a00 */
.L_x_228:
[----:B0-----:R-:W-:-:S04]  /*2890*/  IMAD.WIDE.U32 R10, R75, 0x8, R6 ;  /* 0x000000084b0a7825 */ /* 0x001fc800078e0006 */
[C---:B-1----:R-:W-:Y:S02]  /*28a0*/  IMAD.WIDE.U32 R12, R75.reuse, 0x8, R8 ;  /* 0x000000084b0c7825 */ /* 0x042fe400078e0008 */
        /* <DEDUP_REMOVED lines=15> */
[----:B------:R-:W5:Y:S02]  /*29a0*/  LDG.E.64 R22, desc[UR6][R22.64] ;  /* 0x0000000616167981 */ /* 0x000f64000c1e1b00 */
[----:B------:R-:W-:Y:S02]  /*29b0*/  VIADD R29, R75, 0x400 ;  /* 0x000004004b1d7836 */ /* 0x000fe40000000000 */
[----:B------:R-:W5:Y:S02]  /*29c0*/  LDG.E.64 R24, desc[UR6][R24.64] ;  /* 0x0000000618187981 */ /* 0x000f64000c1e1b00 */
        /* <DEDUP_REMOVED lines=57> */
[----:B------:R-:W5:Y:S04]  /*2d60*/  LDG.E.64 R70, desc[UR6][R70.64] ;  /* 0x0000000646467981 */ /* 0x000f68000c1e1b00 */
[----:B------:R-:W5:Y:S01]  /*2d70*/  LDG.E.64 R72, desc[UR6][R72.64] ;  /* 0x0000000648487981 */ /* 0x000f62000c1e1b00 */
[----:B------:R-:W-:Y:S02]  /*2d80*/  VIADD R77, R77, 0x10 ;  /* 0x000000104d4d7836 */ /* 0x000fe40000000000 */
[----:B------:R-:W-:Y:S02]  /*2d90*/  VIADD R76, R76, 0x1000 ;  /* 0x000010004c4c7836 */ /* 0x000fe40000000000 */
[----:B------:R-:W-:Y:S01]  /*2da0*/  VIADD R75, R75, 0x1000 ;  /* 0x000010004b4b7836 */ /* 0x000fe20000000000 */
[----:B------:R-:W-:Y:S01]  /*2db0*/  ISETP.NE.AND P1, PT, R77, RZ, PT ;  /* 0x000000ff4d00720c */ /* 0x000fe20003f25270 */
        /* <DEDUP_REMOVED lines=81> */
[----:B------:R-:W-:Y:S05]  /*32d0*/  BSYNC.RECONVERGENT B3 ;  /* 0x0000000000037941 */ /* 0x000fea0003800200 */
.L_x_227:
[----:B------:R-:W-:-:S07]  /*32e0*/  VIADD R76, R76, 0xfffff800 ;  /* 0xfffff8004c4c7836 */ /* 0x000fce0000000000 */
.L_x_226:
[----:B------:R-:W-:Y:S05]  /*32f0*/  BSYNC.RECONVERGENT B2 ;  /* 0x0000000000027941 */ /* 0x000fea0003800200 */
.L_x_225:
        /* <DEDUP_REMOVED lines=8> */
[----:B------:R-:W-:-:S07]  /*3380*/  IMAD.IADD R39, R76, 0x1, R3 ;  /* 0x000000014c277824 */ /* 0x000fce00078e0203 */
        /* <DEDUP_REMOVED lines=81> */
.L_x_230:
[----:B------:R-:W-:Y:S05]  /*38a0*/  BSYNC.RECONVERGENT B2 ;  /* 0x0000000000027941 */ /* 0x000fea0003800200 */
.L_x_229:
        /* <DEDUP_REMOVED lines=49> */
.L_x_232:
[----:B------:R-:W-:Y:S05]  /*3bc0*/  BSYNC.RECONVERGENT B2 ;  /* 0x0000000000027941 */ /* 0x000fea0003800200 */
.L_x_231:
[----:B------:R-:W-:Y:S05]  /*3bd0*/  @!P0 BRA `(.L_x_224) ;  /* 0x0000000000448947 */ /* 0x000fea0003800000 */
[----:B------:R-:W0:Y:S01]  /*3be0*/  LDC.64 R12, c[0x0][0x380] ;  /* 0x0000e000ff0c7b82 */ /* 0x000e220000000a00 */
[----:B------:R-:W-:Y:S02]  /*3bf0*/  IMAD.IADD R17, R76, 0x1, R3 ;  /* 0x000000014c117824 */ /* 0x000fe400078e0203 */
[----:B------:R-:W-:-:S05]  /*3c00*/  IMAD.MOV R16, RZ, RZ, -R2 ;  /* 0x000000ffff107224 */ /* 0x000fca00078e0a02 */
[----:B------:R-:W1:Y:S02]  /*3c10*/  LDC.64 R14, c[0x0][0x388] ;  /* 0x0000e200ff0e7b82 */ /* 0x000e640000000a00 */
.L_x_233:
        /* <DEDUP_REMOVED lines=13> */
.L_x_224:
[----:B------:R-:W-:Y:S05]  /*3cf0*/  BSYNC.RECONVERGENT B1 ;  /* 0x0000000000017941 */ /* 0x000fea0003800200 */
.L_x_222:
        /* <DEDUP_REMOVED lines=50> */
[----:B------:R-:W1:Y:S01]  /*4020*/  LDS.128 R12, [UR4+0x20] ;  /* 0x00002004ff0c7984 */ /* 0x000e620008000c00 */
[----:B0-----:R-:W-:-:S06]  /*4030*/  DSETP.GEU.AND P1, PT, R4, R8, PT ;  /* 0x000000080400722a */ /* 0x001fcc0003f2e000 */
[----:B--2---:R-:W-:Y:S02]  /*4040*/  FSEL R2, R8, R4, !P1 ;  /* 0x0000000408027208 */ /* 0x004fe40004800000 */
        /* <DEDUP_REMOVED lines=21> */
.L_x_220:
[----:B------:R-:W-:Y:S05]  /*41a0*/  BSYNC.RECONVERGENT B0 ;  /* 0x0000000000007941 */ /* 0x000fea0003800200 */
.L_x_205:
[----:B------:R-:W-:Y:S05]  /*41b0*/  @P0 EXIT ;  /* 0x000000000000094d */ /* 0x000fea0003800000 */
[----:B------:R-:W3:Y:S01]  /*41c0*/  LDCU.64 UR8, c[0x0][0x3a0] ;  /* 0x00007400ff0877ac */ /* 0x000ee20008000a00 */
[----:B-12---:R-:W1:Y:S01]  /*41d0*/  LDC.64 R6, c[0x0][0x390] ;  /* 0x0000e400ff067b82 */ /* 0x006e620000000a00 */
[----:B------:R-:W2:Y:S01]  /*41e0*/  LDCU.64 UR4, c[0x0][0x3a0] ;  /* 0x00007400ff0477ac */ /* 0x000ea20008000a00 */
[----:B---3--:R-:W-:-:S06]  /*41f0*/  DSETP.GT.AND P0, PT, R4, UR8, PT ;  /* 0x0000000804007e2a */ /* 0x008fcc000bf04000 */
[----:B--2---:R-:W-:Y:S02]  /*4200*/  FSEL R2, R4, UR4, P0 ;  /* 0x0000000404027c08 */ /* 0x004fe40008000000 */
[----:B------:R-:W-:-:S05]  /*4210*/  FSEL R3, R5, UR5, P0 ;  /* 0x0000000505037c08 */ /* 0x000fca0008000000 */
[----:B-1----:R-:W-:Y:S01]  /*4220*/  STG.E.64 desc[UR6][R6.64], R2 ;  /* 0x0000000206007986 */ /* 0x002fe2000c101b06 */
[----:B------:R-:W-:Y:S05]  /*4230*/  EXIT ;  /* 0x000000000000794d */ /* 0x000fea0003800000 */
.L_x_234:
        /* <DEDUP_REMOVED lines=12> */
.L_x_243:


//--------------------- .text._ZN3cub18CUB_300001_SM_10006detail11EmptyKernelIvEEvv --------------------------
	.section	.text._ZN3cub18CUB_300001_SM_10006detail11EmptyKernelIvEEvv,"ax",@progbits
	.align	128
        .global         _ZN3cub18CUB_300001_SM_10006detail11EmptyKernelIvEEvv
        .type           _ZN3cub18CUB_300001_SM_10006detail11EmptyKernelIvEEvv,@function
        .size           _ZN3cub18CUB_300001_SM_10006detail11EmptyKernelIvEEvv,(.L_x_244 - _ZN3cub18CUB_300001_SM_10006detail11EmptyKernelIvEEvv)
        .other          _ZN3cub18CUB_300001_SM_10006detail11EmptyKernelIvEEvv,@"STO_CUDA_ENTRY STV_DEFAULT"
_ZN3cub18CUB_300001_SM_10006detail11EmptyKernelIvEEvv:
.text._ZN3cub18CUB_300001_SM_10006detail11EmptyKernelIvEEvv:
[----:B------:R-:W-:Y:S01]  /*0000*/  LDC R1, c[0x0][0x37c] ;  /* 0x0000df00ff017b82 */ /* 0x000fe20000000800 */
[----:B------:R-:W-:Y:S05]  /*0010*/  EXIT ;  /* 0x000000000000794d */ /* 0x000fea0003800000 */
.L_x_235:
        /* <DEDUP_REMOVED lines=14> */
.L_x_244:


//--------------------- .text._Z17apply_periodic_bcPdii --------------------------
	.section	.text._Z17apply_periodic_bcPdii,"ax",@progbits
	.align	128
        .global         _Z17apply_periodic_bcPdii
        .type           _Z17apply_periodic_bcPdii,@function
        .size           _Z17apply_periodic_bcPdii,(.L_x_245 - _Z17apply_periodic_bcPdii)
        .other          _Z17apply_periodic_bcPdii,@"STO_CUDA_ENTRY STV_DEFAULT"
_Z17apply_periodic_bcPdii:
.text._Z17apply_periodic_bcPdii:
[----:B------:R-:W-:Y:S01]  /*0000*/  LDC R1, c[0x0][0x37c] ;  /* 0x0000df00ff017b82 */ /* 0x000fe20000000800 */
[----:B------:R-:W0:Y:S07]  /*0010*/  S2R R0, SR_TID.X ;  /* 0x0000000000007919 */ /* 0x000e2e0000002100 */
[----:B------:R-:W0:Y:S08]  /*0020*/  S2UR UR4, SR_CTAID.X ;  /* 0x00000000000479c3 */ /* 0x000e300000002500 */
[----:B------:R-:W0:Y:S08]  /*0030*/  LDC R7, c[0x0][0x360] ;  /* 0x0000d800ff077b82 */ /* 0x000e300000000800 */
[----:B------:R-:W1:Y:S01]  /*0040*/  LDC R6, c[0x0][0x388] ;  /* 0x0000e200ff067b82 */ /* 0x000e620000000800 */
[----:B0-----:R-:W-:-:S05]  /*0050*/  IMAD R7, R7, UR4, R0 ;  /* 0x0000000407077c24 */ /* 0x001fca000f8e0200 */
[----:B-1----:R-:W-:-:S13]  /*0060*/  ISETP.GE.AND P0, PT, R7, R6, PT ;  /* 0x000000060700720c */ /* 0x002fda0003f06270 */
[----:B------:R-:W-:Y:S05]  /*0070*/  @P0 EXIT ;  /* 0x000000000000094d */ /* 0x000fea0003800000 */
[----:B------:R-:W0:Y:S01]  /*0080*/  LDCU UR4, c[0x0][0x38c] ;  /* 0x00007180ff0477ac */ /* 0x000e220008000800 */
[----:B------:R-:W1:Y:S01]  /*0090*/  LDC.64 R4, c[0x0][0x380] ;  /* 0x0000e000ff047b82 */ /* 0x000e620000000a00 */
[----:B------:R-:W2:Y:S01]  /*00a0*/  LDCU.64 UR6, c[0x0][0x358] ;  /* 0x00006b00ff0677ac */ /* 0x000ea20008000a00 */
[----:B0-----:R-:W-:-:S06]  /*00b0*/  UIADD3 UR4, UPT, UPT, UR4, -0x2, URZ ;  /* 0xfffffffe04047890 */ /* 0x001fcc000fffe0ff */
[----:B------:R-:W-:-:S05]  /*00c0*/  IMAD R10, R6, UR4, RZ ;  /* 0x00000004060a7c24 */ /* 0x000fca000f8e02ff */
[----:B------:R-:W-:-:S05]  /*00d0*/  IADD3 R3, PT, PT, R7, R10, RZ ;  /* 0x0000000a07037210 */ /* 0x000fca0007ffe0ff */
[----:B-1----:R-:W-:-:S06]  /*00e0*/  IMAD.WIDE R2, R3, 0x8, R4 ;  /* 0x0000000803027825 */ /* 0x002fcc00078e0204 */
[----:B--2---:R-:W2:Y:S01]  /*00f0*/  LDG.E.64 R2, desc[UR6][R2.64] ;  /* 0x0000000602027981 */ /* 0x004ea2000c1e1b00 */
[----:B------:R-:W-:-:S04]  /*0100*/  IMAD.WIDE R4, R7, 0x8, R4 ;  /* 0x0000000807047825 */ /* 0x000fc800078e0204 */
[----:B------:R-:W-:Y:S01]  /*0110*/  IMAD.WIDE R6, R6, 0x8, R4 ;  /* 0x0000000806067825 */ /* 0x000fe200078e0204 */
[----:B--2---:R-:W-:Y:S04]  /*0120*/  STG.E.64 desc[UR6][R4.64], R2 ;  /* 0x0000000204007986 */ /* 0x004fe8000c101b06 */
[----:B------:R-:W2:Y:S01]  /*0130*/  LDG.E.64 R8, desc[UR6][R6.64] ;  /* 0x0000000606087981 */ /* 0x000ea2000c1e1b00 */
[----:B------:R-:W-:-:S05]  /*0140*/  IMAD.WIDE R10, R10, 0x8, R6 ;  /* 0x000000080a0a7825 */ /* 0x000fca00078e0206 */
[----:B--2---:R-:W-:Y:S01]  /*0150*/  STG.E.64 desc[UR6][R10.64], R8 ;  /* 0x000000080a007986 */ /* 0x004fe2000c101b06 */
[----:B------:R-:W-:Y:S05]  /*0160*/  EXIT ;  /* 0x000000000000794d */ /* 0x000fea0003800000 */
.L_x_236:
        /* <DEDUP_REMOVED lines=9> */
.L_x_245:


//--------------------- .text._Z11jacobi_stepPdPKdii --------------------------
	.section	.text._Z11jacobi_stepPdPKdii,"ax",@progbits
	.align	128
        .global         _Z11jacobi_stepPdPKdii
        .type           _Z11jacobi_stepPdPKdii,@function
        .size           _Z11jacobi_stepPdPKdii,(.L_x_246 - _Z11jacobi_stepPdPKdii)
        .other          _Z11jacobi_stepPdPKdii,@"STO_CUDA_ENTRY STV_DEFAULT"
_Z11jacobi_stepPdPKdii:
.text._Z11jacobi_stepPdPKdii:
[----:B------:R-:W-:Y:S01]  /*0000*/  LDC R1, c[0x0][0x37c] ;  /* 0x0000df00ff017b82 */ /* 0x000fe20000000800 */
[----:B------:R-:W0:Y:S07]  /*0010*/  S2R R0, SR_TID.X ;  /* 0x0000000000007919 */ /* 0x000e2e0000002100 */
[----:B------:R-:W0:Y:S01]  /*0020*/  S2UR UR4, SR_CTAID.X ;  /* 0x00000000000479c3 */ /* 0x000e220000002500 */
[----:B------:R-:W1:Y:S07]  /*0030*/  S2R R5, SR_TID.Y ;  /* 0x0000000000057919 */ /* 0x000e6e0000002200 */
[----:B------:R-:W0:Y:S08]  /*0040*/  LDC R7, c[0x0][0x360] ;  /* 0x0000d800ff077b82 */ /* 0x000e300000000800 */
[----:B------:R-:W2:Y:S08]  /*0050*/  LDC.64 R2, c[0x0][0x390] ;  /* 0x0000e400ff027b82 */ /* 0x000eb00000000a00 */
[----:B------:R-:W1:Y:S08]  /*0060*/  S2UR UR5, SR_CTAID.Y ;  /* 0x00000000000579c3 */ /* 0x000e700000002600 */
[----:B------:R-:W1:Y:S01]  /*0070*/  LDC R4, c[0x0][0x364] ;  /* 0x0000d900ff047b82 */ /* 0x000e620000000800 */
[----:B0-----:R-:W-:Y:S01]  /*0080*/  IMAD R7, R7, UR4, R0 ;  /* 0x0000000407077c24 */ /* 0x001fe2000f8e0200 */
[----:B--2---:R-:W-:-:S02]  /*0090*/  IADD3 R0, PT, PT, R2, -0x1, RZ ;  /* 0xffffffff02007810 */ /* 0x004fc40007ffe0ff */
[----:B------:R-:W-:Y:S02]  /*00a0*/  IADD3 R3, PT, PT, R3, -0x1, RZ ;  /* 0xffffffff03037810 */ /* 0x000fe40007ffe0ff */
[----:B------:R-:W-:-:S04]  /*00b0*/  ISETP.GE.AND P0, PT, R7, R0, PT ;  /* 0x000000000700720c */ /* 0x000fc80003f06270 */
[----:B------:R-:W-:Y:S01]  /*00c0*/  ISETP.LT.OR P0, PT, R7, 0x1, P0 ;  /* 0x000000010700780c */ /* 0x000fe20000701670 */
[----:B-1----:R-:W-:-:S05]  /*00d0*/  IMAD R0, R4, UR5, R5 ;  /* 0x0000000504007c24 */ /* 0x002fca000f8e0205 */
[----:B------:R-:W-:-:S04]  /*00e0*/  ISETP.EQ.OR P0, PT, R0, RZ, P0 ;  /* 0x000000ff0000720c */ /* 0x000fc80000702670 */
[----:B------:R-:W-:-:S13]  /*00f0*/  ISETP.GE.OR P0, PT, R0, R3, P0 ;  /* 0x000000030000720c */ /* 0x000fda0000706670 */
[----:B------:R-:W-:Y:S05]  /*0100*/  @P0 EXIT ;  /* 0x000000000000094d */ /* 0x000fea0003800000 */
[----:B------:R-:W0:Y:S01]  /*0110*/  LDC.64 R4, c[0x0][0x388] ;  /* 0x0000e200ff047b82 */ /* 0x000e220000000a00 */
[----:B------:R-:W1:Y:S01]  /*0120*/  LDCU.64 UR4, c[0x0][0x358] ;  /* 0x00006b00ff0477ac */ /* 0x000e620008000a00 */
[----:B------:R-:W-:-:S05]  /*0130*/  IMAD R3, R0, R2, R7 ;  /* 0x0000000200037224 */ /* 0x000fca00078e0207 */
[CC--:B------:R-:W-:Y:S01]  /*0140*/  IADD3 R9, PT, PT, R3.reuse, R2.reuse, RZ ;  /* 0x0000000203097210 */ /* 0x0c0fe20007ffe0ff */
[----:B------:R-:W2:Y:S01]  /*0150*/  LDC.64 R16, c[0x0][0x380] ;  /* 0x0000e000ff107b82 */ /* 0x000ea20000000a00 */
[----:B------:R-:W-:-:S03]  /*0160*/  IADD3 R7, PT, PT, R3, -R2, RZ ;  /* 0x8000000203077210 */ /* 0x000fc60007ffe0ff */
[----:B0-----:R-:W-:-:S04]  /*0170*/  IMAD.WIDE R8, R9, 0x8, R4 ;  /* 0x0000000809087825 */ /* 0x001fc800078e0204 */
[----:B------:R-:W-:Y:S02]  /*0180*/  IMAD.WIDE R4, R7, 0x8, R4 ;  /* 0x0000000807047825 */ /* 0x000fe400078e0204 */
[----:B-1----:R-:W3:Y:S04]  /*0190*/  LDG.E.64 R8, desc[UR4][R8.64] ;  /* 0x0000000408087981 */ /* 0x002ee8000c1e1b00 */
[----:B------:R-:W3:Y:S01]  /*01a0*/  LDG.E.64 R6, desc[UR4][R4.64] ;  /* 0x0000000404067981 */ /* 0x000ee2000c1e1b00 */
[----:B------:R-:W-:-:S05]  /*01b0*/  IMAD.WIDE R10, R2, 0x8, R4 ;  /* 0x00000008020a7825 */ /* 0x000fca00078e0204 */
[----:B------:R-:W4:Y:S04]  /*01c0*/  LDG.E.64 R12, desc[UR4][R10.64+-0x8] ;  /* 0xfffff8040a0c7981 */ /* 0x000f28000c1e1b00 */
[----:B------:R-:W5:Y:S01]  /*01d0*/  LDG.E.64 R14, desc[UR4][R10.64+0x8] ;  /* 0x000008040a0e7981 */ /* 0x000f62000c1e1b00 */
[----:B--2---:R-:W-:Y:S01]  /*01e0*/  IMAD.WIDE R2, R3, 0x8, R16 ;  /* 0x0000000803027825 */ /* 0x004fe200078e0210 */
[----:B---3--:R-:W-:-:S08]  /*01f0*/  DADD R6, R6, R8 ;  /* 0x0000000006067229 */ /* 0x008fd00000000008 */
[----:B----4-:R-:W-:-:S08]  /*0200*/  DADD R6, R6, R12 ;  /* 0x0000000006067229 */ /* 0x010fd0000000000c */
[----:B-----5:R-:W-:-:S08]  /*0210*/  DADD R6, R6, R14 ;  /* 0x0000000006067229 */ /* 0x020fd0000000000e */
[----:B------:R-:W-:-:S07]  /*0220*/  DMUL R6, R6, 0.25 ;  /* 0x3fd0000006067828 */ /* 0x000fce0000000000 */
[----:B------:R-:W-:Y:S01]  /*0230*/  STG.E.64 desc[UR4][R2.64], R6 ;  /* 0x0000000602007986 */ /* 0x000fe2000c101b04 */
[----:B------:R-:W-:Y:S05]  /*0240*/  EXIT ;  /* 0x000000000000794d */ /* 0x000fea0003800000 */
.L_x_237:
        /* <DEDUP_REMOVED lines=11> */
.L_x_246:


//--------------------- .nv.shared._ZN3cub18CUB_300001_SM_10006detail6reduce28DeviceReduceSingleTileKernelINS2_10policy_hubIdyN4cuda3__47maximumIdEEE10Policy1000EPdSB_iS8_ddNS5_3std3__410__identityEEEvT0_T1_T2_T3_T4_T6_ --------------------------
	.section	.nv.shared._ZN3cub18CUB_300001_SM_10006detail6reduce28DeviceReduceSingleTileKernelINS2_10policy_hubIdyN4cuda3__47maximumIdEEE10Policy1000EPdSB_iS8_ddNS5_3std3__410__identityEEEvT0_T1_T2_T3_T4_T6_,"aw",@nobits
	.sectionflags	@""
	.align	8
.nv.shared._ZN3cub18CUB_300001_SM_10006detail6reduce28DeviceReduceSingleTileKernelINS2_10policy_hubIdyN4cuda3__47maximumIdEEE10Policy1000EPdSB_iS8_ddNS5_3std3__410__identityEEEvT0_T1_T2_T3_T4_T6_:
	.zero		1104


//--------------------- .nv.shared.reserved.0     --------------------------
	.section	.nv.shared.reserved.0,"aw",@nobits
	.weak		__nv_reservedSMEM_offset_0_alias
	.size		__nv_reservedSMEM_offset_0_alias, 0, 64
	.other		__nv_reservedSMEM_offset_0_alias,@"STO_CUDA_RESERVED_SHARED STV_DEFAULT"
__nv_reservedSMEM_offset_0_alias:
	.zero		0
	.zero		64


//--------------------- .nv.global                --------------------------
	.section	.nv.global,"aw",@nobits
.nv.global:
	.type		_ZN34_INTERNAL_be31d1ba_4_k_cu_90b770416thrust24THRUST_300001_SM_1000_NS3seqE,@object
	.size		_ZN34_INTERNAL_be31d1ba_4_k_cu_90b770416thrust24THRUST_300001_SM_1000_NS3seqE,(_ZN34_INTERNAL_be31d1ba_4_k_cu_90b770414cuda3std3__48in_placeE - _ZN34_INTERNAL_be31d1ba_4_k_cu_90b770416thrust24THRUST_300001_SM_1000_NS3seqE)
_ZN34_INTERNAL_be31d1ba_4_k_cu_90b770416thrust24THRUST_300001_SM_1000_NS3seqE:
	.zero		1
	.type		_ZN34_INTERNAL_be31d1ba_4_k_cu_90b770414cuda3std3__48in_placeE,@object
	.size		_ZN34_INTERNAL_be31d1ba_4_k_cu_90b770414cuda3std3__48in_placeE,(_ZN34_INTERNAL_be31d1ba_4_k_cu_90b770414cuda3std6ranges3__45__cpo4sizeE - _ZN34_INTERNAL_be31d1ba_4_k_cu_90b770414cuda3std3__48in_placeE)
_ZN34_INTERNAL_be31d1ba_4_k_cu_90b770414cuda3std3__48in_placeE:
	.zero		1
	.type		_ZN34_INTERNAL_be31d1ba_4_k_cu_90b770414cuda3std6ranges3__45__cpo4sizeE,@object
	.size		_ZN34_INTERNAL_be31d1ba_4_k_cu_90b770414cuda3std6ranges3__45__cpo4sizeE,(_ZN34_INTERNAL_be31d1ba_4_k_cu_90b770416thrust24THRUST_300001_SM_1000_NS12placeholders2_3E - _ZN34_INTERNAL_be31d1ba_4_k_cu_90b770414cuda3std6ranges3__45__cpo4sizeE)
_ZN34_INTERNAL_be31d1ba_4_k_cu_90b770414cuda3std6ranges3__45__cpo4sizeE:
	.zero		1
	.type		_ZN34_INTERNAL_be31d1ba_4_k_cu_90b770416thrust24THRUST_300001_SM_1000_NS12placeholders2_3E,@object
	.size		_ZN34_INTERNAL_be31d1ba_4_k_cu_90b770416thrust24THRUST_300001_SM_1000_NS12placeholders2_3E,(_ZN34_INTERNAL_be31d1ba_4_k_cu_90b770414cuda3std3__45__cpo6cbeginE - _ZN34_INTERNAL_be31d1ba_4_k_cu_90b770416thrust24THRUST_300001_SM_1000_NS12placeholders2_3E)
_ZN34_INTERNAL_be31d1ba_4_k_cu_90b770416thrust24THRUST_300001_SM_1000_NS12placeholders2_3E:
	.zero		1
	.type		_ZN34_INTERNAL_be31d1ba_4_k_cu_90b770414cuda3std3__45__cpo6cbeginE,@object
	.size		_ZN34_INTERNAL_be31d1ba_4_k_cu_90b770414cuda3std3__45__cpo6cbeginE,(_ZN34_INTERNAL_be31d1ba_4_k_cu_90b770414cuda3std6ranges3__45__cpo6cbeginE - _ZN34_INTERNAL_be31d1ba_4_k_cu_90b770414cuda3std3__45__cpo6cbeginE)
_ZN34_INTERNAL_be31d1ba_4_k_cu_90b770414cuda3std3__45__cpo6cbeginE:
	.zero		1
	.type		_ZN34_INTERNAL_be31d1ba_4_k_cu_90b770414cuda3std6ranges3__45__cpo6cbeginE,@object
	.size		_ZN34_INTERNAL_be31d1ba_4_k_cu_90b770414cuda3std6ranges3__45__cpo6cbeginE,(_ZN34_INTERNAL_be31d1ba_4_k_cu_90b770416thrust24THRUST_300001_SM_1000_NS12placeholders2_7E - _ZN34_INTERNAL_be31d1ba_4_k_cu_90b770414cuda3std6ranges3__45__cpo6cbeginE)
_ZN34_INTERNAL_be31d1ba_4_k_cu_90b770414cuda3std6ranges3__45__cpo6cbeginE:
	.zero		1
	.type		_ZN34_INTERNAL_be31d1ba_4_k_cu_90b770416thrust24THRUST_300001_SM_1000_NS12placeholders2_7E,@object
	.size		_ZN34_INTERNAL_be31d1ba_4_k_cu_90b770416thrust24THRUST_300001_SM_1000_NS12placeholders2_7E,(_ZN34_INTERNAL_be31d1ba_4_k_cu_90b770414cuda3std3__45__cpo7crbeginE - _ZN34_INTERNAL_be31d1ba_4_k_cu_90b770416thrust24THRUST_300001_SM_1000_NS12placeholders2_7E)
_ZN34_INTERNAL_be31d1ba_4_k_cu_90b770416thrust24THRUST_300001_SM_1000_NS12placeholders2_7E:
	.zero		1
	.type		_ZN34_INTERNAL_be31d1ba_4_k_cu_90b770414cuda3std3__45__cpo7crbeginE,@object
	.size		_ZN34_INTERNAL_be31d1ba_4_k_cu_90b770414cuda3std3__45__cpo7crbeginE,(_ZN34_INTERNAL_be31d1ba_4_k_cu_90b770414cuda3std6ranges3__45__cpo4nextE - _ZN34_INTERNAL_be31d1ba_4_k_cu_90b770414cuda3std3__45__cpo7crbeginE)
_ZN34_INTERNAL_be31d1ba_4_k_cu_90b770414cuda3std3__45__cpo7crbeginE:
	.zero		1
	.type		_ZN34_INTERNAL_be31d1ba_4_k_cu_90b770414cuda3std6ranges3__45__cpo4nextE,@object
	.size		_ZN34_INTERNAL_be31d1ba_4_k_cu_90b770414cuda3std6ranges3__45__cpo4nextE,(_ZN34_INTERNAL_be31d1ba_4_k_cu_90b770414cuda3std6ranges3__45__cpo4swapE - _ZN34_INTERNAL_be31d1ba_4_k_cu_90b770414cuda3std6ranges3__45__cpo4nextE)
_ZN34_INTERNAL_be31d1ba_4_k_cu_90b770414cuda3std6ranges3__45__cpo4nextE:
	.zero		1
	.type		_ZN34_INTERNAL_be31d1ba_4_k_cu_90b770414cuda3std6ranges3__45__cpo4swapE,@object
	.size		_ZN34_INTERNAL_be31d1ba_4_k_cu_90b770414cuda3std6ranges3__45__cpo4swapE,(_ZN34_INTERNAL_be31d1ba_4_k_cu_90b770416thrust24THRUST_300001_SM_1000_NS8cuda_cub10par_nosyncE - _ZN34_INTERNAL_be31d1ba_4_k_cu_90b770414cuda3std6ranges3__45__cpo4swapE)
_ZN34_INTERNAL_be31d1ba_4_k_cu_90b770414cuda3std6ranges3__45__cpo4swapE:
	.zero		1
	.type		_ZN34_INTERNAL_be31d1ba_4_k_cu_90b770416thrust24THRUST_300001_SM_1000_NS8cuda_cub10par_nosyncE,@object
	.size		_ZN34_INTERNAL_be31d1ba_4_k_cu_90b770416thrust24THRUST_300001_SM_1000_NS8cuda_cub10par_nosyncE,(_ZN34_INTERNAL_be31d1ba_4_k_cu_90b770416thrust24THRUST_300001_SM_1000_NS12placeholders2_9E - _ZN34_INTERNAL_be31d1ba_4_k_cu_90b770416thrust24THRUST_300001_SM_1000_NS8cuda_cub10par_nosyncE)
_ZN34_INTERNAL_be31d1ba_4_k_cu_90b770416thrust24THRUST_300001_SM_1000_NS8cuda_cub10par_nosyncE:
	.zero		1
	.type		_ZN34_INTERNAL_be31d1ba_4_k_cu_90b770416thrust24THRUST_300001_SM_1000_NS12placeholders2_9E,@object
	.size		_ZN34_INTERNAL_be31d1ba_4_k_cu_90b770416thrust24THRUST_300001_SM_1000_NS12placeholders2_9E,(_ZN34_INTERNAL_be31d1ba_4_k_cu_90b770414cuda3std3__436_GLOBAL__N__be31d1ba_4_k_cu_90b770416ignoreE - _ZN34_INTERNAL_be31d1ba_4_k_cu_90b770416thrust24THRUST_300001_SM_1000_NS12placeholders2_9E)
_ZN34_INTERNAL_be31d1ba_4_k_cu_90b770416thrust24THRUST_300001_SM_1000_NS12placeholders2_9E:
	.zero		1
	.type		_ZN34_INTERNAL_be31d1ba_4_k_cu_90b770414cuda3std3__436_GLOBAL__N__be31d1ba_4_k_cu_90b770416ignoreE,@object
	.size		_ZN34_INTERNAL_be31d1ba_4_k_cu_90b770414cuda3std3__436_GLOBAL__N__be31d1ba_4_k_cu_90b770416ignoreE,(_ZN34_INTERNAL_be31d1ba_4_k_cu_90b770414cuda3std6ranges3__45__cpo4dataE - _ZN34_INTERNAL_be31d1ba_4_k_cu_90b770414cuda3std3__436_GLOBAL__N__be31d1ba_4_k_cu_90b770416ignoreE)
_ZN34_INTERNAL_be31d1ba_4_k_cu_90b770414cuda3std3__436_GLOBAL__N__be31d1ba_4_k_cu_90b770416ignoreE:
	.zero		1
	.type		_ZN34_INTERNAL_be31d1ba_4_k_cu_90b770414cuda3std6ranges3__45__cpo4dataE,@object
	.size		_ZN34_INTERNAL_be31d1ba_4_k_cu_90b770414cuda3std6ranges3__45__cpo4dataE,(_ZN34_INTERNAL_be31d1ba_4_k_cu_90b770416thrust24THRUST_300001_SM_1000_NS12placeholders2_1E - _ZN34_INTERNAL_be31d1ba_4_k_cu_90b770414cuda3std6ranges3__45__cpo4dataE)
_ZN34_INTERNAL_be31d1ba_4_k_cu_90b770414cuda3std6ranges3__45__cpo4dataE:
	.zero		1
	.type		_ZN34_INTERNAL_be31d1ba_4_k_cu_90b770416thrust24THRUST_300001_SM_1000_NS12placeholders2_1E,@object
	.size		_ZN34_INTERNAL_be31d1ba_4_k_cu_90b770416thrust24THRUST_300001_SM_1000_NS12placeholders2_1E,(_ZN34_INTERNAL_be31d1ba_4_k_cu_90b770414cuda3std3__45__cpo5beginE - _ZN34_INTERNAL_be31d1ba_4_k_cu_90b770416thrust24THRUST_300001_SM_1000_NS12placeholders2_1E)
_ZN34_INTERNAL_be31d1ba_4_k_cu_90b770416thrust24THRUST_300001_SM_1000_NS12placeholders2_1E:
	.zero		1
	.type		_ZN34_INTERNAL_be31d1ba_4_k_cu_90b770414cuda3std3__45__cpo5beginE,@object
	.size		_ZN34_INTERNAL_be31d1ba_4_k_cu_90b770414cuda3std3__45__cpo5beginE,(_ZN34_INTERNAL_be31d1ba_4_k_cu_90b770414cuda3std6ranges3__45__cpo5beginE - _ZN34_INTERNAL_be31d1ba_4_k_cu_90b770414cuda3std3__45__cpo5beginE)
_ZN34_INTERNAL_be31d1ba_4_k_cu_90b770414cuda3std3__45__cpo5beginE:
	.zero		1
	.type		_ZN34_INTERNAL_be31d1ba_4_k_cu_90b770414cuda3std6ranges3__45__cpo5beginE,@object
	.size		_ZN34_INTERNAL_be31d1ba_4_k_cu_90b770414cuda3std6ranges3__45__cpo5beginE,(_ZN34_INTERNAL_be31d1ba_4_k_cu_90b770416thrust24THRUST_300001_SM_1000_NS12placeholders2_5E - _ZN34_INTERNAL_be31d1ba_4_k_cu_90b770414cuda3std6ranges3__45__cpo5beginE)
_ZN34_INTERNAL_be31d1ba_4_k_cu_90b770414cuda3std6ranges3__45__cpo5beginE:
	.zero		1
	.type		_ZN34_INTERNAL_be31d1ba_4_k_cu_90b770416thrust24THRUST_300001_SM_1000_NS12placeholders2_5E,@object
	.size		_ZN34_INTERNAL_be31d1ba_4_k_cu_90b770416thrust24THRUST_300001_SM_1000_NS12placeholders2_5E,(_ZN34_INTERNAL_be31d1ba_4_k_cu_90b770414cuda3std3__45__cpo6rbeginE - _ZN34_INTERNAL_be31d1ba_4_k_cu_90b770416thrust24THRUST_300001_SM_1000_NS12placeholders2_5E)
_ZN34_INTERNAL_be31d1ba_4_k_cu_90b770416thrust24THRUST_300001_SM_1000_NS12placeholders2_5E:
	.zero		1
	.type		_ZN34_INTERNAL_be31d1ba_4_k_cu_90b770414cuda3std3__45__cpo6rbeginE,@object
	.size		_ZN34_INTERNAL_be31d1ba_4_k_cu_90b770414cuda3std3__45__cpo6rbeginE,(_ZN34_INTERNAL_be31d1ba_4_k_cu_90b770414cuda3std6ranges3__45__cpo7advanceE - _ZN34_INTERNAL_be31d1ba_4_k_cu_90b770414cuda3std3__45__cpo6rbeginE)
_ZN34_INTERNAL_be31d1ba_4_k_cu_90b770414cuda3std3__45__cpo6rbeginE:
	.zero		1
	.type		_ZN34_INTERNAL_be31d1ba_4_k_cu_90b770414cuda3std6ranges3__45__cpo7advanceE,@object
	.size		_ZN34_INTERNAL_be31d1ba_4_k_cu_90b770414cuda3std6ranges3__45__cpo7advanceE,(_ZN34_INTERNAL_be31d1ba_4_k_cu_90b770414cuda3std3__47nulloptE - _ZN34_INTERNAL_be31d1ba_4_k_cu_90b770414cuda3std6ranges3__45__cpo7advanceE)
_ZN34_INTERNAL_be31d1ba_4_k_cu_90b770414cuda3std6ranges3__45__cpo7advanceE:
	.zero		1
	.type		_ZN34_INTERNAL_be31d1ba_4_k_cu_90b770414cuda3std3__47nulloptE,@object
	.size		_ZN34_INTERNAL_be31d1ba_4_k_cu_90b770414cuda3std3__47nulloptE,(_ZN34_INTERNAL_be31d1ba_4_k_cu_90b770414cuda3std6ranges3__45__cpo8distanceE - _ZN34_INTERNAL_be31d1ba_4_k_cu_90b770414cuda3std3__47nulloptE)
_ZN34_INTERNAL_be31d1ba_4_k_cu_90b770414cuda3std3__47nulloptE:
	.zero		1
	.type		_ZN34_INTERNAL_be31d1ba_4_k_cu_90b770414cuda3std6ranges3__45__cpo8distanceE,@object
	.size		_ZN34_INTERNAL_be31d1ba_4_k_cu_90b770414cuda3std6ranges3__45__cpo8distanceE,(_ZN34_INTERNAL_be31d1ba_4_k_cu_90b770416thrust24THRUST_300001_SM_1000_NS12placeholders3_10E - _ZN34_INTERNAL_be31d1ba_4_k_cu_90b770414cuda3std6ranges3__45__cpo8distanceE)
_ZN34_INTERNAL_be31d1ba_4_k_cu_90b770414cuda3std6ranges3__45__cpo8distanceE:
	.zero		1
	.type		_ZN34_INTERNAL_be31d1ba_4_k_cu_90b770416thrust24THRUST_300001_SM_1000_NS12placeholders3_10E,@object
	.size		_ZN34_INTERNAL_be31d1ba_4_k_cu_90b770416thrust24THRUST_300001_SM_1000_NS12placeholders3_10E,(_ZN34_INTERNAL_be31d1ba_4_k_cu_90b770414cuda3std3__419piecewise_constructE - _ZN34_INTERNAL_be31d1ba_4_k_cu_90b770416thrust24THRUST_300001_SM_1000_NS12placeholders3_10E)
_ZN34_INTERNAL_be31d1ba_4_k_cu_90b770416thrust24THRUST_300001_SM_1000_NS12placeholders3_10E:
	.zero		1
	.type		_ZN34_INTERNAL_be31d1ba_4_k_cu_90b770414cuda3std3__419piecewise_constructE,@object
	.size		_ZN34_INTERNAL_be31d1ba_4_k_cu_90b770414cuda3std3__419piecewise_constructE,(_ZN34_INTERNAL_be31d1ba_4_k_cu_90b770414cuda3std6ranges3__45__cpo5cdataE - _ZN34_INTERNAL_be31d1ba_4_k_cu_90b770414cuda3std3__419piecewise_constructE)
_ZN34_INTERNAL_be31d1ba_4_k_cu_90b770414cuda3std3__419piecewise_constructE:
	.zero		1
	.type		_ZN34_INTERNAL_be31d1ba_4_k_cu_90b770414cuda3std6ranges3__45__cpo5cdataE,@object
	.size		_ZN34_INTERNAL_be31d1ba_4_k_cu_90b770414cuda3std6ranges3__45__cpo5cdataE,(_ZN34_INTERNAL_be31d1ba_4_k_cu_90b770416thrust24THRUST_300001_SM_1000_NS12placeholders2_2E - _ZN34_INTERNAL_be31d1ba_4_k_cu_90b770414cuda3std6ranges3__45__cpo5cdataE)
_ZN34_INTERNAL_be31d1ba_4_k_cu_90b770414cuda3std6ranges3__45__cpo5cdataE:
	.zero		1
	.type		_ZN34_INTERNAL_be31d1ba_4_k_cu_90b770416thrust24THRUST_300001_SM_1000_NS12placeholders2_2E,@object
	.size		_ZN34_INTERNAL_be31d1ba_4_k_cu_90b770416thrust24THRUST_300001_SM_1000_NS12placeholders2_2E,(_ZN34_INTERNAL_be31d1ba_4_k_cu_90b770414cuda3std3__45__cpo3endE - _ZN34_INTERNAL_be31d1ba_4_k_cu_90b770416thrust24THRUST_300001_SM_1000_NS12placeholders2_2E)
_ZN34_INTERNAL_be31d1ba_4_k_cu_90b770416thrust24THRUST_300001_SM_1000_NS12placeholders2_2E:
	.zero		1
	.type		_ZN34_INTERNAL_be31d1ba_4_k_cu_90b770414cuda3std3__45__cpo3endE,@object
	.size		_ZN34_INTERNAL_be31d1ba_4_k_cu_90b770414cuda3std3__45__cpo3endE,(_ZN34_INTERNAL_be31d1ba_4_k_cu_90b770414cuda3std6ranges3__45__cpo3endE - _ZN34_INTERNAL_be31d1ba_4_k_cu_90b770414cuda3std3__45__cpo3endE)
_ZN34_INTERNAL_be31d1ba_4_k_cu_90b770414cuda3std3__45__cpo3endE:
	.zero		1
	.type		_ZN34_INTERNAL_be31d1ba_4_k_cu_90b770414cuda3std6ranges3__45__cpo3endE,@object
	.size		_ZN34_INTERNAL_be31d1ba_4_k_cu_90b770414cuda3std6ranges3__45__cpo3endE,(_ZN34_INTERNAL_be31d1ba_4_k_cu_90b770416thrust24THRUST_300001_SM_1000_NS12placeholders2_6E - _ZN34_INTERNAL_be31d1ba_4_k_cu_90b770414cuda3std6ranges3__45__cpo3endE)
_ZN34_INTERNAL_be31d1ba_4_k_cu_90b770414cuda3std6ranges3__45__cpo3endE:
	.zero		1
	.type		_ZN34_INTERNAL_be31d1ba_4_k_cu_90b770416thrust24THRUST_300001_SM_1000_NS12placeholders2_6E,@object
	.size		_ZN34_INTERNAL_be31d1ba_4_k_cu_90b770416thrust24THRUST_300001_SM_1000_NS12placeholders2_6E,(_ZN34_INTERNAL_be31d1ba_4_k_cu_90b770414cuda3std3__45__cpo4rendE - _ZN34_INTERNAL_be31d1ba_4_k_cu_90b770416thrust24THRUST_300001_SM_1000_NS12placeholders2_6E)
_ZN34_INTERNAL_be31d1ba_4_k_cu_90b770416thrust24THRUST_300001_SM_1000_NS12placeholders2_6E:
	.zero		1
	.type		_ZN34_INTERNAL_be31d1ba_4_k_cu_90b770414cuda3std3__45__cpo4rendE,@object
	.size		_ZN34_INTERNAL_be31d1ba_4_k_cu_90b770414cuda3std3__45__cpo4rendE,(_ZN34_INTERNAL_be31d1ba_4_k_cu_90b770414cuda3std6ranges3__45__cpo9iter_swapE - _ZN34_INTERNAL_be31d1ba_4_k_cu_90b770414cuda3std3__45__cpo4rendE)
_ZN34_INTERNAL_be31d1ba_4_k_cu_90b770414cuda3std3__45__cpo4rendE:
	.zero		1
	.type		_ZN34_INTERNAL_be31d1ba_4_k_cu_90b770414cuda3std6ranges3__45__cpo9iter_swapE,@object
	.size		_ZN34_INTERNAL_be31d1ba_4_k_cu_90b770414cuda3std6ranges3__45__cpo9iter_swapE,(_ZN34_INTERNAL_be31d1ba_4_k_cu_90b770414cuda3std3__48unexpectE - _ZN34_INTERNAL_be31d1ba_4_k_cu_90b770414cuda3std6ranges3__45__cpo9iter_swapE)
_ZN34_INTERNAL_be31d1ba_4_k_cu_90b770414cuda3std6ranges3__45__cpo9iter_swapE:
	.zero		1
	.type		_ZN34_INTERNAL_be31d1ba_4_k_cu_90b770414cuda3std3__48unexpectE,@object
	.size		_ZN34_INTERNAL_be31d1ba_4_k_cu_90b770414cuda3std3__48unexpectE,(_ZN34_INTERNAL_be31d1ba_4_k_cu_90b770416thrust24THRUST_300001_SM_1000_NS8cuda_cub3parE - _ZN34_INTERNAL_be31d1ba_4_k_cu_90b770414cuda3std3__48unexpectE)
_ZN34_INTERNAL_be31d1ba_4_k_cu_90b770414cuda3std3__48unexpectE:
	.zero		1
	.type		_ZN34_INTERNAL_be31d1ba_4_k_cu_90b770416thrust24THRUST_300001_SM_1000_NS8cuda_cub3parE,@object
	.size		_ZN34_INTERNAL_be31d1ba_4_k_cu_90b770416thrust24THRUST_300001_SM_1000_NS8cuda_cub3parE,(_ZN34_INTERNAL_be31d1ba_4_k_cu_90b770416thrust24THRUST_300001_SM_1000_NS12placeholders2_4E - _ZN34_INTERNAL_be31d1ba_4_k_cu_90b770416thrust24THRUST_300001_SM_1000_NS8cuda_cub3parE)
_ZN34_INTERNAL_be31d1ba_4_k_cu_90b770416thrust24THRUST_300001_SM_1000_NS8cuda_cub3parE:
	.zero		1
	.type		_ZN34_INTERNAL_be31d1ba_4_k_cu_90b770416thrust24THRUST_300001_SM_1000_NS12placeholders2_4E,@object
	.size		_ZN34_INTERNAL_be31d1ba_4_k_cu_90b770416thrust24THRUST_300001_SM_1000_NS12placeholders2_4E,(_ZN34_INTERNAL_be31d1ba_4_k_cu_90b770414cuda3std3__45__cpo4cendE - _ZN34_INTERNAL_be31d1ba_4_k_cu_90b770416thrust24THRUST_300001_SM_1000_NS12placeholders2_4E)
_ZN34_INTERNAL_be31d1ba_4_k_cu_90b770416thrust24THRUST_300001_SM_1000_NS12placeholders2_4E:
	.zero		1
	.type		_ZN34_INTERNAL_be31d1ba_4_k_cu_90b770414cuda3std3__45__cpo4cendE,@object
	.size		_ZN34_INTERNAL_be31d1ba_4_k_cu_90b770414cuda3std3__45__cpo4cendE,(_ZN34_INTERNAL_be31d1ba_4_k_cu_90b770414cuda3std6ranges3__45__cpo4cendE - _ZN34_INTERNAL_be31d1ba_4_k_cu_90b770414cuda3std3__45__cpo4cendE)
_ZN34_INTERNAL_be31d1ba_4_k_cu_90b770414cuda3std3__45__cpo4cendE:
	.zero		1
	.type		_ZN34_INTERNAL_be31d1ba_4_k_cu_90b770414cuda3std6ranges3__45__cpo4cendE,@object
	.size		_ZN34_INTERNAL_be31d1ba_4_k_cu_90b770414cuda3std6ranges3__45__cpo4cendE,(_ZN34_INTERNAL_be31d1ba_4_k_cu_90b770414cuda3std3__420unreachable_sentinelE - _ZN34_INTERNAL_be31d1ba_4_k_cu_90b770414cuda3std6ranges3__45__cpo4cendE)
_ZN34_INTERNAL_be31d1ba_4_k_cu_90b770414cuda3std6ranges3__45__cpo4cendE:
	.zero		1
	.type		_ZN34_INTERNAL_be31d1ba_4_k_cu_90b770414cuda3std3__420unreachable_sentinelE,@object
	.size		_ZN34_INTERNAL_be31d1ba_4_k_cu_90b770414cuda3std3__420unreachable_sentinelE,(_ZN34_INTERNAL_be31d1ba_4_k_cu_90b770414cuda3std6ranges3__45__cpo5ssizeE - _ZN34_INTERNAL_be31d1ba_4_k_cu_90b770414cuda3std3__420unreachable_sentinelE)
_ZN34_INTERNAL_be31d1ba_4_k_cu_90b770414cuda3std3__420unreachable_sentinelE:
	.zero		1
	.type		_ZN34_INTERNAL_be31d1ba_4_k_cu_90b770414cuda3std6ranges3__45__cpo5ssizeE,@object
	.size		_ZN34_INTERNAL_be31d1ba_4_k_cu_90b770414cuda3std6ranges3__45__cpo5ssizeE,(_ZN34_INTERNAL_be31d1ba_4_k_cu_90b770416thrust24THRUST_300001_SM_1000_NS12placeholders2_8E - _ZN34_INTERNAL_be31d1ba_4_k_cu_90b770414cuda3std6ranges3__45__cpo5ssizeE)
_ZN34_INTERNAL_be31d1ba_4_k_cu_90b770414cuda3std6ranges3__45__cpo5ssizeE:
	.zero		1
	.type		_ZN34_INTERNAL_be31d1ba_4_k_cu_90b770416thrust24THRUST_300001_SM_1000_NS12placeholders2_8E,@object
	.size		_ZN34_INTERNAL_be31d1ba_4_k_cu_90b770416thrust24THRUST_300001_SM_1000_NS12placeholders2_8E,(_ZN34_INTERNAL_be31d1ba_4_k_cu_90b770414cuda3std3__45__cpo5crendE - _ZN34_INTERNAL_be31d1ba_4_k_cu_90b770416thrust24THRUST_300001_SM_1000_NS12placeholders2_8E)
_ZN34_INTERNAL_be31d1ba_4_k_cu_90b770416thrust24THRUST_300001_SM_1000_NS12placeholders2_8E:
	.zero		1
	.type		_ZN34_INTERNAL_be31d1ba_4_k_cu_90b770414cuda3std3__45__cpo5crendE,@object
	.size		_ZN34_INTERNAL_be31d1ba_4_k_cu_90b770414cuda3std3__45__cpo5crendE,(_ZN34_INTERNAL_be31d1ba_4_k_cu_90b770414cuda3std6ranges3__45__cpo4prevE - _ZN34_INTERNAL_be31d1ba_4_k_cu_90b770414cuda3std3__45__cpo5crendE)
_ZN34_INTERNAL_be31d1ba_4_k_cu_90b770414cuda3std3__45__cpo5crendE:
	.zero		1
	.type		_ZN34_INTERNAL_be31d1ba_4_k_cu_90b770414cuda3std6ranges3__45__cpo4prevE,@object
	.size		_ZN34_INTERNAL_be31d1ba_4_k_cu_90b770414cuda3std6ranges3__45__cpo4prevE,(_ZN34_INTERNAL_be31d1ba_4_k_cu_90b770414cuda3std6ranges3__45__cpo9iter_moveE - _ZN34_INTERNAL_be31d1ba_4_k_cu_90b770414cuda3std6ranges3__45__cpo4prevE)
_ZN34_INTERNAL_be31d1ba_4_k_cu_90b770414cuda3std6ranges3__45__cpo4prevE:
	.zero		1
	.type		_ZN34_INTERNAL_be31d1ba_4_k_cu_90b770414cuda3std6ranges3__45__cpo9iter_moveE,@object
	.size		_ZN34_INTERNAL_be31d1ba_4_k_cu_90b770414cuda3std6ranges3__45__cpo9iter_moveE,(_ZN34_INTERNAL_be31d1ba_4_k_cu_90b770416thrust24THRUST_300001_SM_1000_NS6system6detail10sequential3seqE - _ZN34_INTERNAL_be31d1ba_4_k_cu_90b770414cuda3std6ranges3__45__cpo9iter_moveE)
_ZN34_INTERNAL_be31d1ba_4_k_cu_90b770414cuda3std6ranges3__45__cpo9iter_moveE:
	.zero		1
	.type		_ZN34_INTERNAL_be31d1ba_4_k_cu_90b770416thrust24THRUST_300001_SM_1000_NS6system6detail10sequential3seqE,@object
	.size		_ZN34_INTERNAL_be31d1ba_4_k_cu_90b770416thrust24THRUST_300001_SM_1000_NS6system6detail10sequential3seqE,(.L_31 - _ZN34_INTERNAL_be31d1ba_4_k_cu_90b770416thrust24THRUST_300001_SM_1000_NS6system6detail10sequential3seqE)
_ZN34_INTERNAL_be31d1ba_4_k_cu_90b770416thrust24THRUST_300001_SM_1000_NS6system6detail10sequential3seqE:
	.zero		1
.L_31:


//--------------------- .nv.shared._ZN3cub18CUB_300001_SM_10006detail6reduce18DeviceReduceKernelINS2_10policy_hubIdyN4cuda3__47maximumIdEEE10Policy1000EN6thrust24THRUST_300001_SM_1000_NS12zip_iteratorINS5_3std3__45tupleIJNSC_10device_ptrIdEESI_EEEEEyS8_d12max_abs_diffEEvT0_PT3_T1_NS0_13GridEvenShareISP_EET2_T4_ --------------------------
	.section	.nv.shared._ZN3cub18CUB_300001_SM_10006detail6reduce18DeviceReduceKernelINS2_10policy_hubIdyN4cuda3__47maximumIdEEE10Policy1000EN6thrust24THRUST_300001_SM_1000_NS12zip_iteratorINS5_3std3__45tupleIJNSC_10device_ptrIdEESI_EEEEEyS8_d12max_abs_diffEEvT0_PT3_T1_NS0_13GridEvenShareISP_EET2_T4_,"aw",@nobits
	.sectionflags	@""
	.align	8
.nv.shared._ZN3cub18CUB_300001_SM_10006detail6reduce18DeviceReduceKernelINS2_10policy_hubIdyN4cuda3__47maximumIdEEE10Policy1000EN6thrust24THRUST_300001_SM_1000_NS12zip_iteratorINS5_3std3__45tupleIJNSC_10device_ptrIdEESI_EEEEEyS8_d12max_abs_diffEEvT0_PT3_T1_NS0_13GridEvenShareISP_EET2_T4_:
	.zero		1104


//--------------------- .nv.shared._ZN3cub18CUB_300001_SM_10006detail6reduce28DeviceReduceSingleTileKernelINS2_10policy_hubIdyN4cuda3__47maximumIdEEE10Policy1000EN6thrust24THRUST_300001_SM_1000_NS12zip_iteratorINS5_3std3__45tupleIJNSC_10device_ptrIdEESI_EEEEEPdyS8_dd12max_abs_diffEEvT0_T1_T2_T3_T4_T6_ --------------------------
	.section	.nv.shared._ZN3cub18CUB_300001_SM_10006detail6reduce28DeviceReduceSingleTileKernelINS2_10policy_hubIdyN4cuda3__47maximumIdEEE10Policy1000EN6thrust24THRUST_300001_SM_1000_NS12zip_iteratorINS5_3std3__45tupleIJNSC_10device_ptrIdEESI_EEEEEPdyS8_dd12max_abs_diffEEvT0_T1_T2_T3_T4_T6_,"aw",@nobits
	.sectionflags	@""
	.align	8
.nv.shared._ZN3cub18CUB_300001_SM_10006detail6reduce28DeviceReduceSingleTileKernelINS2_10policy_hubIdyN4cuda3__47maximumIdEEE10Policy1000EN6thrust24THRUST_300001_SM_1000_NS12zip_iteratorINS5_3std3__45tupleIJNSC_10device_ptrIdEESI_EEEEEPdyS8_dd12max_abs_diffEEvT0_T1_T2_T3_T4_T6_:
	.zero		1104


//--------------------- .nv.shared._ZN3cub18CUB_300001_SM_10006detail6reduce28DeviceReduceSingleTileKernelINS2_10policy_hubIdjN4cuda3__47maximumIdEEE10Policy1000EPdSB_iS8_ddNS5_3std3__410__identityEEEvT0_T1_T2_T3_T4_T6_ --------------------------
	.section	.nv.shared._ZN3cub18CUB_300001_SM_10006detail6reduce28DeviceReduceSingleTileKernelINS2_10policy_hubIdjN4cuda3__47maximumIdEEE10Policy1000EPdSB_iS8_ddNS5_3std3__410__identityEEEvT0_T1_T2_T3_T4_T6_,"aw",@nobits
	.sectionflags	@""
	.align	8
.nv.shared._ZN3cub18CUB_300001_SM_10006detail6reduce28DeviceReduceSingleTileKernelINS2_10policy_hubIdjN4cuda3__47maximumIdEEE10Policy1000EPdSB_iS8_ddNS5_3std3__410__identityEEEvT0_T1_T2_T3_T4_T6_:
	.zero		1104


//--------------------- .nv.shared._ZN3cub18CUB_300001_SM_10006detail6reduce18DeviceReduceKernelINS2_10policy_hubIdjN4cuda3__47maximumIdEEE10Policy1000EN6thrust24THRUST_300001_SM_1000_NS12zip_iteratorINS5_3std3__45tupleIJNSC_10device_ptrIdEESI_EEEEEjS8_d12max_abs_diffEEvT0_PT3_T1_NS0_13GridEvenShareISP_EET2_T4_ --------------------------
	.section	.nv.shared._ZN3cub18CUB_300001_SM_10006detail6reduce18DeviceReduceKernelINS2_10policy_hubIdjN4cuda3__47maximumIdEEE10Policy1000EN6thrust24THRUST_300001_SM_1000_NS12zip_iteratorINS5_3std3__45tupleIJNSC_10device_ptrIdEESI_EEEEEjS8_d12max_abs_diffEEvT0_PT3_T1_NS0_13GridEvenShareISP_EET2_T4_,"aw",@nobits
	.sectionflags	@""
	.align	8
.nv.shared._ZN3cub18CUB_300001_SM_10006detail6reduce18DeviceReduceKernelINS2_10policy_hubIdjN4cuda3__47maximumIdEEE10Policy1000EN6thrust24THRUST_300001_SM_1000_NS12zip_iteratorINS5_3std3__45tupleIJNSC_10device_ptrIdEESI_EEEEEjS8_d12max_abs_diffEEvT0_PT3_T1_NS0_13GridEvenShareISP_EET2_T4_:
	.zero		1104


//--------------------- .nv.shared._ZN3cub18CUB_300001_SM_10006detail6reduce28DeviceReduceSingleTileKernelINS2_10policy_hubIdjN4cuda3__47maximumIdEEE10Policy1000EN6thrust24THRUST_300001_SM_1000_NS12zip_iteratorINS5_3std3__45tupleIJNSC_10device_ptrIdEESI_EEEEEPdjS8_dd12max_abs_diffEEvT0_T1_T2_T3_T4_T6_ --------------------------
	.section	.nv.shared._ZN3cub18CUB_300001_SM_10006detail6reduce28DeviceReduceSingleTileKernelINS2_10policy_hubIdjN4cuda3__47maximumIdEEE10Policy1000EN6thrust24THRUST_300001_SM_1000_NS12zip_iteratorINS5_3std3__45tupleIJNSC_10device_ptrIdEESI_EEEEEPdjS8_dd12max_abs_diffEEvT0_T1_T2_T3_T4_T6_,"aw",@nobits
	.sectionflags	@""
	.align	8
.nv.shared._ZN3cub18CUB_300001_SM_10006detail6reduce28DeviceReduceSingleTileKernelINS2_10policy_hubIdjN4cuda3__47maximumIdEEE10Policy1000EN6thrust24THRUST_300001_SM_1000_NS12zip_iteratorINS5_3std3__45tupleIJNSC_10device_ptrIdEESI_EEEEEPdjS8_dd12max_abs_diffEEvT0_T1_T2_T3_T4_T6_:
	.zero		1104


//--------------------- .nv.constant0._ZN3cub18CUB_300001_SM_10006detail6reduce28DeviceReduceSingleTileKernelINS2_10policy_hubIdyN4cuda3__47maximumIdEEE10Policy1000EPdSB_iS8_ddNS5_3std3__410__identityEEEvT0_T1_T2_T3_T4_T6_ --------------------------
	.section	.nv.constant0._ZN3cub18CUB_300001_SM_10006detail6reduce28DeviceReduceSingleTileKernelINS2_10policy_hubIdyN4cuda3__47maximumIdEEE10Policy1000EPdSB_iS8_ddNS5_3std3__410__identityEEEvT0_T1_T2_T3_T4_T6_,"a",@progbits
	.sectionflags	@""
	.align	4
.nv.constant0._ZN3cub18CUB_300001_SM_10006detail6reduce28DeviceReduceSingleTileKernelINS2_10policy_hubIdyN4cuda3__47maximumIdEEE10Policy1000EPdSB_iS8_ddNS5_3std3__410__identityEEEvT0_T1_T2_T3_T4_T6_:
	.zero		929


//--------------------- .nv.constant0._ZN3cub18CUB_300001_SM_10006detail6reduce18DeviceReduceKernelINS2_10policy_hubIdyN4cuda3__47maximumIdEEE10Policy1000EN6thrust24THRUST_300001_SM_1000_NS12zip_iteratorINS5_3std3__45tupleIJNSC_10device_ptrIdEESI_EEEEEyS8_d12max_abs_diffEEvT0_PT3_T1_NS0_13GridEvenShareISP_EET2_T4_ --------------------------
	.section	.nv.constant0._ZN3cub18CUB_300001_SM_10006detail6reduce18DeviceReduceKernelINS2_10policy_hubIdyN4cuda3__47maximumIdEEE10Policy1000EN6thrust24THRUST_300001_SM_1000_NS12zip_iteratorINS5_3std3__45tupleIJNSC_10device_ptrIdEESI_EEEEEyS8_d12max_abs_diffEEvT0_PT3_T1_NS0_13GridEvenShareISP_EET2_T4_,"a",@progbits
	.sectionflags	@""
	.align	4
.nv.constant0._ZN3cub18CUB_300001_SM_10006detail6reduce18DeviceReduceKernelINS2_10policy_hubIdyN4cuda3__47maximumIdEEE10Policy1000EN6thrust24THRUST_300001_SM_1000_NS12zip_iteratorINS5_3std3__45tupleIJNSC_10device_ptrIdEESI_EEEEEyS8_d12max_abs_diffEEvT0_PT3_T1_NS0_13GridEvenShareISP_EET2_T4_:
	.zero		1002


//--------------------- .nv.constant0._ZN3cub18CUB_300001_SM_10006detail6reduce28DeviceReduceSingleTileKernelINS2_10policy_hubIdyN4cuda3__47maximumIdEEE10Policy1000EN6thrust24THRUST_300001_SM_1000_NS12zip_iteratorINS5_3std3__45tupleIJNSC_10device_ptrIdEESI_EEEEEPdyS8_dd12max_abs_diffEEvT0_T1_T2_T3_T4_T6_ --------------------------
	.section	.nv.constant0._ZN3cub18CUB_300001_SM_10006detail6reduce28DeviceReduceSingleTileKernelINS2_10policy_hubIdyN4cuda3__47maximumIdEEE10Policy1000EN6thrust24THRUST_300001_SM_1000_NS12zip_iteratorINS5_3std3__45tupleIJNSC_10device_ptrIdEESI_EEEEEPdyS8_dd12max_abs_diffEEvT0_T1_T2_T3_T4_T6_,"a",@progbits
	.sectionflags	@""
	.align	4
.nv.constant0._ZN3cub18CUB_300001_SM_10006detail6reduce28DeviceReduceSingleTileKernelINS2_10policy_hubIdyN4cuda3__47maximumIdEEE10Policy1000EN6thrust24THRUST_300001_SM_1000_NS12zip_iteratorINS5_3std3__45tupleIJNSC_10device_ptrIdEESI_EEEEEPdyS8_dd12max_abs_diffEEvT0_T1_T2_T3_T4_T6_:
	.zero		945


//--------------------- .nv.constant0._ZN3cub18CUB_300001_SM_10006detail6reduce28DeviceReduceSingleTileKernelINS2_10policy_hubIdjN4cuda3__47maximumIdEEE10Policy1000EPdSB_iS8_ddNS5_3std3__410__identityEEEvT0_T1_T2_T3_T4_T6_ --------------------------
	.section	.nv.constant0._ZN3cub18CUB_300001_SM_10006detail6reduce28DeviceReduceSingleTileKernelINS2_10policy_hubIdjN4cuda3__47maximumIdEEE10Policy1000EPdSB_iS8_ddNS5_3std3__410__identityEEEvT0_T1_T2_T3_T4_T6_,"a",@progbits
	.sectionflags	@""
	.align	4
.nv.constant0._ZN3cub18CUB_300001_SM_10006detail6reduce28DeviceReduceSingleTileKernelINS2_10policy_hubIdjN4cuda3__47maximumIdEEE10Policy1000EPdSB_iS8_ddNS5_3std3__410__identityEEEvT0_T1_T2_T3_T4_T6_:
	.zero		929


//--------------------- .nv.constant0._ZN3cub18CUB_300001_SM_10006detail6reduce18DeviceReduceKernelINS2_10policy_hubIdjN4cuda3__47maximumIdEEE10Policy1000EN6thrust24THRUST_300001_SM_1000_NS12zip_iteratorINS5_3std3__45tupleIJNSC_10device_ptrIdEESI_EEEEEjS8_d12max_abs_diffEEvT0_PT3_T1_NS0_13GridEvenShareISP_EET2_T4_ --------------------------
	.section	.nv.constant0._ZN3cub18CUB_300001_SM_10006detail6reduce18DeviceReduceKernelINS2_10policy_hubIdjN4cuda3__47maximumIdEEE10Policy1000EN6thrust24THRUST_300001_SM_1000_NS12zip_iteratorINS5_3std3__45tupleIJNSC_10device_ptrIdEESI_EEEEEjS8_d12max_abs_diffEEvT0_PT3_T1_NS0_13GridEvenShareISP_EET2_T4_,"a",@progbits
	.sectionflags	@""
	.align	4
.nv.constant0._ZN3cub18CUB_300001_SM_10006detail6reduce18DeviceReduceKernelINS2_10policy_hubIdjN4cuda3__47maximumIdEEE10Policy1000EN6thrust24THRUST_300001_SM_1000_NS12zip_iteratorINS5_3std3__45tupleIJNSC_10device_ptrIdEESI_EEEEEjS8_d12max_abs_diffEEvT0_PT3_T1_NS0_13GridEvenShareISP_EET2_T4_:
	.zero		966


//--------------------- .nv.constant0._ZN3cub18CUB_300001_SM_10006detail6reduce28DeviceReduceSingleTileKernelINS2_10policy_hubIdjN4cuda3__47maximumIdEEE10Policy1000EN6thrust24THRUST_300001_SM_1000_NS12zip_iteratorINS5_3std3__45tupleIJNSC_10device_ptrIdEESI_EEEEEPdjS8_dd12max_abs_diffEEvT0_T1_T2_T3_T4_T6_ --------------------------
	.section	.nv.constant0._ZN3cub18CUB_300001_SM_10006detail6reduce28DeviceReduceSingleTileKernelINS2_10policy_hubIdjN4cuda3__47maximumIdEEE10Policy1000EN6thrust24THRUST_300001_SM_1000_NS12zip_iteratorINS5_3std3__45tupleIJNSC_10device_ptrIdEESI_EEEEEPdjS8_dd12max_abs_diffEEvT0_T1_T2_T3_T4_T6_,"a",@progbits
	.sectionflags	@""
	.align	4
.nv.constant0._ZN3cub18CUB_300001_SM_10006detail6reduce28DeviceReduceSingleTileKernelINS2_10policy_hubIdjN4cuda3__47maximumIdEEE10Policy1000EN6thrust24THRUST_300001_SM_1000_NS12zip_iteratorINS5_3std3__45tupleIJNSC_10device_ptrIdEESI_EEEEEPdjS8_dd12max_abs_diffEEvT0_T1_T2_T3_T4_T6_:
	.zero		937


//--------------------- .nv.constant0._ZN3cub18CUB_300001_SM_10006detail11EmptyKernelIvEEvv --------------------------
	.section	.nv.constant0._ZN3cub18CUB_300001_SM_10006detail11EmptyKernelIvEEvv,"a",@progbits
	.sectionflags	@""
	.align	4
.nv.constant0._ZN3cub18CUB_300001_SM_10006detail11EmptyKernelIvEEvv:
	.zero		896


//--------------------- .nv.constant0._Z17apply_periodic_bcPdii --------------------------
	.section	.nv.constant0._Z17apply_periodic_bcPdii,"a",@progbits
	.sectionflags	@""
	.align	4
.nv.constant0._Z17apply_periodic_bcPdii:
	.zero		912


//--------------------- .nv.constant0._Z11jacobi_stepPdPKdii --------------------------
	.section	.nv.constant0._Z11jacobi_stepPdPKdii,"a",@progbits
	.sectionflags	@""
	.align	4
.nv.constant0._Z11jacobi_stepPdPKdii:
	.zero		920


//--------------------- SYMBOLS --------------------------

	.type		.nv.reservedSmem.offset0,@object
	.size		.nv.reservedSmem.offset0,0x4
	.type		.nv.reservedSmem.cap,@object
	.size		.nv.reservedSmem.cap,0x4
